	.target	sm_90a

	.elftype	@"ET_EXEC"


//--------------------- .note.nv.tkinfo           --------------------------
	.section	.note.nv.tkinfo,"",@"SHT_NOTE"
	.sectionflags	@"SHF_NOTE_NV_TKINFO"
	.tkinfo
        /*0018*/ 	.word	0x00000002
        /*0030*/ 	.string	""
        /*0030*/ 	.string	"ptxas"
        /*0030*/ 	.string	"Cuda compilation tools, release 13.0, V13.0.88"
        /*0030*/ 	.string	"Build cuda_13.0.r13.0/compiler.36424714_0"
        /*0030*/ 	.string	"-arch sm_90a -m 64 "



//--------------------- .note.nv.cuinfo           --------------------------
	.section	.note.nv.cuinfo,"",@"SHT_NOTE"
	.sectionflags	@"SHF_NOTE_NV_CUINFO"
        /*0018*/ 	.short	0x0002
        /*001a*/ 	.short	0x005a
        /*001c*/ 	.short	0x0082
	.zero		2


//--------------------- .nv.info                  --------------------------
	.section	.nv.info,"",@"SHT_CUDA_INFO"
	.align	4


	//----- nvinfo : EIATTR_REGCOUNT
	.align		4
        /*0000*/ 	.byte	0x04, 0x2f
        /*0002*/ 	.short	(.L_16 - .L_15)
	.align		4
.L_15:
        /*0004*/ 	.word	index@(_ZN7cutlass13device_kernelINS_4fmha6kernel28FmhaKernelTmaWarpSpecializedINS1_10collective30FmhaMainloopTmaWarpSpecializedINS_12float_e4m3_tEffN4cute5tupleIJNS7_1CILi128EEENS9_ILi256EEESB_EEENS8_IJiNS9_ILi1EEENS8_IJiiEEEEEESF_NS8_IJSD_iSE_EEENS4_12CausalFusionEJEEENS4_15FmhaFwdEpilogueIS6_fNS8_IJNS9_ILi64EEESB_SB_EEEEENS2_23IndividualTileSchedulerEJEEEEEvNT_6ParamsE)
        /*0008*/ 	.word	0x000000a8


	//----- nvinfo : EIATTR_FRAME_SIZE
	.align		4
.L_16:
        /*000c*/ 	.byte	0x04, 0x11
        /*000e*/ 	.short	(.L_18 - .L_17)
	.align		4
.L_17:
        /*0010*/ 	.word	index@($__internal_0_$__cuda_sm20_rcp_rn_f32_slowpath)
        /*0014*/ 	.word	0x000002e0


	//----- nvinfo : EIATTR_FRAME_SIZE
	.align		4
.L_18:
        /*0018*/ 	.byte	0x04, 0x11
        /*001a*/ 	.short	(.L_20 - .L_19)
	.align		4
.L_19:
        /*001c*/ 	.word	index@(_ZN7cutlass13device_kernelINS_4fmha6kernel28FmhaKernelTmaWarpSpecializedINS1_10collective30FmhaMainloopTmaWarpSpecializedINS_12float_e4m3_tEffN4cute5tupleIJNS7_1CILi128EEENS9_ILi256EEESB_EEENS8_IJiNS9_ILi1EEENS8_IJiiEEEEEESF_NS8_IJSD_iSE_EEENS4_12CausalFusionEJEEENS4_15FmhaFwdEpilogueIS6_fNS8_IJNS9_ILi64EEESB_SB_EEEEENS2_23IndividualTileSchedulerEJEEEEEvNT_6ParamsE)
        /*0020*/ 	.word	0x000002e0


	//----- nvinfo : EIATTR_MIN_STACK_SIZE
	.align		4
.L_20:
        /*0024*/ 	.byte	0x04, 0x12
        /*0026*/ 	.short	(.L_22 - .L_21)
	.align		4
.L_21:
        /*0028*/ 	.word	index@(_ZN7cutlass13device_kernelINS_4fmha6kernel28FmhaKernelTmaWarpSpecializedINS1_10collective30FmhaMainloopTmaWarpSpecializedINS_12float_e4m3_tEffN4cute5tupleIJNS7_1CILi128EEENS9_ILi256EEESB_EEENS8_IJiNS9_ILi1EEENS8_IJiiEEEEEESF_NS8_IJSD_iSE_EEENS4_12CausalFusionEJEEENS4_15FmhaFwdEpilogueIS6_fNS8_IJNS9_ILi64EEESB_SB_EEEEENS2_23IndividualTileSchedulerEJEEEEEvNT_6ParamsE)
        /*002c*/ 	.word	0x000002e0
.L_22:


//--------------------- .nv.compat                --------------------------
	.section	.nv.compat,"",@"SHT_CUDA_COMPAT_INFO"
	.align	4
        /*0000*/ 	.byte	0x02, 0x09, 0x01, 0x00, 0x02, 0x02, 0x04, 0x00, 0x02, 0x05, 0x05, 0x00, 0x03, 0x07, 0x01, 0x01
        /*0010*/ 	.byte	0x02, 0x03, 0x01, 0x00, 0x02, 0x06, 0x01, 0x00, 0x04, 0x0b, 0x08, 0x00, 0x00, 0x00, 0x00, 0x00
        /*0020*/ 	.byte	0x00, 0x00, 0x00, 0x00


//--------------------- .nv.info._ZN7cutlass13device_kernelINS_4fmha6kernel28FmhaKernelTmaWarpSpecializedINS1_10collective30FmhaMainloopTmaWarpSpecializedINS_12float_e4m3_tEffN4cute5tupleIJNS7_1CILi128EEENS9_ILi256EEESB_EEENS8_IJiNS9_ILi1EEENS8_IJiiEEEEEESF_NS8_IJSD_iSE_EEENS4_12CausalFusionEJEEENS4_15FmhaFwdEpilogueIS6_fNS8_IJNS9_ILi64EEESB_SB_EEEEENS2_23IndividualTileSchedulerEJEEEEEvNT_6ParamsE --------------------------
	.section	.nv.info._ZN7cutlass13device_kernelINS_4fmha6kernel28FmhaKernelTmaWarpSpecializedINS1_10collective30FmhaMainloopTmaWarpSpecializedINS_12float_e4m3_tEffN4cute5tupleIJNS7_1CILi128EEENS9_ILi256EEESB_EEENS8_IJiNS9_ILi1EEENS8_IJiiEEEEEESF_NS8_IJSD_iSE_EEENS4_12CausalFusionEJEEENS4_15FmhaFwdEpilogueIS6_fNS8_IJNS9_ILi64EEESB_SB_EEEEENS2_23IndividualTileSchedulerEJEEEEEvNT_6ParamsE,"",@"SHT_CUDA_INFO"
	.sectionflags	@""
	.align	4


	//----- nvinfo : EIATTR_CUDA_API_VERSION
	.align		4
        /*0000*/ 	.byte	0x04, 0x37
        /*0002*/ 	.short	(.L_24 - .L_23)
.L_23:
        /*0004*/ 	.word	0x00000082


	//----- nvinfo : EIATTR_KPARAM_INFO
	.align		4
.L_24:
        /*0008*/ 	.byte	0x04, 0x17
        /*000a*/ 	.short	(.L_26 - .L_25)
.L_25:
        /*000c*/ 	.word	0x00000000
        /*0010*/ 	.short	0x0000
        /*0012*/ 	.short	0x0070
        /*0014*/ 	.byte	0x00, 0xf0, 0x01, 0x20


	//----- nvinfo : EIATTR_SPARSE_MMA_MASK
	.align		4
.L_26:
        /*0018*/ 	.byte	0x03, 0x50
        /*001a*/ 	.short	0x0000


	//----- nvinfo : EIATTR_MAXREG_COUNT
	.align		4
        /*001c*/ 	.byte	0x03, 0x1b
        /*001e*/ 	.short	0x00a8


	//----- nvinfo : EIATTR_NUM_BARRIERS
	.align		4
        /*0020*/ 	.byte	0x02, 0x4c
        /*0022*/ 	.byte	0x02
	.zero		1


	//----- nvinfo : EIATTR_EXTERNS
	.align		4
        /*0024*/ 	.byte	0x04, 0x0f
        /*0026*/ 	.short	(.L_28 - .L_27)


	//   ....[0]....
	.align		4
.L_27:
        /*0028*/ 	.word	index@(__assertfail)


	//----- nvinfo : EIATTR_ANNOTATIONS
	.align		4
.L_28:
        /*002c*/ 	.byte	0x04, 0x55
        /*002e*/ 	.short	(.L_30 - .L_29)


	//   ....[0]....
.L_29:
        /*0030*/ 	.word	0x00000001
        /*0034*/ 	.byte	0xd0, 0x84, 0x00, 0x00, 0x01, 0x00, 0x00, 0x00, 0x00, 0x85, 0x00, 0x00, 0x01, 0x00, 0x00, 0x00
        /* <DEDUP_REMOVED lines=911> */
        /*3934*/ 	.byte	0x80, 0x07, 0x02, 0x00, 0x01, 0x00, 0x00, 0x00, 0x90, 0x07, 0x02, 0x00


	//----- nvinfo : EIATTR_MERCURY_ISA_VERSION
	.align		4
.L_30:
        /*3940*/ 	.byte	0x03, 0x5f
        /*3942*/ 	.short	0x0101


	//----- nvinfo : EIATTR_INT_WARP_WIDE_INSTR_OFFSETS
	.align		4
        /*3944*/ 	.byte	0x04, 0x31
        /*3946*/ 	.short	(.L_32 - .L_31)


	//   ....[0]....
.L_31:
        /*3948*/ 	.word	0x00000700


	//   ....[1]....
        /*394c*/ 	.word	0x00000710


	//   ....[2]....
        /*3950*/ 	.word	0x00000720


	//   ....[3]....
        /*3954*/ 	.word	0x00000730


	//   ....[4]....
        /*3958*/ 	.word	0x000007a0


	//----- nvinfo : EIATTR_COOP_GROUP_MASK_REGIDS
	.align		4
.L_32:
        /*395c*/ 	.byte	0x04, 0x29
        /*395e*/ 	.short	(.L_34 - .L_33)


	//   ....[0]....
.L_33:
        /*3960*/ 	.word	0xffffffff


	//   ....[1]....
        /*3964*/ 	.word	0xffffffff


	//   ....[2]....
        /*3968*/ 	.word	0xffffffff


	//   ....[3]....
        /*396c*/ 	.word	0xffffffff


	//   ....[4]....
        /*3970*/ 	.word	0xffffffff


	//   ....[5]....
        /*3974*/ 	.word	0xffffffff


	//   ....[6]....
        /*3978*/ 	.word	0xffffffff


	//   ....[7]....
        /*397c*/ 	.word	0xffffffff


	//   ....[8]....
        /*3980*/ 	.word	0xffffffff


	//   ....[9]....
        /*3984*/ 	.word	0xffffffff


	//   ....[10]....
        /*3988*/ 	.word	0xffffffff


	//   ....[11]....
        /*398c*/ 	.word	0xffffffff


	//   ....[12]....
        /*3990*/ 	.word	0xffffffff


	//   ....[13]....
        /*3994*/ 	.word	0xffffffff


	//   ....[14]....
        /*3998*/ 	.word	0xffffffff


	//   ....[15]....
        /*399c*/ 	.word	0xffffffff


	//   ....[16]....
        /*39a0*/ 	.word	0xffffffff


	//   ....[17]....
        /*39a4*/ 	.word	0xffffffff


	//   ....[18]....
        /*39a8*/ 	.word	0xffffffff


	//   ....[19]....
        /*39ac*/ 	.word	0xffffffff


	//   ....[20]....
        /*39b0*/ 	.word	0xffffffff


	//   ....[21]....
        /*39b4*/ 	.word	0xffffffff


	//   ....[22]....
        /*39b8*/ 	.word	0xffffffff


	//   ....[23]....
        /*39bc*/ 	.word	0xffffffff


	//   ....[24]....
        /*39c0*/ 	.word	0xffffffff


	//   ....[25]....
        /*39c4*/ 	.word	0xffffffff


	//   ....[26]....
        /*39c8*/ 	.word	0xffffffff


	//   ....[27]....
        /*39cc*/ 	.word	0xffffffff


	//   ....[28]....
        /*39d0*/ 	.word	0xffffffff


	//   ....[29]....
        /*39d4*/ 	.word	0xffffffff


	//   ....[30]....
        /*39d8*/ 	.word	0xffffffff


	//   ....[31]....
        /*39dc*/ 	.word	0xffffffff


	//   ....[32]....
        /*39e0*/ 	.word	0xffffffff


	//   ....[33]....
        /*39e4*/ 	.word	0xffffffff


	//   ....[34]....
        /*39e8*/ 	.word	0xffffffff


	//   ....[35]....
        /*39ec*/ 	.word	0xffffffff


	//   ....[36]....
        /*39f0*/ 	.word	0xffffffff


	//   ....[37]....
        /*39f4*/ 	.word	0xffffffff


	//   ....[38]....
        /*39f8*/ 	.word	0xffffffff


	//   ....[39]....
        /*39fc*/ 	.word	0xffffffff


	//   ....[40]....
        /*3a00*/ 	.word	0xffffffff


	//   ....[41]....
        /*3a04*/ 	.word	0xffffffff


	//   ....[42]....
        /*3a08*/ 	.word	0xffffffff


	//   ....[43]....
        /*3a0c*/ 	.word	0xffffffff


	//   ....[44]....
        /*3a10*/ 	.word	0xffffffff


	//   ....[45]....
        /*3a14*/ 	.word	0xffffffff


	//   ....[46]....
        /*3a18*/ 	.word	0xffffffff


	//   ....[47]....
        /*3a1c*/ 	.word	0xffffffff


	//   ....[48]....
        /*3a20*/ 	.word	0xffffffff


	//   ....[49]....
        /*3a24*/ 	.word	0xffffffff


	//   ....[50]....
        /*3a28*/ 	.word	0xffffffff


	//   ....[51]....
        /*3a2c*/ 	.word	0xffffffff


	//   ....[52]....
        /*3a30*/ 	.word	0xffffffff


	//   ....[53]....
        /*3a34*/ 	.word	0xffffffff


	//   ....[54]....
        /*3a38*/ 	.word	0xffffffff


	//   ....[55]....
        /*3a3c*/ 	.word	0xffffffff


	//   ....[56]....
        /*3a40*/ 	.word	0xffffffff


	//   ....[57]....
        /*3a44*/ 	.word	0xffffffff


	//   ....[58]....
        /*3a48*/ 	.word	0xffffffff


	//   ....[59]....
        /*3a4c*/ 	.word	0xffffffff


	//   ....[60]....
        /*3a50*/ 	.word	0xffffffff


	//   ....[61]....
        /*3a54*/ 	.word	0xffffffff


	//   ....[62]....
        /*3a58*/ 	.word	0xffffffff


	//   ....[63]....
        /*3a5c*/ 	.word	0xffffffff


	//   ....[64]....
        /*3a60*/ 	.word	0xffffffff


	//   ....[65]....
        /*3a64*/ 	.word	0xffffffff


	//   ....[66]....
        /*3a68*/ 	.word	0xffffffff


	//   ....[67]....
        /*3a6c*/ 	.word	0xffffffff


	//   ....[68]....
        /*3a70*/ 	.word	0xffffffff


	//   ....[69]....
        /*3a74*/ 	.word	0xffffffff


	//   ....[70]....
        /*3a78*/ 	.word	0xffffffff


	//   ....[71]....
        /*3a7c*/ 	.word	0xffffffff


	//   ....[72]....
        /*3a80*/ 	.word	0xffffffff


	//   ....[73]....
        /*3a84*/ 	.word	0xffffffff


	//   ....[74]....
        /*3a88*/ 	.word	0xffffffff


	//   ....[75]....
        /*3a8c*/ 	.word	0xffffffff


	//   ....[76]....
        /*3a90*/ 	.word	0xffffffff


	//   ....[77]....
        /*3a94*/ 	.word	0xffffffff


	//   ....[78]....
        /*3a98*/ 	.word	0xffffffff


	//   ....[79]....
        /*3a9c*/ 	.word	0xffffffff


	//   ....[80]....
        /*3aa0*/ 	.word	0xffffffff


	//   ....[81]....
        /*3aa4*/ 	.word	0xffffffff


	//   ....[82]....
        /*3aa8*/ 	.word	0xffffffff


	//   ....[83]....
        /*3aac*/ 	.word	0xffffffff


	//   ....[84]....
        /*3ab0*/ 	.word	0xffffffff


	//   ....[85]....
        /*3ab4*/ 	.word	0xffffffff


	//   ....[86]....
        /*3ab8*/ 	.word	0xffffffff


	//   ....[87]....
        /*3abc*/ 	.word	0xffffffff


	//   ....[88]....
        /*3ac0*/ 	.word	0xffffffff


	//   ....[89]....
        /*3ac4*/ 	.word	0xffffffff


	//   ....[90]....
        /*3ac8*/ 	.word	0xffffffff


	//   ....[91]....
        /*3acc*/ 	.word	0xffffffff


	//   ....[92]....
        /*3ad0*/ 	.word	0xffffffff


	//   ....[93]....
        /*3ad4*/ 	.word	0xffffffff


	//   ....[94]....
        /*3ad8*/ 	.word	0xffffffff


	//   ....[95]....
        /*3adc*/ 	.word	0xffffffff


	//   ....[96]....
        /*3ae0*/ 	.word	0xffffffff


	//   ....[97]....
        /*3ae4*/ 	.word	0xffffffff


	//   ....[98]....
        /*3ae8*/ 	.word	0xffffffff


	//   ....[99]....
        /*3aec*/ 	.word	0xffffffff


	//   ....[100]....
        /*3af0*/ 	.word	0xffffffff


	//   ....[101]....
        /*3af4*/ 	.word	0xffffffff


	//   ....[102]....
        /*3af8*/ 	.word	0xffffffff


	//   ....[103]....
        /*3afc*/ 	.word	0xffffffff


	//   ....[104]....
        /*3b00*/ 	.word	0xffffffff


	//   ....[105]....
        /*3b04*/ 	.word	0xffffffff


	//   ....[106]....
        /*3b08*/ 	.word	0xffffffff


	//   ....[107]....
        /*3b0c*/ 	.word	0xffffffff


	//   ....[108]....
        /*3b10*/ 	.word	0xffffffff


	//   ....[109]....
        /*3b14*/ 	.word	0xffffffff


	//   ....[110]....
        /*3b18*/ 	.word	0xffffffff


	//   ....[111]....
        /*3b1c*/ 	.word	0xffffffff


	//   ....[112]....
        /*3b20*/ 	.word	0xffffffff


	//   ....[113]....
        /*3b24*/ 	.word	0xffffffff


	//   ....[114]....
        /*3b28*/ 	.word	0xffffffff


	//   ....[115]....
        /*3b2c*/ 	.word	0xffffffff


	//   ....[116]....
        /*3b30*/ 	.word	0xffffffff


	//   ....[117]....
        /*3b34*/ 	.word	0xffffffff


	//----- nvinfo : EIATTR_COOP_GROUP_INSTR_OFFSETS
	.align		4
.L_34:
        /*3b38*/ 	.byte	0x04, 0x28
        /*3b3a*/ 	.short	(.L_36 - .L_35)


	//   ....[0]....
.L_35:
        /*3b3c*/ 	.word	0x00000060


	//   ....[1]....
        /*3b40*/ 	.word	0x00000090


	//   ....[2]....
        /*3b44*/ 	.word	0x000001c0


	//   ....[3]....
        /*3b48*/ 	.word	0x00000380


	//   ....[4]....
        /*3b4c*/ 	.word	0x00000540


	//   ....[5]....
        /*3b50*/ 	.word	0x000006a0


	//   ....[6]....
        /*3b54*/ 	.word	0x00002bc0


	//   ....[7]....
        /*3b58*/ 	.word	0x00002ca0


	//   ....[8]....
        /*3b5c*/ 	.word	0x00002cf0


	//   ....[9]....
        /*3b60*/ 	.word	0x00002da0


	//   ....[10]....
        /*3b64*/ 	.word	0x00008000


	//   ....[11]....
        /*3b68*/ 	.word	0x00008030


	//   ....[12]....
        /*3b6c*/ 	.word	0x00008060


	//   ....[13]....
        /*3b70*/ 	.word	0x00008090


	//   ....[14]....
        /*3b74*/ 	.word	0x000080c0


	//   ....[15]....
        /*3b78*/ 	.word	0x000080e0


	//   ....[16]....
        /*3b7c*/ 	.word	0x000080f0


	//   ....[17]....
        /*3b80*/ 	.word	0x00008100


	//   ....[18]....
        /*3b84*/ 	.word	0x00008130


	//   ....[19]....
        /*3b88*/ 	.word	0x00008140


	//   ....[20]....
        /*3b8c*/ 	.word	0x00008170


	//   ....[21]....
        /*3b90*/ 	.word	0x00008180


	//   ....[22]....
        /*3b94*/ 	.word	0x000081a0


	//   ....[23]....
        /*3b98*/ 	.word	0x000081b0


	//   ....[24]....
        /*3b9c*/ 	.word	0x000081e0


	//   ....[25]....
        /*3ba0*/ 	.word	0x00008200


	//   ....[26]....
        /*3ba4*/ 	.word	0x00008230


	//   ....[27]....
        /*3ba8*/ 	.word	0x00008240


	//   ....[28]....
        /*3bac*/ 	.word	0x00008270


	//   ....[29]....
        /*3bb0*/ 	.word	0x00008280


	//   ....[30]....
        /*3bb4*/ 	.word	0x000082b0


	//   ....[31]....
        /*3bb8*/ 	.word	0x000082c0


	//   ....[32]....
        /*3bbc*/ 	.word	0x000082f0


	//   ....[33]....
        /*3bc0*/ 	.word	0x00008300


	//   ....[34]....
        /*3bc4*/ 	.word	0x00008330


	//   ....[35]....
        /*3bc8*/ 	.word	0x00008340


	//   ....[36]....
        /*3bcc*/ 	.word	0x00008370


	//   ....[37]....
        /*3bd0*/ 	.word	0x00008380


	//   ....[38]....
        /*3bd4*/ 	.word	0x000083b0


	//   ....[39]....
        /*3bd8*/ 	.word	0x000083c0


	//   ....[40]....
        /*3bdc*/ 	.word	0x000083f0


	//   ....[41]....
        /*3be0*/ 	.word	0x00008400


	//   ....[42]....
        /*3be4*/ 	.word	0x00009930


	//   ....[43]....
        /*3be8*/ 	.word	0x00009950


	//   ....[44]....
        /*3bec*/ 	.word	0x0000b9a0


	//   ....[45]....
        /*3bf0*/ 	.word	0x0000bae0


	//   ....[46]....
        /*3bf4*/ 	.word	0x000101e0


	//   ....[47]....
        /*3bf8*/ 	.word	0x00010200


	//   ....[48]....
        /*3bfc*/ 	.word	0x00010220


	//   ....[49]....
        /*3c00*/ 	.word	0x00010230


	//   ....[50]....
        /*3c04*/ 	.word	0x00010250


	//   ....[51]....
        /*3c08*/ 	.word	0x00010260


	//   ....[52]....
        /*3c0c*/ 	.word	0x00010280


	//   ....[53]....
        /*3c10*/ 	.word	0x00010290


	//   ....[54]....
        /*3c14*/ 	.word	0x000102a0


	//   ....[55]....
        /*3c18*/ 	.word	0x000102b0


	//   ....[56]....
        /*3c1c*/ 	.word	0x000102c0


	//   ....[57]....
        /*3c20*/ 	.word	0x000102d0


	//   ....[58]....
        /*3c24*/ 	.word	0x000102e0


	//   ....[59]....
        /*3c28*/ 	.word	0x000102f0


	//   ....[60]....
        /*3c2c*/ 	.word	0x00010300


	//   ....[61]....
        /*3c30*/ 	.word	0x00010310


	//   ....[62]....
        /*3c34*/ 	.word	0x00010320


	//   ....[63]....
        /*3c38*/ 	.word	0x00010330


	//   ....[64]....
        /*3c3c*/ 	.word	0x00010340


	//   ....[65]....
        /*3c40*/ 	.word	0x00010350


	//   ....[66]....
        /*3c44*/ 	.word	0x00010370


	//   ....[67]....
        /*3c48*/ 	.word	0x00010380


	//   ....[68]....
        /*3c4c*/ 	.word	0x00010390


	//   ....[69]....
        /*3c50*/ 	.word	0x000103a0


	//   ....[70]....
        /*3c54*/ 	.word	0x000103b0


	//   ....[71]....
        /*3c58*/ 	.word	0x000103c0


	//   ....[72]....
        /*3c5c*/ 	.word	0x000103d0


	//   ....[73]....
        /*3c60*/ 	.word	0x000103e0


	//   ....[74]....
        /*3c64*/ 	.word	0x000103f0


	//   ....[75]....
        /*3c68*/ 	.word	0x00010400


	//   ....[76]....
        /*3c6c*/ 	.word	0x00010410


	//   ....[77]....
        /*3c70*/ 	.word	0x00010420


	//   ....[78]....
        /*3c74*/ 	.word	0x000135e0


	//   ....[79]....
        /*3c78*/ 	.word	0x00013600


	//   ....[80]....
        /*3c7c*/ 	.word	0x00016a40


	//   ....[81]....
        /*3c80*/ 	.word	0x00016ae0


	//   ....[82]....
        /*3c84*/ 	.word	0x0001b080


	//   ....[83]....
        /*3c88*/ 	.word	0x0001b0a0


	//   ....[84]....
        /*3c8c*/ 	.word	0x0001b0c0


	//   ....[85]....
        /*3c90*/ 	.word	0x0001b0d0


	//   ....[86]....
        /*3c94*/ 	.word	0x0001b0e0


	//   ....[87]....
        /*3c98*/ 	.word	0x0001b0f0


	//   ....[88]....
        /*3c9c*/ 	.word	0x0001b100


	//   ....[89]....
        /*3ca0*/ 	.word	0x0001b110


	//   ....[90]....
        /*3ca4*/ 	.word	0x0001b120


	//   ....[91]....
        /*3ca8*/ 	.word	0x0001b130


	//   ....[92]....
        /*3cac*/ 	.word	0x0001b140


	//   ....[93]....
        /*3cb0*/ 	.word	0x0001b150


	//   ....[94]....
        /*3cb4*/ 	.word	0x0001b160


	//   ....[95]....
        /*3cb8*/ 	.word	0x0001b170


	//   ....[96]....
        /*3cbc*/ 	.word	0x0001b180


	//   ....[97]....
        /*3cc0*/ 	.word	0x0001b190


	//   ....[98]....
        /*3cc4*/ 	.word	0x0001b1a0


	//   ....[99]....
        /*3cc8*/ 	.word	0x0001b1b0


	//   ....[100]....
        /*3ccc*/ 	.word	0x0001b1c0


	//   ....[101]....
        /*3cd0*/ 	.word	0x0001b2e0


	//   ....[102]....
        /*3cd4*/ 	.word	0x0001b2f0


	//   ....[103]....
        /*3cd8*/ 	.word	0x0001b300


	//   ....[104]....
        /*3cdc*/ 	.word	0x0001b310


	//   ....[105]....
        /*3ce0*/ 	.word	0x0001b320


	//   ....[106]....
        /*3ce4*/ 	.word	0x0001b330


	//   ....[107]....
        /*3ce8*/ 	.word	0x0001b340


	//   ....[108]....
        /*3cec*/ 	.word	0x0001b350


	//   ....[109]....
        /*3cf0*/ 	.word	0x0001b360


	//   ....[110]....
        /*3cf4*/ 	.word	0x0001b370


	//   ....[111]....
        /*3cf8*/ 	.word	0x0001b380


	//   ....[112]....
        /*3cfc*/ 	.word	0x0001b390


	//   ....[113]....
        /*3d00*/ 	.word	0x0001b3a0


	//   ....[114]....
        /*3d04*/ 	.word	0x0001f4f0


	//   ....[115]....
        /*3d08*/ 	.word	0x0001f520


	//   ....[116]....
        /*3d0c*/ 	.word	0x0001f560


	//   ....[117]....
        /*3d10*/ 	.word	0x0001f580


	//----- nvinfo : EIATTR_REG_RECONFIG
	.align		4
.L_36:
        /*3d14*/ 	.byte	0x01, 0x54
	.zero		2


	//----- nvinfo : EIATTR_SYSCALL_OFFSETS
	.align		4
        /*3d18*/ 	.byte	0x04, 0x46
        /*3d1a*/ 	.short	(.L_38 - .L_37)


	//   ....[0]....
.L_37:
        /*3d1c*/ 	.word	0x00020d70


	//   ....[1]....
        /*3d20*/ 	.word	0x00020ed0


	//----- nvinfo : EIATTR_MBARRIER_INSTR_OFFSETS
	.align		4
.L_38:
        /*3d24*/ 	.byte	0x04, 0x39
        /*3d26*/ 	.short	(.L_40 - .L_39)


	//   ....[0]....
.L_39:
        /*3d28*/ 	.word	0x00000330
        /*3d2c*/ 	.word	0x000000ff
        /*3d30*/ 	.word	0x00058050
        /*3d34*/ 	.short	0x0100
        /*3d36*/ 	.byte	0x06
	.zero		1


	//   ....[1]....
        /*3d38*/ 	.word	0x00000340
        /*3d3c*/ 	.word	0x000000ff
        /*3d40*/ 	.word	0x00058060
        /*3d44*/ 	.short	0x0100
        /*3d46*/ 	.byte	0x06
	.zero		1


	//   ....[2]....
        /*3d48*/ 	.word	0x00000350
        /*3d4c*/ 	.word	0x000000ff
        /*3d50*/ 	.word	0x00058058
        /*3d54*/ 	.short	0x0100
        /*3d56*/ 	.byte	0x06
	.zero		1


	//   ....[3]....
        /*3d58*/ 	.word	0x00000360
        /*3d5c*/ 	.word	0x000000ff
        /*3d60*/ 	.word	0x00058068
        /*3d64*/ 	.short	0x0100
        /*3d66*/ 	.byte	0x06
	.zero		1


	//   ....[4]....
        /*3d68*/ 	.word	0x00000490
        /*3d6c*/ 	.word	0x000000ff
        /*3d70*/ 	.word	0x00058000
        /*3d74*/ 	.short	0x0100
        /*3d76*/ 	.byte	0x06
	.zero		1


	//   ....[5]....
        /*3d78*/ 	.word	0x000004a0
        /*3d7c*/ 	.word	0x000000ff
        /*3d80*/ 	.word	0x00058028
        /*3d84*/ 	.short	0x0100
        /*3d86*/ 	.byte	0x06
	.zero		1


	//   ....[6]....
        /*3d88*/ 	.word	0x000004b0
        /*3d8c*/ 	.word	0x000000ff
        /*3d90*/ 	.word	0x00058008
        /*3d94*/ 	.short	0x0100
        /*3d96*/ 	.byte	0x06
	.zero		1


	//   ....[7]....
        /*3d98*/ 	.word	0x000004c0
        /*3d9c*/ 	.word	0x000000ff
        /*3da0*/ 	.word	0x00058030
        /*3da4*/ 	.short	0x0100
        /*3da6*/ 	.byte	0x06
	.zero		1


	//   ....[8]....
        /*3da8*/ 	.word	0x000004d0
        /*3dac*/ 	.word	0x000000ff
        /*3db0*/ 	.word	0x00058010
        /*3db4*/ 	.short	0x0100
        /*3db6*/ 	.byte	0x06
	.zero		1


	//   ....[9]....
        /*3db8*/ 	.word	0x000004e0
        /*3dbc*/ 	.word	0x000000ff
        /*3dc0*/ 	.word	0x00058038
        /*3dc4*/ 	.short	0x0100
        /*3dc6*/ 	.byte	0x06
	.zero		1


	//   ....[10]....
        /*3dc8*/ 	.word	0x000004f0
        /*3dcc*/ 	.word	0x000000ff
        /*3dd0*/ 	.word	0x00058018
        /*3dd4*/ 	.short	0x0100
        /*3dd6*/ 	.byte	0x06
	.zero		1


	//   ....[11]....
        /*3dd8*/ 	.word	0x00000500
        /*3ddc*/ 	.word	0x000000ff
        /*3de0*/ 	.word	0x00058040
        /*3de4*/ 	.short	0x0100
        /*3de6*/ 	.byte	0x06
	.zero		1


	//   ....[12]....
        /*3de8*/ 	.word	0x00000510
        /*3dec*/ 	.word	0x000000ff
        /*3df0*/ 	.word	0x00058020
        /*3df4*/ 	.short	0x0100
        /*3df6*/ 	.byte	0x06
	.zero		1


	//   ....[13]....
        /*3df8*/ 	.word	0x00000520
        /*3dfc*/ 	.word	0x000000ff
        /*3e00*/ 	.word	0x00058048
        /*3e04*/ 	.short	0x0100
        /*3e06*/ 	.byte	0x06
	.zero		1


	//   ....[14]....
        /*3e08*/ 	.word	0x00000650
        /*3e0c*/ 	.word	0x000000ff
        /*3e10*/ 	.word	0x00058070
        /*3e14*/ 	.short	0x0100
        /*3e16*/ 	.byte	0x06
	.zero		1


	//   ....[15]....
        /*3e18*/ 	.word	0x00000660
        /*3e1c*/ 	.word	0x000000ff
        /*3e20*/ 	.word	0x00058080
        /*3e24*/ 	.short	0x0100
        /*3e26*/ 	.byte	0x06
	.zero		1


	//   ....[16]....
        /*3e28*/ 	.word	0x00000670
        /*3e2c*/ 	.word	0x000000ff
        /*3e30*/ 	.word	0x00058078
        /*3e34*/ 	.short	0x0100
        /*3e36*/ 	.byte	0x06
	.zero		1


	//   ....[17]....
        /*3e38*/ 	.word	0x00000680
        /*3e3c*/ 	.word	0x000000ff
        /*3e40*/ 	.word	0x00058088
        /*3e44*/ 	.short	0x0100
        /*3e46*/ 	.byte	0x06
	.zero		1


	//   ....[18]....
        /*3e48*/ 	.word	0x000007c0
        /*3e4c*/ 	.word	0x000000ff
        /*3e50*/ 	.word	0x00058090
        /*3e54*/ 	.short	0x0100
        /*3e56*/ 	.byte	0x06
	.zero		1


	//   ....[19]....
        /*3e58*/ 	.word	0x000007d0
        /*3e5c*/ 	.word	0x000000ff
        /*3e60*/ 	.word	0x00058098
        /*3e64*/ 	.short	0x0100
        /*3e66*/ 	.byte	0x06
	.zero		1


	//   ....[20]....
        /*3e68*/ 	.word	0x000007e0
        /*3e6c*/ 	.word	0x000000ff
        /*3e70*/ 	.word	0x000580a0
        /*3e74*/ 	.short	0x0100
        /*3e76*/ 	.byte	0x06
	.zero		1


	//   ....[21]....
        /*3e78*/ 	.word	0x000007f0
        /*3e7c*/ 	.word	0x000000ff
        /*3e80*/ 	.word	0x000580a8
        /*3e84*/ 	.short	0x0100
        /*3e86*/ 	.byte	0x06
	.zero		1


	//   ....[22]....
        /*3e88*/ 	.word	0x000008f0
        /*3e8c*/ 	.word	0x000000ff
        /*3e90*/ 	.word	0x000580c0
        /*3e94*/ 	.short	0x0100
        /*3e96*/ 	.byte	0x06
	.zero		1


	//   ....[23]....
        /*3e98*/ 	.word	0x00000900
        /*3e9c*/ 	.word	0x000000ff
        /*3ea0*/ 	.word	0x000580e0
        /*3ea4*/ 	.short	0x0100
        /*3ea6*/ 	.byte	0x06
	.zero		1


	//   ....[24]....
        /*3ea8*/ 	.word	0x00000910
        /*3eac*/ 	.word	0x000000ff
        /*3eb0*/ 	.word	0x000580c8
        /*3eb4*/ 	.short	0x0100
        /*3eb6*/ 	.byte	0x06
	.zero		1


	//   ....[25]....
        /*3eb8*/ 	.word	0x00000920
        /*3ebc*/ 	.word	0x000000ff
        /*3ec0*/ 	.word	0x000580e8
        /*3ec4*/ 	.short	0x0100
        /*3ec6*/ 	.byte	0x06
	.zero		1


	//   ....[26]....
        /*3ec8*/ 	.word	0x00000930
        /*3ecc*/ 	.word	0x000000ff
        /*3ed0*/ 	.word	0x000580d0
        /*3ed4*/ 	.short	0x0100
        /*3ed6*/ 	.byte	0x06
	.zero		1


	//   ....[27]....
        /*3ed8*/ 	.word	0x00000940
        /*3edc*/ 	.word	0x000000ff
        /*3ee0*/ 	.word	0x000580f0
        /*3ee4*/ 	.short	0x0100
        /*3ee6*/ 	.byte	0x06
	.zero		1


	//   ....[28]....
        /*3ee8*/ 	.word	0x00000950
        /*3eec*/ 	.word	0x000000ff
        /*3ef0*/ 	.word	0x000580d8
        /*3ef4*/ 	.short	0x0100
        /*3ef6*/ 	.byte	0x06
	.zero		1


	//   ....[29]....
        /*3ef8*/ 	.word	0x00000960
        /*3efc*/ 	.word	0x000000ff
        /*3f00*/ 	.word	0x000580f8
        /*3f04*/ 	.short	0x0100
        /*3f06*/ 	.byte	0x06
	.zero		1


	//   ....[30]....
        /*3f08*/ 	.word	0x00000e80
        /*3f0c*/ 	.word	0x000000ff
        /*3f10*/ 	.word	0x00058050
        /*3f14*/ 	.short	0x010a
        /*3f16*/ 	.byte	0x0a
	.zero		1


	//   ....[31]....
        /*3f18*/ 	.word	0x00000fa0
        /*3f1c*/ 	.word	0x000000ff
        /*3f20*/ 	.word	0x00058000
        /*3f24*/ 	.short	0x010a
        /*3f26*/ 	.byte	0x26
	.zero		1


	//   ....[32]....
        /*3f28*/ 	.word	0x00000ff0
        /*3f2c*/ 	.word	0x000000ff
        /*3f30*/ 	.word	0xfffffff8
        /*3f34*/ 	.short	0x010a
        /*3f36*/ 	.byte	0x08
	.zero		1


	//   ....[33]....
        /*3f38*/ 	.word	0x00006230
        /*3f3c*/ 	.word	0x00000035
        /*3f40*/ 	.word	0x00000000
        /*3f44*/ 	.short	0x0101
        /*3f46*/ 	.byte	0x04
	.zero		1


	//   ....[34]....
        /*3f48*/ 	.word	0x000084b0
        /*3f4c*/ 	.word	0x000000ff
        /*3f50*/ 	.word	0x00058008
        /*3f54*/ 	.short	0x010a
        /*3f56*/ 	.byte	0x26
	.zero		1


	//   ....[35]....
        /*3f58*/ 	.word	0x00008d30
        /*3f5c*/ 	.word	0x000000ff
        /*3f60*/ 	.word	0x00000000
        /*3f64*/ 	.short	0x0101
        /*3f66*/ 	.byte	0x04
	.zero		1


	//   ....[36]....
        /*3f68*/ 	.word	0x00008ea0
        /*3f6c*/ 	.word	0x000000ff
        /*3f70*/ 	.word	0x00058000
        /*3f74*/ 	.short	0x010a
        /*3f76*/ 	.byte	0x05
	.zero		1


	//   ....[37]....
        /*3f78*/ 	.word	0x000104d0
        /*3f7c*/ 	.word	0x000000ff
        /*3f80*/ 	.word	0x00058000
        /*3f84*/ 	.short	0x010a
        /*3f86*/ 	.byte	0x06
	.zero		1


	//   ....[38]....
        /*3f88*/ 	.word	0x000106f0
        /*3f8c*/ 	.word	0x000000ff
        /*3f90*/ 	.word	0x00058000
        /*3f94*/ 	.short	0x010a
        /*3f96*/ 	.byte	0x06
	.zero		1


	//   ....[39]....
        /*3f98*/ 	.word	0x000112f0
        /*3f9c*/ 	.word	0x000000ff
        /*3fa0*/ 	.word	0x00000000
        /*3fa4*/ 	.short	0x0101
        /*3fa6*/ 	.byte	0x06
	.zero		1


	//   ....[40]....
        /*3fa8*/ 	.word	0x000113a0
        /*3fac*/ 	.word	0x000000ff
        /*3fb0*/ 	.word	0x00000000
        /*3fb4*/ 	.short	0x0101
        /*3fb6*/ 	.byte	0x06
	.zero		1


	//   ....[41]....
        /*3fb8*/ 	.word	0x00011580
        /*3fbc*/ 	.word	0x000000ff
        /*3fc0*/ 	.word	0x00058000
        /*3fc4*/ 	.short	0x010a
        /*3fc6*/ 	.byte	0x04
	.zero		1


	//   ....[42]....
        /*3fc8*/ 	.word	0x0001b090
        /*3fcc*/ 	.word	0x000000ff
        /*3fd0*/ 	.word	0x00058000
        /*3fd4*/ 	.short	0x010a
        /*3fd6*/ 	.byte	0x05
	.zero		1


	//   ....[43]....
        /*3fd8*/ 	.word	0x0001b3e0
        /*3fdc*/ 	.word	0x000000ff
        /*3fe0*/ 	.word	0x00058000
        /*3fe4*/ 	.short	0x010a
        /*3fe6*/ 	.byte	0x05
	.zero		1


	//   ....[44]....
        /*3fe8*/ 	.word	0x0001f310
        /*3fec*/ 	.word	0x000000ff
        /*3ff0*/ 	.word	0x00000000
        /*3ff4*/ 	.short	0x0101
        /*3ff6*/ 	.byte	0x05
	.zero		1


	//   ....[45]....
        /*3ff8*/ 	.word	0x0001f3c0
        /*3ffc*/ 	.word	0x000000ff
        /*4000*/ 	.word	0x00000000
        /*4004*/ 	.short	0x0101
        /*4006*/ 	.byte	0x05
	.zero		1


	//   ....[46]....
        /*4008*/ 	.word	0x000201a0
        /*400c*/ 	.word	0x000000ff
        /*4010*/ 	.word	0x00000008
        /*4014*/ 	.short	0x010a
        /*4016*/ 	.byte	0x04
	.zero		1


	//   ....[47]....
        /*4018*/ 	.word	0x000226d0
        /*401c*/ 	.word	0x00000000
        /*4020*/ 	.word	0x00058090
        /*4024*/ 	.short	0x0101
        /*4026*/ 	.byte	0x26
	.zero		1


	//   ....[48]....
        /*4028*/ 	.word	0x000228b0
        /*402c*/ 	.word	0x00000003
        /*4030*/ 	.word	0x00058060
        /*4034*/ 	.short	0x010a
        /*4036*/ 	.byte	0x3f
	.zero		1


	//   ....[49]....
        /*4038*/ 	.word	0x00022b50
        /*403c*/ 	.word	0x00000003
        /*4040*/ 	.word	0x00058028
        /*4044*/ 	.short	0x010a
        /*4046*/ 	.byte	0x3f
	.zero		1


	//   ....[50]....
        /*4048*/ 	.word	0x00022e00
        /*404c*/ 	.word	0x00000003
        /*4050*/ 	.word	0x00058060
        /*4054*/ 	.short	0x010a
        /*4056*/ 	.byte	0x3f
	.zero		1


	//   ....[51]....
        /*4058*/ 	.word	0x000230e0
        /*405c*/ 	.word	0x00000002
        /*4060*/ 	.word	0x00058028
        /*4064*/ 	.short	0x010a
        /*4066*/ 	.byte	0x3f
	.zero		1


	//   ....[52]....
        /*4068*/ 	.word	0x00023460
        /*406c*/ 	.word	0x00000007
        /*4070*/ 	.word	0x00058028
        /*4074*/ 	.short	0x010a
        /*4076*/ 	.byte	0x3f
	.zero		1


	//   ....[53]....
        /*4078*/ 	.word	0x00023740
        /*407c*/ 	.word	0x00000004
        /*4080*/ 	.word	0x00058028
        /*4084*/ 	.short	0x010a
        /*4086*/ 	.byte	0x3f
	.zero		1


	//   ....[54]....
        /*4088*/ 	.word	0x00023a10
        /*408c*/ 	.word	0x00000003
        /*4090*/ 	.word	0x00058050
        /*4094*/ 	.short	0x010a
        /*4096*/ 	.byte	0x3f
	.zero		1


	//   ....[55]....
        /*4098*/ 	.word	0x00023a70
        /*409c*/ 	.word	0x00000000
        /*40a0*/ 	.word	0x00058000
        /*40a4*/ 	.short	0x010a
        /*40a6*/ 	.byte	0x3f
	.zero		1


	//   ....[56]....
        /*40a8*/ 	.word	0x00023ad0
        /*40ac*/ 	.word	0x00000003
        /*40b0*/ 	.word	0xfffffff8
        /*40b4*/ 	.short	0x010a
        /*40b6*/ 	.byte	0x3f
	.zero		1


	//   ....[57]....
        /*40b8*/ 	.word	0x00023b30
        /*40bc*/ 	.word	0x00000008
        /*40c0*/ 	.word	0x00058008
        /*40c4*/ 	.short	0x010a
        /*40c6*/ 	.byte	0x3f
	.zero		1


	//   ....[58]....
        /*40c8*/ 	.word	0x00023b90
        /*40cc*/ 	.word	0x00000005
        /*40d0*/ 	.word	0x00058000
        /*40d4*/ 	.short	0x010a
        /*40d6*/ 	.byte	0x3f
	.zero		1


	//   ....[59]....
        /*40d8*/ 	.word	0x00023bf0
        /*40dc*/ 	.word	0x00000008
        /*40e0*/ 	.word	0x00058000
        /*40e4*/ 	.short	0x010a
        /*40e6*/ 	.byte	0x3f
	.zero		1


	//   ....[60]....
        /*40e8*/ 	.word	0x00023c50
        /*40ec*/ 	.word	0x00000007
        /*40f0*/ 	.word	0x00058000
        /*40f4*/ 	.short	0x010a
        /*40f6*/ 	.byte	0x3f
	.zero		1


	//   ....[61]....
        /*40f8*/ 	.word	0x00023cb0
        /*40fc*/ 	.word	0x00000023
        /*4100*/ 	.word	0x00058000
        /*4104*/ 	.short	0x010a
        /*4106*/ 	.byte	0x3f
	.zero		1


	//   ....[62]....
        /*4108*/ 	.word	0x00023d10
        /*410c*/ 	.word	0x00000003
        /*4110*/ 	.word	0x00000008
        /*4114*/ 	.short	0x010a
        /*4116*/ 	.byte	0x3f
	.zero		1


	//   ....[63]....
        /*4118*/ 	.word	0x00023d60
        /*411c*/ 	.word	0x00000003
        /*4120*/ 	.word	0x00058060
        /*4124*/ 	.short	0x010a
        /*4126*/ 	.byte	0x3f
	.zero		1


	//   ....[64]....
        /*4128*/ 	.word	0x00023db0
        /*412c*/ 	.word	0x00000003
        /*4130*/ 	.word	0x00058028
        /*4134*/ 	.short	0x010a
        /*4136*/ 	.byte	0x3f
	.zero		1


	//   ....[65]....
        /*4138*/ 	.word	0x00023e00
        /*413c*/ 	.word	0x00000003
        /*4140*/ 	.word	0x00058060
        /*4144*/ 	.short	0x010a
        /*4146*/ 	.byte	0x3f
	.zero		1


	//   ....[66]....
        /*4148*/ 	.word	0x00023e50
        /*414c*/ 	.word	0x00000002
        /*4150*/ 	.word	0x00058028
        /*4154*/ 	.short	0x010a
        /*4156*/ 	.byte	0x3f
	.zero		1


	//   ....[67]....
        /*4158*/ 	.word	0x00023ea0
        /*415c*/ 	.word	0x00000007
        /*4160*/ 	.word	0x00058028
        /*4164*/ 	.short	0x010a
        /*4166*/ 	.byte	0x3f
	.zero		1


	//   ....[68]....
        /*4168*/ 	.word	0x00023ef0
        /*416c*/ 	.word	0x00000004
        /*4170*/ 	.word	0x00058028
        /*4174*/ 	.short	0x010a
        /*4176*/ 	.byte	0x3f
	.zero		1


	//----- nvinfo : EIATTR_NUM_MBARRIERS
	.align		4
.L_40:
        /*4178*/ 	.byte	0x03, 0x38
        /*417a*/ 	.short	0x001e


	//----- nvinfo : EIATTR_EXIT_INSTR_OFFSETS
	.align		4
        /*417c*/ 	.byte	0x04, 0x1c
        /*417e*/ 	.short	(.L_42 - .L_41)


	//   ....[0]....
.L_41:
        /*4180*/ 	.word	0x00000a00


	//   ....[1]....
        /*4184*/ 	.word	0x000226e0


	//   ....[2]....
        /*4188*/ 	.word	0x00022720


	//   ....[3]....
        /*418c*/ 	.word	0x00023360


	//   ....[4]....
        /*4190*/ 	.word	0x000239f0


	//----- nvinfo : EIATTR_MAX_THREADS
	.align		4
.L_42:
        /*4194*/ 	.byte	0x04, 0x05
        /*4196*/ 	.short	(.L_44 - .L_43)
.L_43:
        /*4198*/ 	.word	0x00000180
        /*419c*/ 	.word	0x00000001
        /*41a0*/ 	.word	0x00000001


	//----- nvinfo : EIATTR_CRS_STACK_SIZE
	.align		4
.L_44:
        /*41a4*/ 	.byte	0x04, 0x1e
        /*41a6*/ 	.short	(.L_46 - .L_45)
.L_45:
        /*41a8*/ 	.word	0x00000000


	//----- nvinfo : EIATTR_CBANK_PARAM_SIZE
	.align		4
.L_46:
        /*41ac*/ 	.byte	0x03, 0x19
        /*41ae*/ 	.short	0x0870


	//----- nvinfo : EIATTR_PARAM_CBANK
	.align		4
        /*41b0*/ 	.byte	0x04, 0x0a
        /*41b2*/ 	.short	(.L_48 - .L_47)
	.align		4
.L_47:
        /*41b4*/ 	.word	index@(.nv.constant0._ZN7cutlass13device_kernelINS_4fmha6kernel28FmhaKernelTmaWarpSpecializedINS1_10collective30FmhaMainloopTmaWarpSpecializedINS_12float_e4m3_tEffN4cute5tupleIJNS7_1CILi128EEENS9_ILi256EEESB_EEENS8_IJiNS9_ILi1EEENS8_IJiiEEEEEESF_NS8_IJSD_iSE_EEENS4_12CausalFusionEJEEENS4_15FmhaFwdEpilogueIS6_fNS8_IJNS9_ILi64EEESB_SB_EEEEENS2_23IndividualTileSchedulerEJEEEEEvNT_6ParamsE)
        /*41b8*/ 	.short	0x0210
        /*41ba*/ 	.short	0x0870


	//----- nvinfo : EIATTR_SW_WAR
	.align		4
.L_48:
        /*41bc*/ 	.byte	0x04, 0x36
        /*41be*/ 	.short	(.L_50 - .L_49)
.L_49:
        /*41c0*/ 	.word	0x00000008
.L_50:


//--------------------- .nv.callgraph             --------------------------
	.section	.nv.callgraph,"",@"SHT_CUDA_CALLGRAPH"
	.align	4
	.sectionentsize	8
	.align		4
        /*0000*/ 	.word	0x00000000
	.align		4
        /*0004*/ 	.word	0xffffffff
	.align		4
        /*0008*/ 	.word	index@(_ZN7cutlass13device_kernelINS_4fmha6kernel28FmhaKernelTmaWarpSpecializedINS1_10collective30FmhaMainloopTmaWarpSpecializedINS_12float_e4m3_tEffN4cute5tupleIJNS7_1CILi128EEENS9_ILi256EEESB_EEENS8_IJiNS9_ILi1EEENS8_IJiiEEEEEESF_NS8_IJSD_iSE_EEENS4_12CausalFusionEJEEENS4_15FmhaFwdEpilogueIS6_fNS8_IJNS9_ILi64EEESB_SB_EEEEENS2_23IndividualTileSchedulerEJEEEEEvNT_6ParamsE)
	.align		4
        /*000c*/ 	.word	index@(__assertfail)
	.align		4
        /*0010*/ 	.word	0x00000000
	.align		4
        /*0014*/ 	.word	0xfffffffe
	.align		4
        /*0018*/ 	.word	0x00000000
	.align		4
        /*001c*/ 	.word	0xfffffffd
	.align		4
        /*0020*/ 	.word	0x00000000
	.align		4
        /*0024*/ 	.word	0xfffffffc


//--------------------- .nv.constant4             --------------------------
	.section	.nv.constant4,"a",@progbits
	.align	8
	.align		8
.nv.constant4:
        /*0000*/ 	.dword	__assertfail
	.align		8
        /*0008*/ 	.dword	__unnamed_1
	.align		8
        /*0010*/ 	.dword	__unnamed_2
	.align		8
        /*0018*/ 	.dword	_ZN39_INTERNAL_cab7d26b_4_k_cu_550140d5_32554cuda3std3__45__cpo5beginE
	.align		8
        /*0020*/ 	.dword	_ZN39_INTERNAL_cab7d26b_4_k_cu_550140d5_32554cuda3std3__45__cpo3endE
	.align		8
        /*0028*/ 	.dword	_ZN39_INTERNAL_cab7d26b_4_k_cu_550140d5_32554cuda3std3__45__cpo6cbeginE
	.align		8
        /*0030*/ 	.dword	_ZN39_INTERNAL_cab7d26b_4_k_cu_550140d5_32554cuda3std3__45__cpo4cendE
	.align		8
        /*0038*/ 	.dword	_ZN39_INTERNAL_cab7d26b_4_k_cu_550140d5_32554cuda3std3__441_GLOBAL__N__cab7d26b_4_k_cu_550140d5_32556ignoreE
	.align		8
        /*0040*/ 	.dword	_ZN39_INTERNAL_cab7d26b_4_k_cu_550140d5_32554cuda3std3__419piecewise_constructE
	.align		8
        /*0048*/ 	.dword	_ZN39_INTERNAL_cab7d26b_4_k_cu_550140d5_32554cuda3std3__48in_placeE
	.align		8
        /*0050*/ 	.dword	_ZN39_INTERNAL_cab7d26b_4_k_cu_550140d5_32554cuda3std6ranges3__45__cpo4swapE
	.align		8
        /*0058*/ 	.dword	_ZN39_INTERNAL_cab7d26b_4_k_cu_550140d5_32554cuda3std6ranges3__45__cpo9iter_moveE
	.align		8
        /*0060*/ 	.dword	_ZN39_INTERNAL_cab7d26b_4_k_cu_550140d5_32554cute7productE
	.align		8
        /*0068*/ 	.dword	_ZN39_INTERNAL_cab7d26b_4_k_cu_550140d5_32554cute1_E
	.align		8
        /*0070*/ 	.dword	$str$24
	.align		8
        /*0078*/ 	.dword	$str$25


//--------------------- .text._ZN7cutlass13device_kernelINS_4fmha6kernel28FmhaKernelTmaWarpSpecializedINS1_10collective30FmhaMainloopTmaWarpSpecializedINS_12float_e4m3_tEffN4cute5tupleIJNS7_1CILi128EEENS9_ILi256EEESB_EEENS8_IJiNS9_ILi1EEENS8_IJiiEEEEEESF_NS8_IJSD_iSE_EEENS4_12CausalFusionEJEEENS4_15FmhaFwdEpilogueIS6_fNS8_IJNS9_ILi64EEESB_SB_EEEEENS2_23IndividualTileSchedulerEJEEEEEvNT_6ParamsE --------------------------
	.section	.text._ZN7cutlass13device_kernelINS_4fmha6kernel28FmhaKernelTmaWarpSpecializedINS1_10collective30FmhaMainloopTmaWarpSpecializedINS_12float_e4m3_tEffN4cute5tupleIJNS7_1CILi128EEENS9_ILi256EEESB_EEENS8_IJiNS9_ILi1EEENS8_IJiiEEEEEESF_NS8_IJSD_iSE_EEENS4_12CausalFusionEJEEENS4_15FmhaFwdEpilogueIS6_fNS8_IJNS9_ILi64EEESB_SB_EEEEENS2_23IndividualTileSchedulerEJEEEEEvNT_6ParamsE,"ax",@progbits
	.align	128
.text._ZN7cutlass13device_kernelINS_4fmha6kernel28FmhaKernelTmaWarpSpecializedINS1_10collective30FmhaMainloopTmaWarpSpecializedINS_12float_e4m3_tEffN4cute5tupleIJNS7_1CILi128EEENS9_ILi256EEESB_EEENS8_IJiNS9_ILi1EEENS8_IJiiEEEEEESF_NS8_IJSD_iSE_EEENS4_12CausalFusionEJEEENS4_15FmhaFwdEpilogueIS6_fNS8_IJNS9_ILi64EEESB_SB_EEEEENS2_23IndividualTileSchedulerEJEEEEEvNT_6ParamsE:
        .type           _ZN7cutlass13device_kernelINS_4fmha6kernel28FmhaKernelTmaWarpSpecializedINS1_10collective30FmhaMainloopTmaWarpSpecializedINS_12float_e4m3_tEffN4cute5tupleIJNS7_1CILi128EEENS9_ILi256EEESB_EEENS8_IJiNS9_ILi1EEENS8_IJiiEEEEEESF_NS8_IJSD_iSE_EEENS4_12CausalFusionEJEEENS4_15FmhaFwdEpilogueIS6_fNS8_IJNS9_ILi64EEESB_SB_EEEEENS2_23IndividualTileSchedulerEJEEEEEvNT_6ParamsE,@function
        .size           _ZN7cutlass13device_kernelINS_4fmha6kernel28FmhaKernelTmaWarpSpecializedINS1_10collective30FmhaMainloopTmaWarpSpecializedINS_12float_e4m3_tEffN4cute5tupleIJNS7_1CILi128EEENS9_ILi256EEESB_EEENS8_IJiNS9_ILi1EEENS8_IJiiEEEEEESF_NS8_IJSD_iSE_EEENS4_12CausalFusionEJEEENS4_15FmhaFwdEpilogueIS6_fNS8_IJNS9_ILi64EEESB_SB_EEEEENS2_23IndividualTileSchedulerEJEEEEEvNT_6ParamsE,(.L_x_124 - _ZN7cutlass13device_kernelINS_4fmha6kernel28FmhaKernelTmaWarpSpecializedINS1_10collective30FmhaMainloopTmaWarpSpecializedINS_12float_e4m3_tEffN4cute5tupleIJNS7_1CILi128EEENS9_ILi256EEESB_EEENS8_IJiNS9_ILi1EEENS8_IJiiEEEEEESF_NS8_IJSD_iSE_EEENS4_12CausalFusionEJEEENS4_15FmhaFwdEpilogueIS6_fNS8_IJNS9_ILi64EEESB_SB_EEEEENS2_23IndividualTileSchedulerEJEEEEEvNT_6ParamsE)
        .other          _ZN7cutlass13device_kernelINS_4fmha6kernel28FmhaKernelTmaWarpSpecializedINS1_10collective30FmhaMainloopTmaWarpSpecializedINS_12float_e4m3_tEffN4cute5tupleIJNS7_1CILi128EEENS9_ILi256EEESB_EEENS8_IJiNS9_ILi1EEENS8_IJiiEEEEEESF_NS8_IJSD_iSE_EEENS4_12CausalFusionEJEEENS4_15FmhaFwdEpilogueIS6_fNS8_IJNS9_ILi64EEESB_SB_EEEEENS2_23IndividualTileSchedulerEJEEEEEvNT_6ParamsE,@"STO_CUDA_ENTRY STV_DEFAULT"
_ZN7cutlass13device_kernelINS_4fmha6kernel28FmhaKernelTmaWarpSpecializedINS1_10collective30FmhaMainloopTmaWarpSpecializedINS_12float_e4m3_tEffN4cute5tupleIJNS7_1CILi128EEENS9_ILi256EEESB_EEENS8_IJiNS9_ILi1EEENS8_IJiiEEEEEESF_NS8_IJSD_iSE_EEENS4_12CausalFusionEJEEENS4_15FmhaFwdEpilogueIS6_fNS8_IJNS9_ILi64EEESB_SB_EEEEENS2_23IndividualTileSchedulerEJEEEEEvNT_6ParamsE:
[----:B------:R-:W1:Y:S02]  /*0000*/  LDC R1, c[0x0][0x28] ;  /* 0x00000a00ff017b82 */ /* 0x000e640000000800 */
[----:B-1----:R-:W-:Y:S01]  /*0010*/  VIADD R1, R1, 0xfffffd20 ;  /* 0xfffffd2001017836 */ /* 0x002fe20000000000 */
[----:B------:R-:W1:Y:S01]  /*0020*/  S2R R5, SR_TID.X ;  /* 0x0000000000057919 */ /* 0x000e620000002100 */
[----:B------:R-:W-:Y:S01]  /*0030*/  ELECT P1, URZ, PT ;  /* 0x00000000003f782f */ /* 0x000fe20003820000 */
[----:B------:R-:W-:Y:S01]  /*0040*/  BSSY B0, `(.L_x_0) ;  /* 0x0000017000007945 */ /* 0x000fe20003800000 */
[----:B-1----:R-:W-:-:S05]  /*0050*/  SHF.R.U32.HI R0, RZ, 0x5, R5 ;  /* 0x00000005ff007819 */ /* 0x002fca0000011605 */
[----:B------:R-:W1:Y:S02]  /*0060*/  SHFL.IDX PT, R2, R0, RZ, 0x1f ;  /* 0x00001fff00027589 */ /* 0x000e6400000e0000 */
[----:B-1----:R-:W-:Y:S02]  /*0070*/  R2UR UR4, R2 ;  /* 0x00000000020472ca */ /* 0x002fe400000e0000 */
[----:B------:R-:W-:-:S06]  /*0080*/  SHF.R.U32.HI R2, RZ, 0x7, R5 ;  /* 0x00000007ff027819 */ /* 0x000fcc0000011605 */
[----:B------:R-:W1:Y:S05]  /*0090*/  SHFL.IDX PT, R2, R2, RZ, 0x1f ;  /* 0x00001fff02027589 */ /* 0x000e6a00000e0000 */
[----:B------:R-:W-:Y:S02]  /*00a0*/  USHF.R.S32.HI UR5, URZ, 0x1f, UR4 ;  /* 0x0000001f3f057899 */ /* 0x000fe40008011404 */
[----:B------:R-:W-:Y:S02]  /*00b0*/  ISETP.NE.OR P0, PT, RZ, UR4, !P1 ;  /* 0x00000004ff007c0c */ /* 0x000fe4000cf05670 */
[----:B------:R-:W-:-:S04]  /*00c0*/  ULEA.HI UR5, UR5, UR4, URZ, 0x2 ;  /* 0x0000000405057291 */ /* 0x000fc8000f8f103f */
[----:B------:R-:W-:-:S04]  /*00d0*/  ULOP3.LUT UR5, UR5, 0xfffffffc, URZ, 0xc0, !UPT ;  /* 0xfffffffc05057892 */ /* 0x000fc8000f8ec03f */
[----:B------:R-:W-:-:S03]  /*00e0*/  UIADD3 UR4, UR4, -UR5, URZ ;  /* 0x8000000504047290 */ /* 0x000fc6000fffe03f */
[----:B------:R-:W-:Y:S09]  /*00f0*/  @P0 BRA `(.L_x_1) ;  /* 0x00000000002c0947 */ /* 0x000ff20003800000 */
[----:B------:R-:W-:Y:S02]  /*0100*/  ULDC.64 UR6, c[0x0][0x198] ;  /* 0x0000660000067ab9 */ /* 0x000fe40000000a00 */
[----:B------:R-:W-:Y:S02]  /*0110*/  UIADD3 UR8, UP0, UR6, 0xf0, URZ ;  /* 0x000000f006087890 */ /* 0x000fe4000ff1e03f */
[----:B------:R-:W-:Y:S02]  /*0120*/  UIADD3 UR10, UP1, UR6, 0x1f0, URZ ;  /* 0x000001f0060a7890 */ /* 0x000fe4000ff3e03f */
[----:B------:R-:W-:Y:S02]  /*0130*/  UIADD3 UR6, UP2, UR6, 0x2f0, URZ ;  /* 0x000002f006067890 */ /* 0x000fe4000ff5e03f */
[----:B------:R-:W-:Y:S02]  /*0140*/  UIADD3.X UR9, URZ, UR7, URZ, UP0, !UPT ;  /* 0x000000073f097290 */ /* 0x000fe400087fe43f */
[----:B------:R-:W-:-:S02]  /*0150*/  UIADD3.X UR11, URZ, UR7, URZ, UP1, !UPT ;  /* 0x000000073f0b7290 */ /* 0x000fc40008ffe43f */
[----:B------:R-:W-:-:S05]  /*0160*/  UIADD3.X UR7, URZ, UR7, URZ, UP2, !UPT ;  /* 0x000000073f077290 */ /* 0x000fca00097fe43f */
[----:B------:R2:W-:Y:S02]  /*0170*/  UTMACCTL.PF [UR8] ;  /* 0x00000000080079b9 */ /* 0x0005e40008040000 */
[----:B------:R2:W-:Y:S02]  /*0180*/  UTMACCTL.PF [UR10] ;  /* 0x000000000a0079b9 */ /* 0x0005e40008040000 */
[----:B------:R2:W-:Y:S02]  /*0190*/  UTMACCTL.PF [UR6] ;  /* 0x00000000060079b9 */ /* 0x0005e40008040000 */
[----:B--2---:R-:W-:Y:S01]  /*01a0*/  NOP ;  /* 0x0000000000007918 */ /* 0x004fe20000000000 */
.L_x_1:
[----:B------:R-:W-:Y:S05]  /*01b0*/  BSYNC B0 ;  /* 0x0000000000007941 */ /* 0x000fea0003800000 */
.L_x_0:
[----:B------:R-:W2:Y:S01]  /*01c0*/  SHFL.IDX PT, R3, R0, RZ, 0x1f ;  /* 0x00001fff00037589 */ /* 0x000ea200000e0000 */
[----:B-1----:R-:W-:Y:S01]  /*01d0*/  R2UR UR36, R2 ;  /* 0x00000000022472ca */ /* 0x002fe200000e0000 */
[----:B------:R-:W-:-:S12]  /*01e0*/  UISETP.NE.AND UP0, UPT, UR4, 0x1, UPT ;  /* 0x000000010400788c */ /* 0x000fd8000bf05270 */
[----:B------:R-:W-:Y:S02]  /*01f0*/  UIADD3 UR7, UR36, -0x1, URZ ;  /* 0xffffffff24077890 */ /* 0x000fe4000fffe03f */
[----:B------:R-:W-:Y:S02]  /*0200*/  UISETP.EQ.AND UP0, UPT, UR36, URZ, !UP0 ;  /* 0x0000003f2400728c */ /* 0x000fe4000c702270 */
[----:B------:R-:W-:Y:S02]  /*0210*/  UISETP.GE.U32.AND UP1, UPT, UR7, 0x4, UPT ;  /* 0x000000040700788c */ /* 0x000fe4000bf26070 */
[----:B------:R-:W-:Y:S01]  /*0220*/  USEL UR5, URZ, 0x1, !UP0 ;  /* 0x000000013f057887 */ /* 0x000fe2000c000000 */
[----:B--2---:R-:W-:-:S03]  /*0230*/  ISETP.NE.AND P0, PT, R3, RZ, PT ;  /* 0x000000ff0300720c */ /* 0x004fc60003f05270 */
[----:B------:R-:W-:-:S10]  /*0240*/  USEL UR5, UR5, 0x2, UP1 ;  /* 0x0000000205057887 */ /* 0x000fd40008800000 */
[----:B------:R-:W-:Y:S05]  /*0250*/  @P0 BRA `(.L_x_2) ;  /* 0x0000000000480947 */ /* 0x000fea0003800000 */
[----:B------:R-:W1:Y:S01]  /*0260*/  S2UR UR8, SR_CgaCtaId ;  /* 0x00000000000879c3 */ /* 0x000e620000008800 */
[----:B------:R-:W-:Y:S01]  /*0270*/  UMOV UR6, 0x400 ;  /* 0x0000040000067882 */ /* 0x000fe20000000000 */
[----:B------:R-:W-:Y:S01]  /*0280*/  UMOV UR9, 0x1 ;  /* 0x0000000100097882 */ /* 0x000fe20000000000 */
[----:B------:R-:W-:Y:S01]  /*0290*/  UMOV UR10, 0x80 ;  /* 0x00000080000a7882 */ /* 0x000fe20000000000 */
[----:B------:R-:W-:Y:S01]  /*02a0*/  ELECT P0, URZ, PT ;  /* 0x00000000003f782f */ /* 0x000fe20003800000 */
[----:B------:R-:W-:-:S04]  /*02b0*/  UIADD3 UR10, -UR10, 0x100000, URZ ;  /* 0x001000000a0a7890 */ /* 0x000fc8000fffe13f */
[----:B------:R-:W-:Y:S02]  /*02c0*/  USHF.L.U32 UR11, UR10, 0xb, URZ ;  /* 0x0000000b0a0b7899 */ /* 0x000fe4000800063f */
[----:B------:R-:W-:Y:S02]  /*02d0*/  USHF.L.U32 UR10, UR10, 0x1, URZ ;  /* 0x000000010a0a7899 */ /* 0x000fe4000800063f */
[----:B-1----:R-:W-:Y:S02]  /*02e0*/  ULEA UR6, UR8, UR6, 0x18 ;  /* 0x0000000608067291 */ /* 0x002fe4000f8ec03f */
[----:B------:R-:W-:-:S04]  /*02f0*/  UIADD3 UR8, -UR9, 0x100000, URZ ;  /* 0x0010000009087890 */ /* 0x000fc8000fffe13f */
[----:B------:R-:W-:Y:S02]  /*0300*/  USHF.L.U32 UR9, UR8, 0xb, URZ ;  /* 0x0000000b08097899 */ /* 0x000fe4000800063f */
[----:B------:R-:W-:Y:S01]  /*0310*/  USHF.L.U32 UR8, UR8, 0x1, URZ ;  /* 0x0000000108087899 */ /* 0x000fe2000800063f */
[----:B------:R-:W1:Y:S11]  /*0320*/  FENCE.VIEW.ASYNC.S ;  /* 0x00000000000073c6 */ /* 0x000e760000000000 */
[----:B-1----:R1:W2:Y:S01]  /*0330*/  SYNCS.EXCH.64 URZ, [UR6+0x58050], UR8 ;  /* 0x05805008063f75b2 */ /* 0x0022a20008000100 */
[----:B------:R1:W3:Y:S01]  /*0340*/  SYNCS.EXCH.64 URZ, [UR6+0x58060], UR10 ;  /* 0x0580600a063f75b2 */ /* 0x0002e20008000100 */
[----:B------:R1:W4:Y:S01]  /*0350*/  SYNCS.EXCH.64 URZ, [UR6+0x58058], UR8 ;  /* 0x05805808063f75b2 */ /* 0x0003220008000100 */
[----:B------:R1:W1:Y:S01]  /*0360*/  SYNCS.EXCH.64 URZ, [UR6+0x58068], UR10 ;  /* 0x0580680a063f75b2 */ /* 0x0002620008000100 */
[----:B------:R-:W-:Y:S01]  /*0370*/  NOP ;  /* 0x0000000000007918 */ /* 0x000fe20000000000 */
.L_x_2:
[----:B------:R-:W5:Y:S01]  /*0380*/  SHFL.IDX PT, R2, R0, RZ, 0x1f ;  /* 0x00001fff00027589 */ /* 0x000f6200000e0000 */
[----:B------:R-:W-:Y:S01]  /*0390*/  NOP ;  /* 0x0000000000007918 */ /* 0x000fe20000000000 */
[----:B-----5:R-:W-:-:S13]  /*03a0*/  ISETP.NE.AND P0, PT, R2, RZ, PT ;  /* 0x000000ff0200720c */ /* 0x020fda0003f05270 */
[----:B------:R-:W-:Y:S05]  /*03b0*/  @P0 BRA `(.L_x_3) ;  /* 0x0000000000600947 */ /* 0x000fea0003800000 */
[----:B-1----:R-:W1:Y:S01]  /*03c0*/  S2UR UR8, SR_CgaCtaId ;  /* 0x00000000000879c3 */ /* 0x002e620000008800 */
[----:B------:R-:W-:Y:S01]  /*03d0*/  UMOV UR6, 0x400 ;  /* 0x0000040000067882 */ /* 0x000fe20000000000 */
[----:B------:R-:W-:Y:S01]  /*03e0*/  UMOV UR10, 0x1 ;  /* 0x00000001000a7882 */ /* 0x000fe20000000000 */
[----:B------:R-:W-:Y:S01]  /*03f0*/  UMOV UR9, 0x100 ;  /* 0x0000010000097882 */ /* 0x000fe20000000000 */
[----:B------:R-:W-:-:S04]  /*0400*/  UIADD3 UR10, -UR10, 0x100000, URZ ;  /* 0x001000000a0a7890 */ /* 0x000fc8000fffe13f */
[----:B------:R-:W-:Y:S02]  /*0410*/  USHF.L.U32 UR11, UR10, 0xb, URZ ;  /* 0x0000000b0a0b7899 */ /* 0x000fe4000800063f */
[----:B------:R-:W-:Y:S01]  /*0420*/  USHF.L.U32 UR10, UR10, 0x1, URZ ;  /* 0x000000010a0a7899 */ /* 0x000fe2000800063f */
[----:B------:R-:W-:Y:S01]  /*0430*/  ELECT P0, URZ, PT ;  /* 0x00000000003f782f */ /* 0x000fe20003800000 */
[----:B-1----:R-:W-:Y:S02]  /*0440*/  ULEA UR6, UR8, UR6, 0x18 ;  /* 0x0000000608067291 */ /* 0x002fe4000f8ec03f */
[----:B------:R-:W-:-:S04]  /*0450*/  UIADD3 UR8, -UR9, 0x100000, URZ ;  /* 0x0010000009087890 */ /* 0x000fc8000fffe13f */
[----:B------:R-:W-:Y:S02]  /*0460*/  USHF.L.U32 UR9, UR8, 0xb, URZ ;  /* 0x0000000b08097899 */ /* 0x000fe4000800063f */
[----:B------:R-:W-:Y:S01]  /*0470*/  USHF.L.U32 UR8, UR8, 0x1, URZ ;  /* 0x0000000108087899 */ /* 0x000fe2000800063f */
[----:B------:R-:W1:Y:S03]  /*0480*/  FENCE.VIEW.ASYNC.S ;  /* 0x00000000000073c6 */ /* 0x000e660000000000 */
[----:B-1----:R1:W1:Y:S08]  /*0490*/  SYNCS.EXCH.64 URZ, [UR6+0x58000], UR10 ;  /* 0x0580000a063f75b2 */ /* 0x0022700008000100 */
[----:B------:R1:W1:Y:S01]  /*04a0*/  SYNCS.EXCH.64 URZ, [UR6+0x58028], UR8 ;  /* 0x05802808063f75b2 */ /* 0x0002620008000100 */
        /* <DEDUP_REMOVED lines=8> */
[----:B------:R-:W-:Y:S01]  /*0530*/  NOP ;  /* 0x0000000000007918 */ /* 0x000fe20000000000 */
.L_x_3:
        /* <DEDUP_REMOVED lines=21> */
[----:B------:R-:W-:Y:S01]  /*0690*/  NOP ;  /* 0x0000000000007918 */ /* 0x000fe20000000000 */
.L_x_4:
[----:B------:R-:W5:Y:S01]  /*06a0*/  SHFL.IDX PT, R2, R0, RZ, 0x1f ;  /* 0x00001fff00027589 */ /* 0x000f6200000e0000 */
[----:B------:R-:W-:Y:S01]  /*06b0*/  ELECT P0, URZ, PT ;  /* 0x00000000003f782f */ /* 0x000fe20003800000 */
[----:B------:R-:W-:Y:S01]  /*06c0*/  NOP ;  /* 0x0000000000007918 */ /* 0x000fe20000000000 */
[----:B-1----:R-:W-:Y:S02]  /*06d0*/  UMOV UR8, 0x80 ;  /* 0x0000008000087882 */ /* 0x002fe40000000000 */
[C---:B-----5:R-:W-:Y:S02]  /*06e0*/  ISETP.NE.OR P0, PT, R2.reuse, RZ, !P0 ;  /* 0x000000ff0200720c */ /* 0x060fe40004705670 */
[----:B------:R-:W-:-:S11]  /*06f0*/  ISETP.NE.AND P2, PT, R2, RZ, PT ;  /* 0x000000ff0200720c */ /* 0x000fd60003f45270 */
[----:B------:R-:W-:Y:S01]  /*0700*/  VOTEU.ALL UP0, P0 ;  /* 0x00000000003f7886 */ /* 0x000fe20000000000 */
[----:B------:R-:W-:Y:S01]  /*0710*/  VOTEU.ALL UP2, P0 ;  /* 0x00000000003f7886 */ /* 0x000fe20000040000 */
[----:B------:R-:W-:Y:S01]  /*0720*/  VOTEU.ALL UP3, P0 ;  /* 0x00000000003f7886 */ /* 0x000fe20000060000 */
[----:B------:R-:W-:Y:S02]  /*0730*/  VOTEU.ALL UP4, P0 ;  /* 0x00000000003f7886 */ /* 0x000fe40000080000 */
[----:B------:R-:W1:Y:S01]  /*0740*/  @!UP0 S2UR UR10, SR_CgaCtaId ;  /* 0x00000000000a89c3 */ /* 0x000e620000008800 */
[----:B------:R-:W-:Y:S01]  /*0750*/  @!UP0 UMOV UR6, 0x400 ;  /* 0x0000040000068882 */ /* 0x000fe20000000000 */
[----:B------:R-:W-:-:S04]  /*0760*/  @!UP0 UIADD3 UR8, -UR8, 0x100000, URZ ;  /* 0x0010000008088890 */ /* 0x000fc8000fffe13f */
[----:B------:R-:W-:Y:S02]  /*0770*/  @!UP0 USHF.L.U32 UR9, UR8, 0xb, URZ ;  /* 0x0000000b08098899 */ /* 0x000fe4000800063f */
[----:B------:R-:W-:Y:S02]  /*0780*/  @!UP0 USHF.L.U32 UR8, UR8, 0x1, URZ ;  /* 0x0000000108088899 */ /* 0x000fe4000800063f */
[----:B-1----:R-:W-:Y:S01]  /*0790*/  @!UP0 ULEA UR6, UR10, UR6, 0x18 ;  /* 0x000000060a068291 */ /* 0x002fe2000f8ec03f */
[----:B------:R-:W-:Y:S01]  /*07a0*/  VOTEU.ALL UP0, P0 ;  /* 0x00000000003f7886 */ /* 0x000fe20000000000 */
[----:B------:R-:W1:Y:S10]  /*07b0*/  FENCE.VIEW.ASYNC.S ;  /* 0x00000000000073c6 */ /* 0x000e740000000000 */
[----:B-1----:R1:W1:Y:S01]  /*07c0*/  @!UP0 SYNCS.EXCH.64 URZ, [UR6+0x58090], UR8 ;  /* 0x05809008063f85b2 */ /* 0x0022620008000100 */
[----:B------:R1:W1:Y:S01]  /*07d0*/  @!UP2 SYNCS.EXCH.64 URZ, [UR6+0x58098], UR8 ;  /* 0x05809808063fa5b2 */ /* 0x0002620008000100 */
[----:B------:R1:W1:Y:S01]  /*07e0*/  @!UP3 SYNCS.EXCH.64 URZ, [UR6+0x580a0], UR8 ;  /* 0x0580a008063fb5b2 */ /* 0x0002620008000100 */
[----:B------:R1:W1:Y:S01]  /*07f0*/  @!UP4 SYNCS.EXCH.64 URZ, [UR6+0x580a8], UR8 ;  /* 0x0580a808063fc5b2 */ /* 0x0002620008000100 */
[----:B------:R-:W-:Y:S01]  /*0800*/  NOP ;  /* 0x0000000000007918 */ /* 0x000fe20000000000 */
[----:B------:R-:W-:Y:S05]  /*0810*/  @P2 BRA `(.L_x_5) ;  /* 0x0000000000582947 */ /* 0x000fea0003800000 */
[----:B-1----:R-:W1:Y:S01]  /*0820*/  S2UR UR8, SR_CgaCtaId ;  /* 0x00000000000879c3 */ /* 0x002e620000008800 */
        /* <DEDUP_REMOVED lines=12> */
[----:B-1----:R1:W1:Y:S01]  /*08f0*/  SYNCS.EXCH.64 URZ, [UR6+0x580c0], UR8 ;  /* 0x0580c008063f75b2 */ /* 0x0022620008000100 */
        /* <DEDUP_REMOVED lines=8> */
.L_x_5:
[----:B------:R-:W-:Y:S01]  /*0980*/  ISETP.NE.AND P0, PT, RZ, UR36, PT ;  /* 0x00000024ff007c0c */ /* 0x000fe2000bf05270 */
[----:B------:R-:W-:Y:S01]  /*0990*/  IMAD.U32 R0, RZ, RZ, UR4 ;  /* 0x00000004ff007e24 */ /* 0x000fe2000f8e00ff */
[----:B------:R-:W-:Y:S01]  /*09a0*/  NOP ;  /* 0x0000000000007918 */ /* 0x000fe20000000000 */
[----:B-1234-:R-:W-:Y:S03]  /*09b0*/  BAR.SYNC.DEFER_BLOCKING 0x0 ;  /* 0x0000000000007b1d */ /* 0x01efe60000010000 */
[----:B------:R-:W-:-:S07]  /*09c0*/  ISETP.EQ.AND P2, PT, R0, 0x1, P1 ;  /* 0x000000010000780c */ /* 0x000fce0000f42270 */
[----:B------:R-:W-:Y:S06]  /*09d0*/  @!P0 BRA `(.L_x_6) ;  /* 0x0000021c00448947 */ /* 0x000fec0003800000 */
[----:B------:R-:W-:-:S06]  /*09e0*/  UISETP.GT.U32.AND UP0, UPT, UR7, 0x3, UPT ;  /* 0x000000030700788c */ /* 0x000fcc000bf04070 */
[----:B------:R-:W-:-:S13]  /*09f0*/  PLOP3.LUT P0, PT, PT, PT, UP0, 0x80, 0x0 ;  /* 0x000000000000781c */ /* 0x000fda0003f0f008 */
[----:B------:R-:W-:Y:S05]  /*0a00*/  @P0 EXIT ;  /* 0x000000000000094d */ /* 0x000fea0003800000 */
.L_x_7:
[----:B------:R-:W-:-:S08]  /*0a10*/  NOP ;  /* 0x0000000000007918 */ /* 0x000fd00000000000 */
[----:B------:R-:W1:Y:S02]  /*0a20*/  USETMAXREG.TRY_ALLOC.CTAPOOL UP0, 0xf0 ;  /* 0x000000f0000079c8 */ /* 0x000e640008000600 */
[----:B-1----:R-:W-:-:S13]  /*0a30*/  PLOP3.LUT P0, PT, PT, PT, UP0, 0x80, 0x0 ;  /* 0x000000000000781c */ /* 0x002fda0003f0f008 */
[----:B------:R-:W-:Y:S05]  /*0a40*/  @!P0 BRA `(.L_x_7) ;  /* 0xfffffffc00f08947 */ /* 0x000fea000383ffff */
[----:B------:R-:W-:Y:S01]  /*0a50*/  UISETP.NE.AND UP0, UPT, UR36, 0x1, UPT ;  /* 0x000000012400788c */ /* 0x000fe2000bf05270 */
[----:B------:R-:W1:Y:S01]  /*0a60*/  S2UR UR9, SR_CTAID.X ;  /* 0x00000000000979c3 */ /* 0x000e620000002500 */
[----:B------:R-:W-:Y:S01]  /*0a70*/  UMOV UR4, URZ ;  /* 0x0000003f00047c82 */ /* 0x000fe20008000000 */
[----:B------:R-:W-:-:S03]  /*0a80*/  UMOV UR6, URZ ;  /* 0x0000003f00067c82 */ /* 0x000fc60008000000 */
[----:B------:R-:W-:-:S13]  /*0a90*/  PLOP3.LUT P0, PT, PT, PT, UP0, 0x80, 0x0 ;  /* 0x000000000000781c */ /* 0x000fda0003f0f008 */
[----:B------:R-:W-:Y:S05]  /*0aa0*/  @!P0 BRA `(.L_x_8) ;  /* 0x00000000003c8947 */ /* 0x000fea0003800000 */
[----:B------:R-:W-:Y:S01]  /*0ab0*/  UISETP.NE.AND UP0, UPT, UR36, 0x2, UPT ;  /* 0x000000022400788c */ /* 0x000fe2000bf05270 */
[----:B------:R-:W-:-:S05]  /*0ac0*/  UMOV UR6, 0x1 ;  /* 0x0000000100067882 */ /* 0x000fca0000000000 */
[----:B------:R-:W-:-:S13]  /*0ad0*/  PLOP3.LUT P1, PT, PT, PT, UP0, 0x80, 0x0 ;  /* 0x000000000000781c */ /* 0x000fda0003f2f008 */
[----:B------:R-:W-:Y:S05]  /*0ae0*/  @!P1 BRA `(.L_x_8) ;  /* 0x00000000002c9947 */ /* 0x000fea0003800000 */
[----:B------:R-:W-:-:S06]  /*0af0*/  UISETP.NE.AND UP0, UPT, UR36, 0x3, UPT ;  /* 0x000000032400788c */ /* 0x000fcc000bf05270 */
[----:B------:R-:W-:-:S13]  /*0b00*/  PLOP3.LUT P1, PT, PT, PT, UP0, 0x80, 0x0 ;  /* 0x000000000000781c */ /* 0x000fda0003f2f008 */
[----:B------:R-:W-:Y:S05]  /*0b10*/  @!P1 BRA `(.L_x_9) ;  /* 0x0000000000189947 */ /* 0x000fea0003800000 */
[----:B------:R-:W-:-:S11]  /*0b20*/  UISETP.NE.AND UP0, UPT, UR36, 0x4, UPT ;  /* 0x000000042400788c */ /* 0x000fd6000bf05270 */
[----:B------:R-:W-:Y:S01]  /*0b30*/  @!UP0 UMOV UR4, 0x1 ;  /* 0x0000000100048882 */ /* 0x000fe20000000000 */
[----:B------:R-:W-:Y:S01]  /*0b40*/  @!UP0 UMOV UR6, 0x1 ;  /* 0x0000000100068882 */ /* 0x000fe20000000000 */
[----:B------:R-:W-:Y:S01]  /*0b50*/  @UP0 UMOV UR4, URZ ;  /* 0x0000003f00040c82 */ /* 0x000fe20008000000 */
[----:B------:R-:W-:Y:S01]  /*0b60*/  @UP0 UMOV UR6, URZ ;  /* 0x0000003f00060c82 */ /* 0x000fe20008000000 */
[----:B------:R-:W-:Y:S05]  /*0b70*/  BRA `(.L_x_8) ;  /* 0x0000000000087947 */ /* 0x000fea0003800000 */
.L_x_9:
[----:B------:R-:W-:Y:S01]  /*0b80*/  UMOV UR4, 0x1 ;  /* 0x0000000100047882 */ /* 0x000fe20000000000 */
[----:B------:R-:W-:-:S05]  /*0b90*/  UMOV UR6, URZ ;  /* 0x0000003f00067c82 */ /* 0x000fca0008000000 */
.L_x_8:
[----:B------:R-:W-:Y:S05]  /*0ba0*/  @!P0 BRA `(.L_x_10) ;  /* 0x0000000000408947 */ /* 0x000fea0003800000 */
[----:B------:R-:W-:-:S06]  /*0bb0*/  UISETP.NE.AND UP0, UPT, UR36, 0x2, UPT ;  /* 0x000000022400788c */ /* 0x000fcc000bf05270 */
[----:B------:R-:W-:-:S13]  /*0bc0*/  PLOP3.LUT P0, PT, PT, PT, UP0, 0x80, 0x0 ;  /* 0x000000000000781c */ /* 0x000fda0003f0f008 */
[----:B------:R-:W-:Y:S05]  /*0bd0*/  @!P0 BRA `(.L_x_11) ;  /* 0x00000000002c8947 */ /* 0x000fea0003800000 */
[----:B------:R-:W-:-:S06]  /*0be0*/  UISETP.NE.AND UP0, UPT, UR36, 0x3, UPT ;  /* 0x000000032400788c */ /* 0x000fcc000bf05270 */
[----:B------:R-:W-:-:S13]  /*0bf0*/  PLOP3.LUT P0, PT, PT, PT, UP0, 0x80, 0x0 ;  /* 0x000000000000781c */ /* 0x000fda0003f0f008 */
[----:B------:R-:W-:Y:S05]  /*0c00*/  @!P0 BRA `(.L_x_12) ;  /* 0x0000000000188947 */ /* 0x000fea0003800000 */
[----:B------:R-:W-:Y:S01]  /*0c10*/  UISETP.NE.AND UP0, UPT, UR36, 0x4, UPT ;  /* 0x000000042400788c */ /* 0x000fe2000bf05270 */
[----:B-1----:R-:W-:-:S05]  /*0c20*/  UMOV UR37, UR9 ;  /* 0x0000000900257c82 */ /* 0x002fca0008000000 */
[----:B------:R-:W-:-:S13]  /*0c30*/  PLOP3.LUT P0, PT, PT, PT, UP0, 0x80, 0x0 ;  /* 0x000000000000781c */ /* 0x000fda0003f0f008 */
[----:B------:R-:W-:Y:S05]  /*0c40*/  @P0 BRA `(.L_x_13) ;  /* 0x00000000001c0947 */ /* 0x000fea0003800000 */
[----:B------:R-:W-:Y:S01]  /*0c50*/  ULEA UR37, UR9, 0x3, 0x1 ;  /* 0x0000000309257891 */ /* 0x000fe2000f8e083f */
[----:B------:R-:W-:Y:S11]  /*0c60*/  BRA `(.L_x_13) ;  /* 0x0000000000147947 */ /* 0x000ff60003800000 */
.L_x_12:
[----:B-1----:R-:W-:Y:S01]  /*0c70*/  ULEA UR37, UR9, 0x2, 0x1 ;  /* 0x0000000209257891 */ /* 0x002fe2000f8e083f */
[----:B------:R-:W-:Y:S11]  /*0c80*/  BRA `(.L_x_13) ;  /* 0x00000000000c7947 */ /* 0x000ff60003800000 */
.L_x_11:
[----:B-1----:R-:W-:Y:S01]  /*0c90*/  ULEA UR37, UR9, 0x1, 0x1 ;  /* 0x0000000109257891 */ /* 0x002fe2000f8e083f */
[----:B------:R-:W-:Y:S11]  /*0ca0*/  BRA `(.L_x_13) ;  /* 0x0000000000047947 */ /* 0x000ff60003800000 */
.L_x_10:
[----:B-1----:R-:W-:-:S12]  /*0cb0*/  USHF.L.U32 UR37, UR9, 0x1, URZ ;  /* 0x0000000109257899 */ /* 0x002fd8000800063f */
.L_x_13:
[----:B------:R-:W-:-:S04]  /*0cc0*/  ULOP3.LUT UR8, UR5, 0x1, URZ, 0xfc, !UPT ;  /* 0x0000000105087892 */ /* 0x000fc8000f8efc3f */
[----:B------:R-:W-:-:S06]  /*0cd0*/  UISETP.NE.AND UP0, UPT, UR8, 0x3, UPT ;  /* 0x000000030800788c */ /* 0x000fcc000bf05270 */
[----:B------:R-:W-:-:S13]  /*0ce0*/  PLOP3.LUT P0, PT, PT, PT, UP0, 0x80, 0x0 ;  /* 0x000000000000781c */ /* 0x000fda0003f0f008 */
[----:B------:R-:W-:Y:S05]  /*0cf0*/  @!P0 BRA `(.L_x_14) ;  /* 0x0000000000048947 */ /* 0x000fea0003800000 */
[----:B------:R-:W-:Y:S01]  /*0d00*/  BPT.TRAP 0x1 ;  /* 0x000000040000795c */ /* 0x000fe20000300000 */
.L_x_14:
[----:B------:R-:W1:Y:S01]  /*0d10*/  S2UR UR8, SR_CgaCtaId ;  /* 0x00000000000879c3 */ /* 0x000e620000008800 */
[----:B------:R-:W-:Y:S01]  /*0d20*/  UMOV UR38, 0x400 ;  /* 0x0000040000267882 */ /* 0x000fe20000000000 */
[----:B------:R-:W-:Y:S01]  /*0d30*/  IMAD.U32 R8, RZ, RZ, UR4 ;  /* 0x00000004ff087e24 */ /* 0x000fe2000f8e00ff */
[----:B------:R-:W-:Y:S01]  /*0d40*/  SHF.R.S32.HI R0, RZ, 0x1f, R5 ;  /* 0x0000001fff007819 */ /* 0x000fe20000011405 */
[----:B------:R-:W-:Y:S01]  /*0d50*/  ULDC UR4, c[0x0][0x28c] ;  /* 0x0000a30000047ab9 */ /* 0x000fe20000000800 */
[----:B------:R-:W-:Y:S02]  /*0d60*/  ULEA UR9, UR9, 0x17f, 0x7 ;  /* 0x0000017f09097891 */ /* 0x000fe4000f8e383f */
[----:B------:R-:W-:Y:S01]  /*0d70*/  SHF.L.U32 R8, R8, 0x1f, RZ ;  /* 0x0000001f08087819 */ /* 0x000fe200000006ff */
[----:B------:R-:W-:Y:S01]  /*0d80*/  UIADD3 UR4, UR4, 0xff, URZ ;  /* 0x000000ff04047890 */ /* 0x000fe2000fffe03f */
[----:B------:R-:W-:Y:S01]  /*0d90*/  LEA.HI R0, R0, R5, RZ, 0x7 ;  /* 0x0000000500007211 */ /* 0x000fe200078f38ff */
[----:B------:R-:W-:-:S03]  /*0da0*/  USHF.R.U32.HI UR9, URZ, 0x8, UR9 ;  /* 0x000000083f097899 */ /* 0x000fc60008011609 */
[----:B------:R-:W-:-:S05]  /*0db0*/  LOP3.LUT R0, R0, 0xffffff80, RZ, 0xc0, !PT ;  /* 0xffffff8000007812 */ /* 0x000fca00078ec0ff */
[----:B------:R-:W-:-:S05]  /*0dc0*/  IMAD.IADD R0, R5, 0x1, -R0 ;  /* 0x0000000105007824 */ /* 0x000fca00078e0a00 */
[----:B------:R-:W-:Y:S01]  /*0dd0*/  SHF.R.S32.HI R3, RZ, 0x1f, R0 ;  /* 0x0000001fff037819 */ /* 0x000fe20000011400 */
[----:B-1----:R-:W-:Y:S02]  /*0de0*/  ULEA UR38, UR8, UR38, 0x18 ;  /* 0x0000002608267291 */ /* 0x002fe4000f8ec03f */
[----:B------:R-:W-:Y:S01]  /*0df0*/  USHF.R.S32.HI UR8, URZ, 0x1f, UR4 ;  /* 0x0000001f3f087899 */ /* 0x000fe20008011404 */
[CC--:B------:R-:W-:Y:S01]  /*0e00*/  LEA.HI R2, R3.reuse, R0.reuse, RZ, 0x2 ;  /* 0x0000000003027211 */ /* 0x0c0fe200078f10ff */
[----:B------:R-:W-:Y:S01]  /*0e10*/  ULEA UR10, UR6, UR38, 0x3 ;  /* 0x00000026060a7291 */ /* 0x000fe2000f8e183f */
[----:B------:R-:W-:Y:S01]  /*0e20*/  LEA.HI R6, R3, R0, RZ, 0x5 ;  /* 0x0000000003067211 */ /* 0x000fe200078f28ff */
[----:B------:R-:W-:Y:S01]  /*0e30*/  ULEA.HI UR8, UR8, UR4, URZ, 0x8 ;  /* 0x0000000408087291 */ /* 0x000fe2000f8f403f */
[--C-:B------:R-:W-:Y:S02]  /*0e40*/  SHF.R.S32.HI R4, RZ, 0x2, R2.reuse ;  /* 0x00000002ff047819 */ /* 0x100fe40000011402 */
[----:B------:R-:W-:Y:S01]  /*0e50*/  SHF.R.S32.HI R7, RZ, 0x1f, R2 ;  /* 0x0000001fff077819 */ /* 0x000fe20000011402 */
[----:B------:R-:W-:Y:S01]  /*0e60*/  USHF.R.S32.HI UR8, URZ, 0x8, UR8 ;  /* 0x000000083f087899 */ /* 0x000fe20008011408 */
[----:B------:R-:W-:-:S02]  /*0e70*/  SHF.R.S32.HI R6, RZ, 0x5, R6 ;  /* 0x00000005ff067819 */ /* 0x000fc40000011406 */
[----:B------:R-:W1:Y:S01]  /*0e80*/  SYNCS.PHASECHK.TRANS64.TRYWAIT P1, [UR10+0x58050], R8 ;  /* 0x05805008ff0075a7 */ /* 0x000e62000802014a */
[----:B------:R-:W-:Y:S01]  /*0e90*/  LEA.HI R7, R7, R4, RZ, 0x3 ;  /* 0x0000000407077211 */ /* 0x000fe200078f18ff */
[----:B------:R-:W-:Y:S01]  /*0ea0*/  UISETP.LT.AND UP0, UPT, UR8, UR9, UPT ;  /* 0x000000090800728c */ /* 0x000fe2000bf01270 */
[----:B------:R-:W-:Y:S02]  /*0eb0*/  LOP3.LUT R3, R2, 0x7ffffffc, RZ, 0xc0, !PT ;  /* 0x7ffffffc02037812 */ /* 0x000fe400078ec0ff */
[----:B------:R-:W-:Y:S01]  /*0ec0*/  LOP3.LUT R7, R7, 0xfffffff8, RZ, 0xc0, !PT ;  /* 0xfffffff807077812 */ /* 0x000fe200078ec0ff */
[----:B------:R-:W-:Y:S02]  /*0ed0*/  USEL UR30, UR8, UR9, UP0 ;  /* 0x00000009081e7287 */ /* 0x000fe40008000000 */
[----:B------:R-:W-:Y:S02]  /*0ee0*/  IMAD.IADD R2, R0, 0x1, -R3 ;  /* 0x0000000100027824 */ /* 0x000fe400078e0a03 */
[----:B------:R-:W-:-:S04]  /*0ef0*/  IMAD.IADD R7, R4, 0x1, -R7 ;  /* 0x0000000104077824 */ /* 0x000fc800078e0a07 */
[----:B------:R-:W-:Y:S02]  /*0f00*/  IMAD R4, R6, 0x10, R7 ;  /* 0x0000001006047824 */ /* 0x000fe400078e0207 */
[----:B------:R-:W-:Y:S01]  /*0f10*/  IMAD.U32 R7, RZ, RZ, UR37 ;  /* 0x00000025ff077e24 */ /* 0x000fe2000f8e00ff */
[----:B-1----:R-:W-:Y:S06]  /*0f20*/  @!P1 BRA `(.L_x_15) ;  /* 0x0000022800b49947 */ /* 0x002fec0003800000 */
.L_x_106:
[----:B------:R-:W-:Y:S02]  /*0f30*/  IMAD.SHL.U32 R2, R2, 0x2, RZ ;  /* 0x0000000202027824 */ /* 0x000fe400078e00ff */
[----:B------:R-:W-:Y:S01]  /*0f40*/  IMAD R4, R7, 0x40, R4 ;  /* 0x0000004007047824 */ /* 0x000fe200078e0204 */
[----:B------:R-:W-:Y:S06]  /*0f50*/  @!P0 BRA `(.L_x_16) ;  /* 0x0000000000048947 */ /* 0x000fec0003800000 */
[----:B------:R-:W-:Y:S01]  /*0f60*/  BPT.TRAP 0x1 ;  /* 0x000000040000795c */ /* 0x000fe20000300000 */
.L_x_16:
[----:B------:R-:W-:Y:S01]  /*0f70*/  SHF.L.U32 R7, RZ, 0x1f, RZ ;  /* 0x0000001fff077819 */ /* 0x000fe200000006ff */
[----:B------:R-:W-:Y:S01]  /*0f80*/  UIADD3 UR4, UR38, 0x58090, URZ ;  /* 0x0005809026047890 */ /* 0x000fe2000fffe03f */
[----:B------:R-:W-:Y:S02]  /*0f90*/  ISETP.NE.AND P2, PT, RZ, UR7, PT ;  /* 0x00000007ff007c0c */ /* 0x000fe4000bf45270 */
[----:B------:R-:W2:Y:S02]  /*0fa0*/  SYNCS.PHASECHK.TRANS64.TRYWAIT P1, [UR38+0x58000], R7 ;  /* 0x05800007ff0075a7 */ /* 0x000ea40008020166 */
[----:B--2---:R-:W-:Y:S09]  /*0fb0*/  @!P1 BRA `(.L_x_17) ;  /* 0x0000022800a89947 */ /* 0x004ff20003800000 */
.L_x_107:
[----:B------:R-:W-:Y:S01]  /*0fc0*/  ULEA UR8, UR36, UR4, 0x3 ;  /* 0x0000000424087291 */ /* 0x000fe2000f8e183f */
[----:B--2---:R-:W-:-:S04]  /*0fd0*/  SEL R0, RZ, 0x1, P2 ;  /* 0x00000001ff007807 */ /* 0x004fc80001000000 */
[----:B------:R-:W-:-:S04]  /*0fe0*/  SHF.L.U32 R0, R0, 0x1f, RZ ;  /* 0x0000001f00007819 */ /* 0x000fc800000006ff */
[----:B------:R-:W2:Y:S02]  /*0ff0*/  SYNCS.PHASECHK.TRANS64.TRYWAIT P1, [UR8+-0x8], R0 ;  /* 0xfffff800ff0075a7 */ /* 0x000ea40008020148 */
[----:B--2---:R-:W-:Y:S05]  /*1000*/  @!P1 BRA `(.L_x_18) ;  /* 0x0000022800ac9947 */ /* 0x004fea0003800000 */
.L_x_108:
[----:B------:R-:W-:Y:S01]  /*1010*/  USHF.R.U32.HI UR8, URZ, 0x4, UR38 ;  /* 0x000000043f087899 */ /* 0x000fe20008011626 */
[----:B------:R-:W-:Y:S01]  /*1020*/  WARPGROUP.ARRIVE ;  /* 0x00000000000079c5 */ /* 0x000fe20000000000 */
[----:B------:R-:W-:Y:S01]  /*1030*/  UIADD3 UR9, UR38, 0x8000, URZ ;  /* 0x0000800026097890 */ /* 0x000fe2000fffe03f */
[----:B-1----:R-:W-:Y:S01]  /*1040*/  VIADD R3, R2, 0x8 ;  /* 0x0000000802037836 */ /* 0x002fe20000000000 */
[----:B------:R-:W-:Y:S01]  /*1050*/  ULOP3.LUT UR8, UR8, 0x3fff, URZ, 0xc0, !UPT ;  /* 0x00003fff08087892 */ /* 0x000fe2000f8ec03f */
[-C--:B------:R-:W-:Y:S01]  /*1060*/  ISETP.GE.AND P3, PT, R4, R2.reuse, PT ;  /* 0x000000020400720c */ /* 0x080fe20003f66270 */
[----:B------:R-:W-:Y:S01]  /*1070*/  USHF.R.U32.HI UR9, URZ, 0x4, UR9 ;  /* 0x000000043f097899 */ /* 0x000fe20008011609 */
[----:B------:R-:W-:Y:S01]  /*1080*/  VIADD R11, R2, 0x10 ;  /* 0x00000010020b7836 */ /* 0x000fe20000000000 */
[----:B------:R-:W-:Y:S01]  /*1090*/  ULOP3.LUT UR8, UR8, 0x10000, URZ, 0xfc, !UPT ;  /* 0x0001000008087892 */ /* 0x000fe2000f8efc3f */
[----:B------:R-:W-:Y:S01]  /*10a0*/  ISETP.GE.AND P5, PT, R4, R3, PT ;  /* 0x000000030400720c */ /* 0x000fe20003fa6270 */
[----:B------:R-:W-:Y:S01]  /*10b0*/  ULOP3.LUT UR9, UR9, 0x3fff, URZ, 0xc0, !UPT ;  /* 0x00003fff09097892 */ /* 0x000fe2000f8ec03f */
[----:B------:R-:W-:Y:S01]  /*10c0*/  VIADD R3, R2, 0x18 ;  /* 0x0000001802037836 */ /* 0x000fe20000000000 */
[----:B------:R-:W-:Y:S01]  /*10d0*/  ULEA UR28, UR6, UR8, 0xa ;  /* 0x00000008061c7291 */ /* 0x000fe2000f8e503f */
[----:B------:R-:W-:Y:S01]  /*10e0*/  ISETP.GE.AND P1, PT, R4, R11, PT ;  /* 0x0000000b0400720c */ /* 0x000fe20003f26270 */
[----:B------:R-:W-:Y:S01]  /*10f0*/  ULOP3.LUT UR44, UR9, 0x10000, URZ, 0xfc, !UPT ;  /* 0x00010000092c7892 */ /* 0x000fe2000f8efc3f */
[----:B------:R-:W-:Y:S01]  /*1100*/  VIADD R9, R2, 0x9 ;  /* 0x0000000902097836 */ /* 0x000fe20000000000 */
[----:B------:R-:W-:Y:S01]  /*1110*/  UMOV UR29, 0x40000040 ;  /* 0x40000040001d7882 */ /* 0x000fe20000000000 */
[----:B------:R-:W-:Y:S01]  /*1120*/  UMOV UR11, 0x40000040 ;  /* 0x40000040000b7882 */ /* 0x000fe20000000000 */
[----:B------:R-:W-:Y:S01]  /*1130*/  UMOV UR9, UR29 ;  /* 0x0000001d00097c82 */ /* 0x000fe20008000000 */
[----:B------:R-:W-:Y:S01]  /*1140*/  UMOV UR8, UR28 ;  /* 0x0000001c00087c82 */ /* 0x000fe20008000000 */
[----:B------:R-:W-:Y:S01]  /*1150*/  UIADD3 UR32, UR28, 0x2, URZ ;  /* 0x000000021c207890 */ /* 0x000fe2000fffe03f */
[C---:B------:R-:W-:Y:S01]  /*1160*/  ISETP.GE.AND P6, PT, R4.reuse, R9, PT ;  /* 0x000000090400720c */ /* 0x040fe20003fc6270 */
[----:B------:R-:W-:Y:S01]  /*1170*/  UMOV UR10, UR44 ;  /* 0x0000002c000a7c82 */ /* 0x000fe20008000000 */
[----:B------:R-:W-:Y:S01]  /*1180*/  UIADD3 UR34, UR44, 0x2, URZ ;  /* 0x000000022c227890 */ /* 0x000fe2000fffe03f */
[----:B------:R-:W-:Y:S01]  /*1190*/  QGMMA.64x256x32.F32.E4M3.E4M3 R24, gdesc[UR8], RZ, !UPT, gsb0 ;  /* 0x03e00000081879f3 */ /* 0x000fe2000c0008ff */
[----:B------:R-:W-:Y:S01]  /*11a0*/  UMOV UR33, 0x40000040 ;  /* 0x4000004000217882 */ /* 0x000fe20000000000 */
[----:B------:R-:W-:Y:S01]  /*11b0*/  UMOV UR35, 0x40000040 ;  /* 0x4000004000237882 */ /* 0x000fe20000000000 */
[----:B------:R-:W-:Y:S01]  /*11c0*/  UIADD3 UR40, UR28, 0x4, URZ ;  /* 0x000000041c287890 */ /* 0x000fe2000fffe03f */
[----:B------:R-:W-:Y:S01]  /*11d0*/  ISETP.GT.AND P4, PT, R4, R2, PT ;  /* 0x000000020400720c */ /* 0x000fe20003f84270 */
[----:B------:R-:W-:Y:S01]  /*11e0*/  UIADD3 UR42, UR44, 0x4, URZ ;  /* 0x000000042c2a7890 */ /* 0x000fe2000fffe03f */
[C---:B------:R-:W-:Y:S01]  /*11f0*/  VIADD R9, R2.reuse, 0x19 ;  /* 0x0000001902097836 */ /* 0x040fe20000000000 */
[----:B------:R-:W-:Y:S01]  /*1200*/  UMOV UR41, 0x40000040 ;  /* 0x4000004000297882 */ /* 0x000fe20000000000 */
[----:B------:R-:W-:Y:S01]  /*1210*/  UMOV UR43, 0x40000040 ;  /* 0x40000040002b7882 */ /* 0x000fe20000000000 */
[----:B------:R-:W-:Y:S01]  /*1220*/  UIADD3 UR8, UR28, 0x6, URZ ;  /* 0x000000061c087890 */ /* 0x000fe2000fffe03f */
[C---:B------:R-:W-:Y:S01]  /*1230*/  VIADD R13, R2.reuse, 0x11 ;  /* 0x00000011020d7836 */ /* 0x040fe20000000000 */
[----:B------:R-:W-:Y:S01]  /*1240*/  UIADD3 UR10, UR44, 0x6, URZ ;  /* 0x000000062c0a7890 */ /* 0x000fe2000fffe03f */
[----:B------:R-:W-:Y:S01]  /*1250*/  VIADD R11, R2, 0x51 ;  /* 0x00000051020b7836 */ /* 0x000fe20000000000 */
[----:B------:R-:W-:Y:S01]  /*1260*/  UMOV UR9, 0x40000040 ;  /* 0x4000004000097882 */ /* 0x000fe20000000000 */
[----:B------:R-:W-:Y:S01]  /*1270*/  UMOV UR11, 0x40000040 ;  /* 0x40000040000b7882 */ /* 0x000fe20000000000 */
[----:B------:R-:W-:Y:S01]  /*1280*/  UIADD3 UR12, UR28, 0x200, URZ ;  /* 0x000002001c0c7890 */ /* 0x000fe2000fffe03f */
[----:B------:R-:W-:Y:S01]  /*1290*/  ISETP.GE.AND P2, PT, R4, R13, PT ;  /* 0x0000000d0400720c */ /* 0x000fe20003f46270 */
[----:B------:R-:W-:Y:S01]  /*12a0*/  UIADD3 UR14, UR44, 0x800, URZ ;  /* 0x000008002c0e7890 */ /* 0x000fe2000fffe03f */
[C---:B------:R-:W-:Y:S01]  /*12b0*/  VIADD R13, R2.reuse, 0x59 ;  /* 0x00000059020d7836 */ /* 0x040fe20000000000 */
[----:B------:R-:W-:Y:S01]  /*12c0*/  UMOV UR13, 0x40000040 ;  /* 0x40000040000d7882 */ /* 0x000fe20000000000 */
[----:B------:R-:W-:Y:S01]  /*12d0*/  UMOV UR15, 0x40000040 ;  /* 0x40000040000f7882 */ /* 0x000fe20000000000 */
[----:B------:R-:W-:Y:S01]  /*12e0*/  UIADD3 UR16, UR28, 0x202, URZ ;  /* 0x000002021c107890 */ /* 0x000fe2000fffe03f */
[C---:B------:R-:W-:Y:S01]  /*12f0*/  VIADD R15, R2.reuse, 0x79 ;  /* 0x00000079020f7836 */ /* 0x040fe20000000000 */
[----:B------:R-:W-:Y:S01]  /*1300*/  UIADD3 UR18, UR44, 0x802, URZ ;  /* 0x000008022c127890 */ /* 0x000fe2000fffe03f */
[C---:B------:R-:W-:Y:S01]  /*1310*/  VIADD R17, R2.reuse, 0x81 ;  /* 0x0000008102117836 */ /* 0x040fe20000000000 */
[----:B------:R-:W-:Y:S01]  /*1320*/  UMOV UR17, 0x40000040 ;  /* 0x4000004000117882 */ /* 0x000fe20000000000 */
[----:B------:R-:W-:Y:S01]  /*1330*/  UMOV UR19, 0x40000040 ;  /* 0x4000004000137882 */ /* 0x000fe20000000000 */
[----:B------:R-:W-:Y:S01]  /*1340*/  UIADD3 UR20, UR28, 0x204, URZ ;  /* 0x000002041c147890 */ /* 0x000fe2000fffe03f */
[----:B------:R-:W-:Y:S01]  /*1350*/  VIADD R19, R2, 0x99 ;  /* 0x0000009902137836 */ /* 0x000fe20000000000 */
[----:B------:R-:W-:Y:S01]  /*1360*/  UIADD3 UR22, UR44, 0x804, URZ ;  /* 0x000008042c167890 */ /* 0x000fe2000fffe03f */
[----:B------:R-:W-:Y:S01]  /*1370*/  IMAD.MOV.U32 R195, RZ, RZ, RZ ;  /* 0x000000ffffc37224 */ /* 0x000fe200078e00ff */
[----:B------:R-:W-:Y:S01]  /*1380*/  UMOV UR21, 0x40000040 ;  /* 0x4000004000157882 */ /* 0x000fe20000000000 */
[----:B------:R-:W-:Y:S01]  /*1390*/  UMOV UR23, 0x40000040 ;  /* 0x4000004000177882 */ /* 0x000fe20000000000 */
[----:B------:R-:W-:-:S02]  /*13a0*/  UIADD3 UR24, UR28, 0x206, URZ ;  /* 0x000002061c187890 */ /* 0x000fc4000fffe03f */
[----:B------:R-:W-:Y:S01]  /*13b0*/  UIADD3 UR26, UR44, 0x806, URZ ;  /* 0x000008062c1a7890 */ /* 0x000fe2000fffe03f */
[----:B------:R-:W-:Y:S01]  /*13c0*/  UMOV UR25, 0x40000040 ;  /* 0x4000004000197882 */ /* 0x000fe20000000000 */
[----:B------:R-:W-:Y:S01]  /*13d0*/  UMOV UR27, 0x40000040 ;  /* 0x40000040001b7882 */ /* 0x000fe20000000000 */
[----:B------:R-:W-:Y:S01]  /*13e0*/  ULDC UR6, c[0x0][0x604] ;  /* 0x0001810000067ab9 */ /* 0x000fe20000000800 */
[----:B------:R-:W-:-:S04]  /*13f0*/  USHF.L.U32 UR7, UR7, 0x3, URZ ;  /* 0x0000000307077899 */ /* 0x000fc8000800063f */
[----:B------:R-:W-:Y:S01]  /*1400*/  ULOP3.LUT UR7, UR7, 0x8, URZ, 0xc, !UPT ;  /* 0x0000000807077892 */ /* 0x000fe2000f8e0c3f */
[----:B------:R-:W-:Y:S02]  /*1410*/  WARPGROUP.DEPBAR.LE gsb0, 0x0 ;  /* 0x00008000000079c5 */ /* 0x000fe40000010000 */
[----:B------:R-:W-:-:S06]  /*1420*/  WARPGROUP.ARRIVE ;  /* 0x00000000000079c5 */ /* 0x000fcc0000000000 */
[----:B------:R-:W-:Y:S03]  /*1430*/  QGMMA.64x256x32.F32.E4M3.E4M3 R24, gdesc[UR32], R24, gsb0 ;  /* 0x03e00000201879f3 */ /* 0x000fe60008000818 */
[----:B------:R-:W-:Y:S02]  /*1440*/  WARPGROUP.DEPBAR.LE gsb0, 0x0 ;  /* 0x00008000000079c5 */ /* 0x000fe40000010000 */
[----:B------:R-:W-:-:S15]  /*1450*/  WARPGROUP.ARRIVE ;  /* 0x00000000000079c5 */ /* 0x000fde0000000000 */
[----:B------:R-:W-:-:S08]  /*1460*/  NOP ;  /* 0x0000000000007918 */ /* 0x000fd00000000000 */
[----:B------:R-:W-:Y:S03]  /*1470*/  QGMMA.64x256x32.F32.E4M3.E4M3 R24, gdesc[UR40], R24, gsb0 ;  /* 0x03e00000281879f3 */ /* 0x000fe60008000818 */
[----:B------:R-:W-:Y:S02]  /*1480*/  WARPGROUP.DEPBAR.LE gsb0, 0x0 ;  /* 0x00008000000079c5 */ /* 0x000fe40000010000 */
[----:B------:R-:W-:-:S15]  /*1490*/  WARPGROUP.ARRIVE ;  /* 0x00000000000079c5 */ /* 0x000fde0000000000 */
[----:B------:R-:W-:-:S08]  /*14a0*/  NOP ;  /* 0x0000000000007918 */ /* 0x000fd00000000000 */
[----:B------:R-:W-:Y:S01]  /*14b0*/  QGMMA.64x256x32.F32.E4M3.E4M3 R24, gdesc[UR8], R24, gsb0 ;  /* 0x03e00000081879f3 */ /* 0x000fe20008000818 */
[----:B------:R-:W-:Y:S02]  /*14c0*/  ULDC UR10, c[0x0][0x604] ;  /* 0x00018100000a7ab9 */ /* 0x000fe40000000800 */
[----:B------:R-:W-:Y:S02]  /*14d0*/  WARPGROUP.DEPBAR.LE gsb0, 0x0 ;  /* 0x00008000000079c5 */ /* 0x000fe40000010000 */
[----:B------:R-:W-:-:S15]  /*14e0*/  WARPGROUP.ARRIVE ;  /* 0x00000000000079c5 */ /* 0x000fde0000000000 */
[----:B------:R-:W-:-:S08]  /*14f0*/  NOP ;  /* 0x0000000000007918 */ /* 0x000fd00000000000 */
        /* <DEDUP_REMOVED lines=14> */
[----:B------:R-:W-:Y:S02]  /*15e0*/  FSEL R24, R24, -INF , P3 ;  /* 0xff80000018187808 */ /* 0x000fe40001800000 */
[----:B------:R-:W-:Y:S02]  /*15f0*/  FSEL R152, R30, -INF , P3 ;  /* 0xff8000001e987808 */ /* 0x000fe40001800000 */
[----:B------:R-:W-:Y:S01]  /*1600*/  ISETP.GE.AND P3, PT, R4, R3, PT ;  /* 0x000000030400720c */ /* 0x000fe20003f66270 */
[----:B------:R-:W-:Y:S01]  /*1610*/  VIADD R3, R2, 0x20 ;  /* 0x0000002002037836 */ /* 0x000fe20000000000 */
[----:B------:R-:W-:-:S02]  /*1620*/  FSEL R28, R28, -INF , P5 ;  /* 0xff8000001c1c7808 */ /* 0x000fc40002800000 */
[----:B------:R-:W-:Y:S02]  /*1630*/  FSEL R154, R34, -INF , P5 ;  /* 0xff800000229a7808 */ /* 0x000fe40002800000 */
[----:B------:R-:W-:Y:S01]  /*1640*/  ISETP.GE.AND P5, PT, R4, R3, PT ;  /* 0x000000030400720c */ /* 0x000fe20003fa6270 */
[----:B------:R-:W-:Y:S01]  /*1650*/  VIADD R3, R2, 0x28 ;  /* 0x0000002802037836 */ /* 0x000fe20000000000 */
[----:B------:R-:W-:Y:S02]  /*1660*/  FSEL R32, R32, -INF , P1 ;  /* 0xff80000020207808 */ /* 0x000fe40000800000 */
[----:B------:R-:W-:Y:S02]  /*1670*/  FSEL R158, R38, -INF , P1 ;  /* 0xff800000269e7808 */ /* 0x000fe40000800000 */
[----:B------:R-:W-:Y:S01]  /*1680*/  ISETP.GE.AND P1, PT, R4, R3, PT ;  /* 0x000000030400720c */ /* 0x000fe20003f26270 */
[----:B------:R-:W-:Y:S01]  /*1690*/  VIADD R3, R2, 0x30 ;  /* 0x0000003002037836 */ /* 0x000fe20000000000 */
[----:B------:R-:W-:-:S02]  /*16a0*/  FSEL R36, R36, -INF , P3 ;  /* 0xff80000024247808 */ /* 0x000fc40001800000 */
[----:B------:R-:W-:Y:S02]  /*16b0*/  FSEL R163, R42, -INF , P3 ;  /* 0xff8000002aa37808 */ /* 0x000fe40001800000 */
[----:B------:R-:W-:Y:S02]  /*16c0*/  FSEL R25, R25, -INF , P4 ;  /* 0xff80000019197808 */ /* 0x000fe40002000000 */
[----:B------:R-:W-:Y:S02]  /*16d0*/  FSEL R153, R31, -INF , P4 ;  /* 0xff8000001f997808 */ /* 0x000fe40002000000 */
[----:B------:R-:W-:Y:S01]  /*16e0*/  ISETP.GE.AND P3, PT, R4, R3, PT ;  /* 0x000000030400720c */ /* 0x000fe20003f66270 */
[----:B------:R-:W-:Y:S01]  /*16f0*/  VIADD R3, R2, 0x38 ;  /* 0x0000003802037836 */ /* 0x000fe20000000000 */
        /* <DEDUP_REMOVED lines=48> */
[----:B------:R-:W-:Y:S02]  /*1a00*/  ISETP.GE.AND P4, PT, R4, R9, PT ;  /* 0x000000090400720c */ /* 0x000fe40003f86270 */
[----:B------:R-:W-:-:S02]  /*1a10*/  FSEL R9, R53, -INF , P6 ;  /* 0xff80000035097808 */ /* 0x000fc40003000000 */
[----:B------:R-:W-:Y:S02]  /*1a20*/  FSEL R59, R59, -INF , P6 ;  /* 0xff8000003b3b7808 */ /* 0x000fe40003000000 */
[C---:B------:R-:W-:Y:S02]  /*1a30*/  ISETP.GE.AND P6, PT, R4.reuse, R11, PT ;  /* 0x0000000b0400720c */ /* 0x040fe40003fc6270 */
        /* <DEDUP_REMOVED lines=26> */
[----:B------:R-:W-:Y:S02]  /*1be0*/  ISETP.GE.AND P2, PT, R4, R13, PT ;  /* 0x0000000d0400720c */ /* 0x000fe40003f46270 */
        /* <DEDUP_REMOVED lines=9> */
[----:B------:R-:W-:Y:S02]  /*1c80*/  ISETP.GE.AND P6, PT, R4, R17, PT ;  /* 0x000000110400720c */ /* 0x000fe40003fc6270 */
[----:B------:R-:W-:Y:S02]  /*1c90*/  FMNMX R17, R24, R25, !PT ;  /* 0x0000001918117209 */ /* 0x000fe40007800000 */
[----:B------:R-:W-:Y:S02]  /*1ca0*/  FSEL R80, R80, -INF , P1 ;  /* 0xff80000050507808 */ /* 0x000fe40000800000 */
[----:B------:R-:W-:Y:S02]  /*1cb0*/  FSEL R86, R86, -INF , P1 ;  /* 0xff80000056567808 */ /* 0x000fe40000800000 */
[----:B------:R-:W-:Y:S01]  /*1cc0*/  ISETP.GE.AND P1, PT, R4, R3, PT ;  /* 0x000000030400720c */ /* 0x000fe20003f26270 */
[----:B------:R-:W-:Y:S01]  /*1cd0*/  VIADD R3, R2, 0x89 ;  /* 0x0000008902037836 */ /* 0x000fe20000000000 */
[----:B------:R-:W-:-:S02]  /*1ce0*/  FMNMX R0, R28, R17, !PT ;  /* 0x000000111c007209 */ /* 0x000fc40007800000 */
[----:B------:R-:W-:Y:S02]  /*1cf0*/  FSEL R81, R81, -INF , P2 ;  /* 0xff80000051517808 */ /* 0x000fe40001000000 */
[----:B------:R-:W-:Y:S02]  /*1d00*/  FSEL R87, R87, -INF , P2 ;  /* 0xff80000057577808 */ /* 0x000fe40001000000 */
[----:B------:R-:W-:Y:S02]  /*1d10*/  FMNMX R17, R29, R0, !PT ;  /* 0x000000001d117209 */ /* 0x000fe40007800000 */
[----:B------:R-:W-:Y:S01]  /*1d20*/  ISETP.GE.AND P2, PT, R4, R3, PT ;  /* 0x000000030400720c */ /* 0x000fe20003f46270 */
[----:B------:R-:W-:Y:S01]  /*1d30*/  VIADD R3, R2, 0x90 ;  /* 0x0000009002037836 */ /* 0x000fe20000000000 */
[----:B------:R-:W-:Y:S02]  /*1d40*/  FMNMX R0, R32, R17, !PT ;  /* 0x0000001120007209 */ /* 0x000fe40007800000 */
[----:B------:R-:W-:-:S02]  /*1d50*/  FSEL R84, R84, -INF , P3 ;  /* 0xff80000054547808 */ /* 0x000fc40001800000 */
[----:B------:R-:W-:Y:S02]  /*1d60*/  FSEL R90, R90, -INF , P3 ;  /* 0xff8000005a5a7808 */ /* 0x000fe40001800000 */
[----:B------:R-:W-:Y:S01]  /*1d70*/  ISETP.GE.AND P3, PT, R4, R3, PT ;  /* 0x000000030400720c */ /* 0x000fe20003f66270 */
[----:B------:R-:W-:Y:S01]  /*1d80*/  VIADD R3, R2, 0x91 ;  /* 0x0000009102037836 */ /* 0x000fe20000000000 */
[----:B------:R-:W-:Y:S02]  /*1d90*/  FMNMX R17, R33, R0, !PT ;  /* 0x0000000021117209 */ /* 0x000fe40007800000 */
[----:B------:R-:W-:Y:S02]  /*1da0*/  FSEL R85, R85, -INF , P4 ;  /* 0xff80000055557808 */ /* 0x000fe40002000000 */
[----:B------:R-:W-:Y:S02]  /*1db0*/  FSEL R91, R91, -INF , P4 ;  /* 0xff8000005b5b7808 */ /* 0x000fe40002000000 */
[----:B------:R-:W-:Y:S01]  /*1dc0*/  ISETP.GE.AND P4, PT, R4, R3, PT ;  /* 0x000000030400720c */ /* 0x000fe20003f86270 */
[----:B------:R-:W-:Y:S01]  /*1dd0*/  VIADD R3, R2, 0x98 ;  /* 0x0000009802037836 */ /* 0x000fe20000000000 */
[----:B------:R-:W-:-:S02]  /*1de0*/  FMNMX R0, R36, R17, !PT ;  /* 0x0000001124007209 */ /* 0x000fc40007800000 */
[----:B------:R-:W-:Y:S02]  /*1df0*/  FSEL R88, R88, -INF , P5 ;  /* 0xff80000058587808 */ /* 0x000fe40002800000 */
[----:B------:R-:W-:Y:S02]  /*1e00*/  FMNMX R17, R37, R0, !PT ;  /* 0x0000000025117209 */ /* 0x000fe40007800000 */
[----:B------:R-:W-:Y:S02]  /*1e10*/  FSEL R94, R94, -INF , P5 ;  /* 0xff8000005e5e7808 */ /* 0x000fe40002800000 */
[C---:B------:R-:W-:Y:S01]  /*1e20*/  ISETP.GE.AND P5, PT, R4.reuse, R3, PT ;  /* 0x000000030400720c */ /* 0x040fe20003fa6270 */
[----:B------:R-:W-:Y:S01]  /*1e30*/  VIADD R3, R4, 0x8 ;  /* 0x0000000804037836 */ /* 0x000fe20000000000 */
[----:B------:R-:W-:Y:S02]  /*1e40*/  FMNMX R0, R40, R17, !PT ;  /* 0x0000001128007209 */ /* 0x000fe40007800000 */
[----:B------:R-:W-:-:S02]  /*1e50*/  FSEL R16, R89, -INF , P6 ;  /* 0xff80000059107808 */ /* 0x000fc40003000000 */
[----:B------:R-:W-:Y:S02]  /*1e60*/  FSEL R95, R95, -INF , P6 ;  /* 0xff8000005f5f7808 */ /* 0x000fe40003000000 */
[----:B------:R-:W-:Y:S02]  /*1e70*/  ISETP.GE.AND P6, PT, R3, R2, PT ;  /* 0x000000020300720c */ /* 0x000fe40003fc6270 */
[----:B------:R-:W-:Y:S02]  /*1e80*/  FMNMX R21, R41, R0, !PT ;  /* 0x0000000029157209 */ /* 0x000fe40007800000 */
[----:B------:R-:W-:Y:S02]  /*1e90*/  FSEL R8, R26, -INF , P6 ;  /* 0xff8000001a087808 */ /* 0x000fe40003000000 */
[----:B------:R-:W-:Y:S01]  /*1ea0*/  FMNMX R0, R44, R21, !PT ;  /* 0x000000152c007209 */ /* 0x000fe20007800000 */
[----:B------:R-:W-:Y:S01]  /*1eb0*/  VIADD R21, R2, 0xa1 ;  /* 0x000000a102157836 */ /* 0x000fe20000000000 */
[----:B------:R-:W-:-:S02]  /*1ec0*/  ISETP.GT.AND P6, PT, R3, R2, PT ;  /* 0x000000020300720c */ /* 0x000fc40003fc4270 */
[----:B------:R-:W-:Y:S02]  /*1ed0*/  FMNMX R23, R45, R0, !PT ;  /* 0x000000002d177209 */ /* 0x000fe40007800000 */
[----:B------:R-:W-:Y:S02]  /*1ee0*/  FSEL R27, R27, -INF , P6 ;  /* 0xff8000001b1b7808 */ /* 0x000fe40003000000 */
[----:B------:R-:W-:Y:S02]  /*1ef0*/  FMNMX R0, R48, R23, !PT ;  /* 0x0000001730007209 */ /* 0x000fe40007800000 */
[----:B------:R-:W-:Y:S02]  /*1f00*/  FMNMX R23, R8, R27, !PT ;  /* 0x0000001b08177209 */ /* 0x000fe40007800000 */
[----:B------:R-:W-:Y:S02]  /*1f10*/  FMNMX R31, R49, R0, !PT ;  /* 0x00000000311f7209 */ /* 0x000fe40007800000 */
[----:B------:R-:W-:-:S02]  /*1f20*/  FMNMX R0, R152, R23, !PT ;  /* 0x0000001798007209 */ /* 0x000fc40007800000 */
[----:B------:R-:W-:Y:S02]  /*1f30*/  FMNMX R20, R6, R31, !PT ;  /* 0x0000001f06147209 */ /* 0x000fe40007800000 */
[----:B------:R-:W-:Y:S02]  /*1f40*/  FMNMX R23, R153, R0, !PT ;  /* 0x0000000099177209 */ /* 0x000fe40007800000 */
        /* <DEDUP_REMOVED lines=13> */
[----:B------:R-:W-:Y:S01]  /*2020*/  FMNMX R0, R166, R23, !PT ;  /* 0x00000017a6007209 */ /* 0x000fe20007800000 */
[----:B------:R-:W-:Y:S01]  /*2030*/  VIADD R23, R2, 0xb9 ;  /* 0x000000b902177836 */ /* 0x000fe20000000000 */
        /* <DEDUP_REMOVED lines=9> */
[----:B------:R-:W-:Y:S02]  /*20d0*/  FSEL R17, R92, -INF , P1 ;  /* 0xff8000005c117808 */ /* 0x000fe40000800000 */
[----:B------:R-:W-:Y:S02]  /*20e0*/  FSEL R98, R98, -INF , P1 ;  /* 0xff80000062627808 */ /* 0x000fe40000800000 */
[----:B------:R-:W-:Y:S02]  /*20f0*/  FMNMX R31, R55, R0, !PT ;  /* 0x00000000371f7209 */ /* 0x000fe40007800000 */
[----:B------:R-:W-:Y:S01]  /*2100*/  ISETP.GE.AND P1, PT, R4, R19, PT ;  /* 0x000000130400720c */ /* 0x000fe20003f26270 */
[----:B------:R-:W-:Y:S01]  /*2110*/  VIADD R19, R2, 0xa0 ;  /* 0x000000a002137836 */ /* 0x000fe20000000000 */
[----:B------:R-:W-:-:S02]  /*2120*/  FMNMX R35, R15, R22, !PT ;  /* 0x000000160f237209 */ /* 0x000fc40007800000 */
[----:B------:R-:W-:Y:S02]  /*2130*/  FMNMX R0, R58, R31, !PT ;  /* 0x0000001f3a007209 */ /* 0x000fe40007800000 */
[----:B------:R-:W-:Y:S01]  /*2140*/  ISETP.GE.AND P6, PT, R4, R19, PT ;  /* 0x000000130400720c */ /* 0x000fe20003fc6270 */
[----:B------:R-:W-:Y:S01]  /*2150*/  VIADD R19, R2, 0xa8 ;  /* 0x000000a802137836 */ /* 0x000fe20000000000 */
[----:B------:R-:W-:Y:S02]  /*2160*/  FMNMX R26, R80, R35, !PT ;  /* 0x00000023501a7209 */ /* 0x000fe40007800000 */
[----:B------:R-:W-:Y:S02]  /*2170*/  FSEL R93, R93, -INF , P2 ;  /* 0xff8000005d5d7808 */ /* 0x000fe40001000000 */
[----:B------:R-:W-:Y:S02]  /*2180*/  FSEL R99, R99, -INF , P2 ;  /* 0xff80000063637808 */ /* 0x000fe40001000000 */
[----:B------:R-:W-:-:S02]  /*2190*/  FMNMX R31, R59, R0, !PT ;  /* 0x000000003b1f7209 */ /* 0x000fc40007800000 */
[----:B------:R-:W-:Y:S01]  /*21a0*/  ISETP.GE.AND P2, PT, R4, R21, PT ;  /* 0x000000150400720c */ /* 0x000fe20003f46270 */
[----:B------:R-:W-:Y:S01]  /*21b0*/  VIADD R21, R2, 0xa9 ;  /* 0x000000a902157836 */ /* 0x000fe20000000000 */
[----:B------:R-:W-:Y:S02]  /*21c0*/  FMNMX R35, R81, R26, !PT ;  /* 0x0000001a51237209 */ /* 0x000fe40007800000 */
[----:B------:R-:W-:Y:S02]  /*21d0*/  FSEL R18, R96, -INF , P3 ;  /* 0xff80000060127808 */ /* 0x000fe40001800000 */
[----:B------:R-:W-:Y:S02]  /*21e0*/  FSEL R102, R102, -INF , P3 ;  /* 0xff80000066667808 */ /* 0x000fe40001800000 */
[----:B------:R-:W-:Y:S02]  /*21f0*/  FMNMX R0, R62, R31, !PT ;  /* 0x0000001f3e007209 */ /* 0x000fe40007800000 */
[----:B------:R-:W-:-:S02]  /*2200*/  ISETP.GE.AND P3, PT, R4, R19, PT ;  /* 0x000000130400720c */ /* 0x000fc40003f66270 */
[----:B------:R-:W-:Y:S02]  /*2210*/  FSEL R19, R97, -INF , P4 ;  /* 0xff80000061137808 */ /* 0x000fe40002000000 */
[----:B------:R-:W-:Y:S02]  /*2220*/  FSEL R103, R103, -INF , P4 ;  /* 0xff80000067677808 */ /* 0x000fe40002000000 */
[----:B------:R-:W-:Y:S01]  /*2230*/  ISETP.GE.AND P4, PT, R4, R21, PT ;  /* 0x000000150400720c */ /* 0x000fe20003f86270 */
[----:B------:R-:W-:Y:S01]  /*2240*/  VIADD R21, R2, 0xb0 ;  /* 0x000000b002157836 */ /* 0x000fe20000000000 */
[----:B------:R-:W-:Y:S02]  /*2250*/  FMNMX R26, R84, R35, !PT ;  /* 0x00000023541a7209 */ /* 0x000fe40007800000 */
[----:B------:R-:W-:Y:S02]  /*2260*/  FMNMX R31, R63, R0, !PT ;  /* 0x000000003f1f7209 */ /* 0x000fe40007800000 */
[----:B------:R-:W-:-:S02]  /*2270*/  FMNMX R35, R85, R26, !PT ;  /* 0x0000001a55237209 */ /* 0x000fc40007800000 */
[----:B------:R-:W-:Y:S02]  /*2280*/  FSEL R100, R100, -INF , P5 ;  /* 0xff80000064647808 */ /* 0x000fe40002800000 */
[----:B------:R-:W-:Y:S02]  /*2290*/  FSEL R106, R106, -INF , P5 ;  /* 0xff8000006a6a7808 */ /* 0x000fe40002800000 */
[----:B------:R-:W-:Y:S02]  /*22a0*/  FMNMX R0, R66, R31, !PT ;  /* 0x0000001f42007209 */ /* 0x000fe40007800000 */
[----:B------:R-:W-:Y:S01]  /*22b0*/  ISETP.GE.AND P5, PT, R4, R21, PT ;  /* 0x000000150400720c */ /* 0x000fe20003fa6270 */
[----:B------:R-:W-:Y:S01]  /*22c0*/  VIADD R21, R2, 0xb1 ;  /* 0x000000b102157836 */ /* 0x000fe20000000000 */
[----:B------:R-:W-:Y:S02]  /*22d0*/  FMNMX R31, R88, R35, !PT ;  /* 0x00000023581f7209 */ /* 0x000fe40007800000 */
[----:B------:R-:W-:-:S02]  /*22e0*/  FMNMX R35, R67, R0, !PT ;  /* 0x0000000043237209 */ /* 0x000fc40007800000 */
[----:B------:R-:W-:Y:S02]  /*22f0*/  FSEL R20, R101, -INF , P1 ;  /* 0xff80000065147808 */ /* 0x000fe40000800000 */
[----:B------:R-:W-:Y:S02]  /*2300*/  FSEL R107, R107, -INF , P1 ;  /* 0xff8000006b6b7808 */ /* 0x000fe40000800000 */
[----:B------:R-:W-:Y:S01]  /*2310*/  ISETP.GE.AND P1, PT, R4, R21, PT ;  /* 0x000000150400720c */ /* 0x000fe20003f26270 */
[----:B------:R-:W-:Y:S01]  /*2320*/  VIADD R21, R2, 0xb8 ;  /* 0x000000b802157836 */ /* 0x000fe20000000000 */
[----:B------:R-:W-:Y:S01]  /*2330*/  FMNMX R26, R16, R31, !PT ;  /* 0x0000001f101a7209 */ /* 0x000fe20007800000 */
[----:B------:R-:W-:Y:S01]  /*2340*/  VIADD R31, R2, 0xd0 ;  /* 0x000000d0021f7836 */ /* 0x000fe20000000000 */
[----:B------:R-:W-:Y:S02]  /*2350*/  FMNMX R0, R70, R35, !PT ;  /* 0x0000002346007209 */ /* 0x000fe40007800000 */
[----:B------:R-:W-:-:S02]  /*2360*/  FMNMX R26, R17, R26, !PT ;  /* 0x0000001a111a7209 */ /* 0x000fc40007800000 */
[----:B------:R-:W-:Y:S02]  /*2370*/  FSEL R104, R104, -INF , P6 ;  /* 0xff80000068687808 */ /* 0x000fe40003000000 */
[----:B------:R-:W-:Y:S02]  /*2380*/  FSEL R110, R110, -INF , P6 ;  /* 0xff8000006e6e7808 */ /* 0x000fe40003000000 */
[----:B------:R-:W-:Y:S02]  /*2390*/  FMNMX R35, R71, R0, !PT ;  /* 0x0000000047237209 */ /* 0x000fe40007800000 */
[----:B------:R-:W-:Y:S02]  /*23a0*/  ISETP.GE.AND P6, PT, R4, R21, PT ;  /* 0x000000150400720c */ /* 0x000fe40003fc6270 */
[----:B------:R-:W-:Y:S02]  /*23b0*/  FSEL R21, R105, -INF , P2 ;  /* 0xff80000069157808 */ /* 0x000fe40001000000 */
[----:B------:R-:W-:-:S02]  /*23c0*/  FSEL R111, R111, -INF , P2 ;  /* 0xff8000006f6f7808 */ /* 0x000fc40001000000 */
[----:B------:R-:W-:Y:S01]  /*23d0*/  ISETP.GE.AND P2, PT, R4, R23, PT ;  /* 0x000000170400720c */ /* 0x000fe20003f46270 */
[----:B------:R-:W-:Y:S01]  /*23e0*/  VIADD R23, R2, 0xc0 ;  /* 0x000000c002177836 */ /* 0x000fe20000000000 */
[----:B------:R-:W-:Y:S02]  /*23f0*/  FMNMX R39, R93, R26, !PT ;  /* 0x0000001a5d277209 */ /* 0x000fe40007800000 */
[----:B------:R-:W-:Y:S02]  /*2400*/  FMNMX R0, R74, R35, !PT ;  /* 0x000000234a007209 */ /* 0x000fe40007800000 */
[----:B------:R-:W-:Y:S02]  /*2410*/  FMNMX R26, R18, R39, !PT ;  /* 0x00000027121a7209 */ /* 0x000fe40007800000 */
[----:B------:R-:W-:Y:S02]  /*2420*/  FSEL R108, R108, -INF , P3 ;  /* 0xff8000006c6c7808 */ /* 0x000fe40001800000 */
[----:B------:R-:W-:-:S02]  /*2430*/  FSEL R114, R114, -INF , P3 ;  /* 0xff80000072727808 */ /* 0x000fc40001800000 */
[----:B------:R-:W-:Y:S02]  /*2440*/  FMNMX R35, R75, R0, !PT ;  /* 0x000000004b237209 */ /* 0x000fe40007800000 */
[----:B------:R-:W-:Y:S01]  /*2450*/  ISETP.GE.AND P3, PT, R4, R23, PT ;  /* 0x000000170400720c */ /* 0x000fe20003f66270 */
[----:B------:R-:W-:Y:S01]  /*2460*/  VIADD R23, R2, 0xc1 ;  /* 0x000000c102177836 */ /* 0x000fe20000000000 */
[----:B------:R-:W-:Y:S02]  /*2470*/  FMNMX R39, R19, R26, !PT ;  /* 0x0000001a13277209 */ /* 0x000fe40007800000 */
[----:B------:R-:W-:Y:S02]  /*2480*/  FMNMX R0, R78, R35, !PT ;  /* 0x000000234e007209 */ /* 0x000fe40007800000 */
        /* <DEDUP_REMOVED lines=16> */
[----:B------:R-:W-:Y:S02]  /*2590*/  ISETP.GE.AND P1, PT, R4, R23, PT ;  /* 0x000000170400720c */ /* 0x000fe40003f26270 */
        /* <DEDUP_REMOVED lines=8> */
[----:B------:R-:W-:Y:S02]  /*2620*/  FSEL R117, R117, -INF , P2 ;  /* 0xff80000075757808 */ /* 0x000fe40001000000 */
[----:B------:R-:W-:Y:S02]  /*2630*/  FSEL R123, R123, -INF , P2 ;  /* 0xff8000007b7b7808 */ /* 0x000fe40001000000 */
[----:B------:R-:W-:Y:S01]  /*2640*/  ISETP.GE.AND P2, PT, R4, R31, PT ;  /* 0x0000001f0400720c */ /* 0x000fe20003f46270 */
[----:B------:R-:W-:Y:S01]  /*2650*/  VIADD R31, R2, 0xd8 ;  /* 0x000000d8021f7836 */ /* 0x000fe20000000000 */
        /* <DEDUP_REMOVED lines=44> */
[----:B------:R-:W-:Y:S02]  /*2920*/  FSEL R132, R132, -INF , P3 ;  /* 0xff80000084847808 */ /* 0x000fe40001800000 */
[----:B------:R-:W-:Y:S02]  /*2930*/  FMNMX R39, R129, R26, !PT ;  /* 0x0000001a81277209 */ /* 0x000fe40007800000 */
[----:B------:R-:W-:Y:S02]  /*2940*/  FSEL R138, R138, -INF , P3 ;  /* 0xff8000008a8a7808 */ /* 0x000fe40001800000 */
[----:B------:R-:W-:Y:S02]  /*2950*/  FMNMX R0, R110, R35, !PT ;  /* 0x000000236e007209 */ /* 0x000fe40007800000 */
[----:B------:R-:W-:Y:S01]  /*2960*/  ISETP.GE.AND P3, PT, R4, R31, PT ;  /* 0x0000001f0400720c */ /* 0x000fe20003f66270 */
[----:B------:R-:W-:Y:S01]  /*2970*/  VIADD R31, R2, 0xf8 ;  /* 0x000000f8021f7836 */ /* 0x000fe20000000000 */
[----:B------:R-:W-:-:S02]  /*2980*/  FSEL R30, R133, -INF , P4 ;  /* 0xff800000851e7808 */ /* 0x000fc40002000000 */
[----:B------:R-:W-:Y:S02]  /*2990*/  FMNMX R39, R132, R39, !PT ;  /* 0x0000002784277209 */ /* 0x000fe40007800000 */
[----:B------:R-:W-:Y:S02]  /*29a0*/  FMNMX R35, R111, R0, !PT ;  /* 0x000000006f237209 */ /* 0x000fe40007800000 */
[----:B------:R-:W-:Y:S02]  /*29b0*/  FSEL R60, R139, -INF , P4 ;  /* 0xff8000008b3c7808 */ /* 0x000fe40002000000 */
[----:B------:R-:W-:Y:S01]  /*29c0*/  ISETP.GE.AND P4, PT, R4, R31, PT ;  /* 0x0000001f0400720c */ /* 0x000fe20003f86270 */
[----:B------:R-:W-:Y:S01]  /*29d0*/  VIADD R31, R2, 0xf9 ;  /* 0x000000f9021f7836 */ /* 0x000fe20000000000 */
[----:B------:R-:W-:Y:S02]  /*29e0*/  FSEL R136, R136, -INF , P5 ;  /* 0xff80000088887808 */ /* 0x000fe40002800000 */
[----:B------:R-:W-:-:S02]  /*29f0*/  FMNMX R39, R30, R39, !PT ;  /* 0x000000271e277209 */ /* 0x000fc40007800000 */
[----:B------:R-:W-:Y:S02]  /*2a00*/  FMNMX R0, R114, R35, !PT ;  /* 0x0000002372007209 */ /* 0x000fe40007800000 */
        /* <DEDUP_REMOVED lines=10> */
[----:B------:R-:W-:Y:S02]  /*2ab0*/  FSEL R141, R149, -INF , P4 ;  /* 0xff800000958d7808 */ /* 0x000fe40002000000 */
[----:B------:R-:W-:Y:S02]  /*2ac0*/  FMNMX R35, R167, R26, !PT ;  /* 0x0000001aa7237209 */ /* 0x000fe40007800000 */
[----:B------:R-:W-:-:S02]  /*2ad0*/  ISETP.GE.AND P4, PT, R4, R31, PT ;  /* 0x0000001f0400720c */ /* 0x000fc40003f86270 */
[----:B------:R-:W-:Y:S02]  /*2ae0*/  FMNMX R31, R119, R0, !PT ;  /* 0x00000000771f7209 */ /* 0x000fe40007800000 */
[----:B------:R-:W-:Y:S02]  /*2af0*/  FSEL R144, R144, -INF , P3 ;  /* 0xff80000090907808 */ /* 0x000fe40001800000 */
[----:B------:R-:W-:Y:S02]  /*2b00*/  FMNMX R35, R168, R35, !PT ;  /* 0x00000023a8237209 */ /* 0x000fe40007800000 */
[----:B------:R-:W-:Y:S02]  /*2b10*/  FMNMX R0, R52, R31, !PT ;  /* 0x0000001f34007209 */ /* 0x000fe40007800000 */
[----:B------:R-:W-:Y:S02]  /*2b20*/  FSEL R145, R145, -INF , P4 ;  /* 0xff80000091917808 */ /* 0x000fe40002000000 */
        /* <DEDUP_REMOVED lines=8> */
[----:B------:R-:W-:Y:S01]  /*2bb0*/  FSEL R142, R142, -INF , P5 ;  /* 0xff8000008e8e7808 */ /* 0x000fe20002800000 */
[----:B------:R-:W1:Y:S01]  /*2bc0*/  SHFL.BFLY PT, R35, R26, 0x1, 0x1f ;  /* 0x0c201f001a237f89 */ /* 0x000e6200000e0000 */
[----:B------:R-:W-:Y:S02]  /*2bd0*/  FMNMX R31, R131, R0, !PT ;  /* 0x00000000831f7209 */ /* 0x000fe40007800000 */
[----:B------:R-:W-:Y:S02]  /*2be0*/  FSEL R143, R143, -INF , P1 ;  /* 0xff8000008f8f7808 */ /* 0x000fe40000800000 */
[----:B------:R-:W-:Y:S02]  /*2bf0*/  FMNMX R0, R134, R31, !PT ;  /* 0x0000001f86007209 */ /* 0x000fe40007800000 */
[----:B------:R-:W-:-:S02]  /*2c00*/  FSEL R146, R146, -INF , P6 ;  /* 0xff80000092927808 */ /* 0x000fc40003000000 */
[----:B------:R-:W-:Y:S02]  /*2c10*/  FMNMX R31, R135, R0, !PT ;  /* 0x00000000871f7209 */ /* 0x000fe40007800000 */
[----:B------:R-:W-:Y:S02]  /*2c20*/  FSEL R77, R147, -INF , P2 ;  /* 0xff800000934d7808 */ /* 0x000fe40001000000 */
[----:B------:R-:W-:Y:S02]  /*2c30*/  FMNMX R31, R138, R31, !PT ;  /* 0x0000001f8a1f7209 */ /* 0x000fe40007800000 */
[----:B------:R-:W-:Y:S02]  /*2c40*/  FSEL R150, R150, -INF , P3 ;  /* 0xff80000096967808 */ /* 0x000fe40001800000 */
[----:B------:R-:W-:Y:S02]  /*2c50*/  FMNMX R31, R60, R31, !PT ;  /* 0x0000001f3c1f7209 */ /* 0x000fe40007800000 */
[----:B------:R-:W-:-:S02]  /*2c60*/  FSEL R92, R151, -INF , P4 ;  /* 0xff800000975c7808 */ /* 0x000fc40002000000 */
[----:B------:R-:W-:Y:S02]  /*2c70*/  FMNMX R0, R142, R31, !PT ;  /* 0x0000001f8e007209 */ /* 0x000fe40007800000 */
[----:B-1----:R-:W-:Y:S02]  /*2c80*/  FMNMX R35, R26, R35, !PT ;  /* 0x000000231a237209 */ /* 0x002fe40007800000 */
[----:B------:R-:W-:-:S03]  /*2c90*/  FMNMX R31, R143, R0, !PT ;  /* 0x000000008f1f7209 */ /* 0x000fc60007800000 */
[----:B------:R-:W1:Y:S01]  /*2ca0*/  SHFL.BFLY PT, R172, R35, 0x2, 0x1f ;  /* 0x0c401f0023ac7f89 */ /* 0x000e6200000e0000 */
[----:B------:R-:W-:-:S04]  /*2cb0*/  FMNMX R0, R146, R31, !PT ;  /* 0x0000001f92007209 */ /* 0x000fc80007800000 */
[----:B------:R-:W-:-:S04]  /*2cc0*/  FMNMX R31, R77, R0, !PT ;  /* 0x000000004d1f7209 */ /* 0x000fc80007800000 */
[----:B------:R-:W-:-:S04]  /*2cd0*/  FMNMX R31, R150, R31, !PT ;  /* 0x0000001f961f7209 */ /* 0x000fc80007800000 */
[----:B------:R-:W-:-:S05]  /*2ce0*/  FMNMX R31, R92, R31, !PT ;  /* 0x0000001f5c1f7209 */ /* 0x000fca0007800000 */
[----:B------:R-:W2:Y:S01]  /*2cf0*/  SHFL.BFLY PT, R0, R31, 0x1, 0x1f ;  /* 0x0c201f001f007f89 */ /* 0x000ea200000e0000 */
[----:B-1----:R-:W-:-:S04]  /*2d00*/  FMNMX R172, R35, R172, !PT ;  /* 0x000000ac23ac7209 */ /* 0x002fc80007800000 */
[----:B------:R-:W-:-:S04]  /*2d10*/  FSETP.NEU.AND P1, PT, R172, -INF , PT ;  /* 0xff800000ac00780b */ /* 0x000fc80003f2d000 */
[----:B------:R-:W-:-:S05]  /*2d20*/  FSEL R151, R172, RZ, P1 ;  /* 0x000000ffac977208 */ /* 0x000fca0000800000 */
[----:B------:R-:W-:Y:S01]  /*2d30*/  FMUL R151, R151, UR6 ;  /* 0x0000000697977c20 */ /* 0x000fe20008400000 */
[----:B------:R-:W-:-:S03]  /*2d40*/  ULDC UR6, c[0x0][0x604] ;  /* 0x0001810000067ab9 */ /* 0x000fc60000000800 */
[--C-:B------:R-:W-:Y:S01]  /*2d50*/  FFMA R24, R24, UR6, -R151.reuse ;  /* 0x0000000618187c23 */ /* 0x100fe20008000897 */
[----:B--2---:R-:W-:Y:S01]  /*2d60*/  FMNMX R0, R31, R0, !PT ;  /* 0x000000001f007209 */ /* 0x004fe20007800000 */
[----:B------:R-:W-:Y:S02]  /*2d70*/  ULDC UR6, c[0x0][0x604] ;  /* 0x0001810000067ab9 */ /* 0x000fe40000000800 */
[--C-:B------:R-:W-:Y:S01]  /*2d80*/  FFMA R97, R25, UR6, -R151.reuse ;  /* 0x0000000619617c23 */ /* 0x100fe20008000897 */
[----:B------:R-:W-:Y:S01]  /*2d90*/  FSETP.GEU.AND P5, PT, R24, -126, PT ;  /* 0xc2fc00001800780b */ /* 0x000fe20003fae000 */
[----:B------:R-:W1:Y:S01]  /*2da0*/  SHFL.BFLY PT, R25, R0, 0x2, 0x1f ;  /* 0x0c401f0000197f89 */ /* 0x000e6200000e0000 */
[----:B------:R-:W-:Y:S02]  /*2db0*/  ULDC UR6, c[0x0][0x604] ;  /* 0x0001810000067ab9 */ /* 0x000fe40000000800 */
[--C-:B------:R-:W-:Y:S01]  /*2dc0*/  FFMA R105, R28, UR6, -R151.reuse ;  /* 0x000000061c697c23 */ /* 0x100fe20008000897 */
[----:B------:R-:W-:Y:S01]  /*2dd0*/  ULDC UR6, c[0x0][0x604] ;  /* 0x0001810000067ab9 */ /* 0x000fe20000000800 */
[----:B------:R-:W-:Y:S01]  /*2de0*/  FSETP.GEU.AND P6, PT, R97, -126, PT ;  /* 0xc2fc00006100780b */ /* 0x000fe20003fce000 */
[--C-:B------:R-:W-:Y:S01]  /*2df0*/  FFMA R29, R29, UR6, -R151.reuse ;  /* 0x000000061d1d7c23 */ /* 0x100fe20008000897 */
[----:B------:R-:W-:Y:S01]  /*2e00*/  ULDC UR6, c[0x0][0x604] ;  /* 0x0001810000067ab9 */ /* 0x000fe20000000800 */
[----:B------:R-:W-:Y:S01]  /*2e10*/  FSETP.GEU.AND P1, PT, R105, -126, PT ;  /* 0xc2fc00006900780b */ /* 0x000fe20003f2e000 */
[--C-:B------:R-:W-:Y:S01]  /*2e20*/  FFMA R32, R32, UR6, -R151.reuse ;  /* 0x0000000620207c23 */ /* 0x100fe20008000897 */
[----:B------:R-:W-:Y:S01]  /*2e30*/  ULDC UR6, c[0x0][0x604] ;  /* 0x0001810000067ab9 */ /* 0x000fe20000000800 */
[----:B------:R-:W-:Y:S01]  /*2e40*/  FSETP.GEU.AND P2, PT, R29, -126, PT ;  /* 0xc2fc00001d00780b */ /* 0x000fe20003f4e000 */
[----:B------:R-:W-:Y:S01]  /*2e50*/  @!P5 FMUL R24, R24, 0.5 ;  /* 0x3f0000001818d820 */ /* 0x000fe20000400000 */
[--C-:B------:R-:W-:Y:S01]  /*2e60*/  FFMA R33, R33, UR6, -R151.reuse ;  /* 0x0000000621217c23 */ /* 0x100fe20008000897 */
[----:B------:R-:W-:Y:S01]  /*2e70*/  FSETP.GEU.AND P3, PT, R32, -126, PT ;  /* 0xc2fc00002000780b */ /* 0x000fe20003f6e000 */
[----:B------:R-:W-:Y:S01]  /*2e80*/  ULDC UR6, c[0x0][0x604] ;  /* 0x0001810000067ab9 */ /* 0x000fe20000000800 */
[----:B------:R-:W2:Y:S01]  /*2e90*/  MUFU.EX2 R109, R24 ;  /* 0x00000018006d7308 */ /* 0x000ea20000000800 */
[--C-:B------:R-:W-:Y:S01]  /*2ea0*/  FFMA R36, R36, UR6, -R151.reuse ;  /* 0x0000000624247c23 */ /* 0x100fe20008000897 */
[----:B------:R-:W-:Y:S01]  /*2eb0*/  ULDC UR6, c[0x0][0x604] ;  /* 0x0001810000067ab9 */ /* 0x000fe20000000800 */
[----:B------:R-:W-:Y:S01]  /*2ec0*/  @!P6 FMUL R97, R97, 0.5 ;  /* 0x3f0000006161e820 */ /* 0x000fe20000400000 */
[--C-:B------:R-:W-:Y:S01]  /*2ed0*/  FFMA R37, R37, UR6, -R151.reuse ;  /* 0x0000000625257c23 */ /* 0x100fe20008000897 */
[----:B------:R-:W-:Y:S01]  /*2ee0*/  @!P1 FMUL R105, R105, 0.5 ;  /* 0x3f00000069699820 */ /* 0x000fe20000400000 */
[----:B------:R-:W-:Y:S01]  /*2ef0*/  ULDC UR6, c[0x0][0x604] ;  /* 0x0001810000067ab9 */ /* 0x000fe20000000800 */
[----:B-1----:R-:W-:Y:S01]  /*2f00*/  FMNMX R0, R0, R25, !PT ;  /* 0x0000001900007209 */ /* 0x002fe20007800000 */
[--C-:B------:R-:W-:Y:S01]  /*2f10*/  FFMA R40, R40, UR6, -R151.reuse ;  /* 0x0000000628287c23 */ /* 0x100fe20008000897 */
[----:B------:R-:W1:Y:S02]  /*2f20*/  MUFU.EX2 R97, R97 ;  /* 0x0000006100617308 */ /* 0x000e640000000800 */
[----:B------:R-:W-:Y:S01]  /*2f30*/  @!P3 FMUL R32, R32, 0.5 ;  /* 0x3f0000002020b820 */ /* 0x000fe20000400000 */
[C---:B------:R-:W-:Y:S01]  /*2f40*/  FSETP.NEU.AND P4, PT, R0.reuse, -INF , PT ;  /* 0xff8000000000780b */ /* 0x040fe20003f8d000 */
[----:B------:R-:W-:Y:S01]  /*2f50*/  ULDC UR6, c[0x0][0x604] ;  /* 0x0001810000067ab9 */ /* 0x000fe20000000800 */
[----:B------:R-:W-:Y:S01]  /*2f60*/  @!P2 FMUL R29, R29, 0.5 ;  /* 0x3f0000001d1da820 */ /* 0x000fe20000400000 */
[--C-:B------:R-:W-:Y:S01]  /*2f70*/  FFMA R41, R41, UR6, -R151.reuse ;  /* 0x0000000629297c23 */ /* 0x100fe20008000897 */
[----:B------:R-:W-:Y:S01]  /*2f80*/  FSEL R28, R0, RZ, P4 ;  /* 0x000000ff001c7208 */ /* 0x000fe20002000000 */
[----:B--2---:R-:W-:Y:S01]  /*2f90*/  @!P5 FMUL R109, R109, R109 ;  /* 0x0000006d6d6dd220 */ /* 0x004fe20000400000 */
[----:B------:R-:W2:Y:S01]  /*2fa0*/  MUFU.EX2 R105, R105 ;  /* 0x0000006900697308 */ /* 0x000ea20000000800 */
[----:B------:R-:W-:Y:S01]  /*2fb0*/  FSETP.GEU.AND P4, PT, R33, -126, PT ;  /* 0xc2fc00002100780b */ /* 0x000fe20003f8e000 */
[----:B------:R-:W-:Y:S01]  /*2fc0*/  ULDC UR6, c[0x0][0x604] ;  /* 0x0001810000067ab9 */ /* 0x000fe20000000800 */
[----:B------:R-:W-:Y:S01]  /*2fd0*/  FSETP.GEU.AND P5, PT, R36, -126, PT ;  /* 0xc2fc00002400780b */ /* 0x000fe20003fae000 */
[----:B------:R-:W-:Y:S01]  /*2fe0*/  FFMA R44, R44, UR6, -R151 ;  /* 0x000000062c2c7c23 */ /* 0x000fe20008000897 */
[----:B------:R-:W-:-:S02]  /*2ff0*/  ULDC UR6, c[0x0][0x604] ;  /* 0x0001810000067ab9 */ /* 0x000fc40000000800 */
[--C-:B------:R-:W-:Y:S01]  /*3000*/  FFMA R45, R45, UR6, -R151.reuse ;  /* 0x000000062d2d7c23 */ /* 0x100fe20008000897 */
[----:B------:R-:W3:Y:S01]  /*3010*/  MUFU.EX2 R76, R32 ;  /* 0x00000020004c7308 */ /* 0x000ee20000000800 */
[----:B------:R-:W-:Y:S01]  /*3020*/  ULDC UR6, c[0x0][0x604] ;  /* 0x0001810000067ab9 */ /* 0x000fe20000000800 */
[----:B-1----:R-:W-:Y:S01]  /*3030*/  @!P6 FMUL R97, R97, R97 ;  /* 0x000000616161e220 */ /* 0x002fe20000400000 */
[--C-:B------:R-:W-:Y:S01]  /*3040*/  FFMA R48, R48, UR6, -R151.reuse ;  /* 0x0000000630307c23 */ /* 0x100fe20008000897 */
[----:B------:R-:W-:Y:S01]  /*3050*/  FSETP.GEU.AND P6, PT, R37, -126, PT ;  /* 0xc2fc00002500780b */ /* 0x000fe20003fce000 */
[----:B------:R-:W-:Y:S01]  /*3060*/  ULDC UR6, c[0x0][0x604] ;  /* 0x0001810000067ab9 */ /* 0x000fe20000000800 */
[----:B------:R-:W-:Y:S01]  /*3070*/  @!P4 FMUL R33, R33, 0.5 ;  /* 0x3f0000002121c820 */ /* 0x000fe20000400000 */
[----:B------:R-:W-:Y:S01]  /*3080*/  FFMA R49, R49, UR6, -R151 ;  /* 0x0000000631317c23 */ /* 0x000fe20008000897 */
[----:B------:R-:W-:Y:S01]  /*3090*/  @!P5 FMUL R36, R36, 0.5 ;  /* 0x3f0000002424d820 */ /* 0x000fe20000400000 */
[----:B--2---:R-:W-:Y:S01]  /*30a0*/  @!P1 FMUL R105, R105, R105 ;  /* 0x0000006969699220 */ /* 0x004fe20000400000 */
[----:B------:R-:W1:Y:S01]  /*30b0*/  MUFU.EX2 R56, R33 ;  /* 0x0000002100387308 */ /* 0x000e620000000800 */
[----:B------:R-:W-:Y:S01]  /*30c0*/  FSETP.GEU.AND P1, PT, R40, -126, PT ;  /* 0xc2fc00002800780b */ /* 0x000fe20003f2e000 */
[----:B------:R-:W-:-:S02]  /*30d0*/  ULDC UR6, c[0x0][0x604] ;  /* 0x0001810000067ab9 */ /* 0x000fc40000000800 */
[--C-:B------:R-:W-:Y:S01]  /*30e0*/  FFMA R6, R6, UR6, -R151.reuse ;  /* 0x0000000606067c23 */ /* 0x100fe20008000897 */
[----:B------:R-:W-:Y:S01]  /*30f0*/  ULDC UR6, c[0x0][0x604] ;  /* 0x0001810000067ab9 */ /* 0x000fe20000000800 */
[----:B---3--:R-:W-:Y:S02]  /*3100*/  @!P3 FMUL R76, R76, R76 ;  /* 0x0000004c4c4cb220 */ /* 0x008fe40000400000 */
[----:B------:R-:W2:Y:S01]  /*3110*/  MUFU.EX2 R89, R36 ;  /* 0x0000002400597308 */ /* 0x000ea20000000800 */
[----:B------:R-:W-:Y:S01]  /*3120*/  FSETP.GEU.AND P3, PT, R44, -126, PT ;  /* 0xc2fc00002c00780b */ /* 0x000fe20003f6e000 */
[----:B------:R-:W-:Y:S01]  /*3130*/  @!P6 FMUL R37, R37, 0.5 ;  /* 0x3f0000002525e820 */ /* 0x000fe20000400000 */
[--C-:B------:R-:W-:Y:S01]  /*3140*/  FFMA R9, R9, UR6, -R151.reuse ;  /* 0x0000000609097c23 */ /* 0x100fe20008000897 */
[----:B------:R-:W-:Y:S02]  /*3150*/  ULDC UR6, c[0x0][0x604] ;  /* 0x0001810000067ab9 */ /* 0x000fe40000000800 */
[----:B------:R-:W-:Y:S01]  /*3160*/  @!P1 FMUL R40, R40, 0.5 ;  /* 0x3f00000028289820 */ /* 0x000fe20000400000 */
[----:B------:R-:W-:Y:S01]  /*3170*/  FFMA R10, R10, UR6, -R151 ;  /* 0x000000060a0a7c23 */ /* 0x000fe20008000897 */
[----:B------:R-:W3:Y:S01]  /*3180*/  MUFU.EX2 R101, R29 ;  /* 0x0000001d00657308 */ /* 0x000ee20000000800 */
[----:B-1----:R-:W-:Y:S01]  /*3190*/  @!P4 FMUL R56, R56, R56 ;  /* 0x000000383838c220 */ /* 0x002fe20000400000 */
[----:B------:R-:W-:Y:S01]  /*31a0*/  FSETP.GEU.AND P4, PT, R45, -126, PT ;  /* 0xc2fc00002d00780b */ /* 0x000fe20003f8e000 */
[----:B------:R-:W-:-:S02]  /*31b0*/  ULDC UR6, c[0x0][0x604] ;  /* 0x0001810000067ab9 */ /* 0x000fc40000000800 */
[--C-:B------:R-:W-:Y:S01]  /*31c0*/  FFMA R11, R11, UR6, -R151.reuse ;  /* 0x000000060b0b7c23 */ /* 0x100fe20008000897 */
[----:B------:R-:W-:Y:S01]  /*31d0*/  @!P3 FMUL R44, R44, 0.5 ;  /* 0x3f0000002c2cb820 */ /* 0x000fe20000400000 */
[----:B------:R-:W-:Y:S01]  /*31e0*/  ULDC UR6, c[0x0][0x604] ;  /* 0x0001810000067ab9 */ /* 0x000fe20000000800 */
[----:B------:R-:W1:Y:S01]  /*31f0*/  MUFU.EX2 R116, R40 ;  /* 0x0000002800747308 */ /* 0x000e620000000800 */
[----:B--2---:R-:W-:Y:S01]  /*3200*/  @!P5 FMUL R89, R89, R89 ;  /* 0x000000595959d220 */ /* 0x004fe20000400000 */
[----:B------:R-:W-:Y:S01]  /*3210*/  FSETP.GEU.AND P5, PT, R48, -126, PT ;  /* 0xc2fc00003000780b */ /* 0x000fe20003fae000 */
[--C-:B------:R-:W-:Y:S01]  /*3220*/  FFMA R12, R12, UR6, -R151.reuse ;  /* 0x000000060c0c7c23 */ /* 0x100fe20008000897 */
[----:B------:R-:W-:Y:S02]  /*3230*/  ULDC UR6, c[0x0][0x604] ;  /* 0x0001810000067ab9 */ /* 0x000fe40000000800 */
[----:B------:R-:W-:Y:S01]  /*3240*/  FFMA R61, R61, UR6, -R151 ;  /* 0x000000063d3d7c23 */ /* 0x000fe20008000897 */
[----:B------:R-:W-:Y:S01]  /*3250*/  @!P4 FMUL R45, R45, 0.5 ;  /* 0x3f0000002d2dc820 */ /* 0x000fe20000400000 */
[----:B------:R-:W2:Y:S01]  /*3260*/  MUFU.EX2 R122, R44 ;  /* 0x0000002c007a7308 */ /* 0x000ea20000000800 */
[----:B---3--:R-:W-:Y:S01]  /*3270*/  @!P2 FMUL R101, R101, R101 ;  /* 0x000000656565a220 */ /* 0x008fe20000400000 */
[----:B------:R-:W-:Y:S01]  /*3280*/  FSETP.GEU.AND P2, PT, R41, -126, PT ;  /* 0xc2fc00002900780b */ /* 0x000fe20003f4e000 */
[----:B------:R-:W-:-:S02]  /*3290*/  ULDC UR6, c[0x0][0x604] ;  /* 0x0001810000067ab9 */ /* 0x000fc40000000800 */
[--C-:B------:R-:W-:Y:S01]  /*32a0*/  FFMA R64, R64, UR6, -R151.reuse ;  /* 0x0000000640407c23 */ /* 0x100fe20008000897 */
[----:B------:R-:W-:Y:S01]  /*32b0*/  ULDC UR6, c[0x0][0x604] ;  /* 0x0001810000067ab9 */ /* 0x000fe20000000800 */
[----:B------:R-:W-:Y:S01]  /*32c0*/  @!P5 FMUL R48, R48, 0.5 ;  /* 0x3f0000003030d820 */ /* 0x000fe20000400000 */
[----:B------:R-:W3:Y:S01]  /*32d0*/  MUFU.EX2 R126, R45 ;  /* 0x0000002d007e7308 */ /* 0x000ee20000000800 */
[----:B-1----:R-:W-:Y:S01]  /*32e0*/  @!P1 FMUL R116, R116, R116 ;  /* 0x0000007474749220 */ /* 0x002fe20000400000 */
[----:B------:R-:W-:Y:S01]  /*32f0*/  FSETP.GEU.AND P1, PT, R6, -126, PT ;  /* 0xc2fc00000600780b */ /* 0x000fe20003f2e000 */
[--C-:B------:R-:W-:Y:S01]  /*3300*/  FFMA R65, R65, UR6, -R151.reuse ;  /* 0x0000000641417c23 */ /* 0x100fe20008000897 */
[----:B------:R-:W-:Y:S02]  /*3310*/  ULDC UR6, c[0x0][0x604] ;  /* 0x0001810000067ab9 */ /* 0x000fe40000000800 */
[----:B------:R-:W-:Y:S01]  /*3320*/  FFMA R68, R68, UR6, -R151 ;  /* 0x0000000644447c23 */ /* 0x000fe20008000897 */
[----:B------:R-:W-:Y:S01]  /*3330*/  @!P2 FMUL R41, R41, 0.5 ;  /* 0x3f0000002929a820 */ /* 0x000fe20000400000 */
[----:B------:R-:W1:Y:S01]  /*3340*/  MUFU.EX2 R73, R37 ;  /* 0x0000002500497308 */ /* 0x000e620000000800 */
[----:B--2---:R-:W-:Y:S01]  /*3350*/  @!P3 FMUL R122, R122, R122 ;  /* 0x0000007a7a7ab220 */ /* 0x004fe20000400000 */
[----:B------:R-:W-:Y:S01]  /*3360*/  FSETP.GEU.AND P3, PT, R10, -126, PT ;  /* 0xc2fc00000a00780b */ /* 0x000fe20003f6e000 */
[----:B------:R-:W-:-:S02]  /*3370*/  ULDC UR6, c[0x0][0x604] ;  /* 0x0001810000067ab9 */ /* 0x000fc40000000800 */
[--C-:B------:R-:W-:Y:S01]  /*3380*/  FFMA R69, R69, UR6, -R151.reuse ;  /* 0x0000000645457c23 */ /* 0x100fe20008000897 */
[----:B------:R-:W-:Y:S01]  /*3390*/  ULDC UR6, c[0x0][0x604] ;  /* 0x0001810000067ab9 */ /* 0x000fe20000000800 */
[----:B------:R-:W-:Y:S01]  /*33a0*/  @!P1 FMUL R6, R6, 0.5 ;  /* 0x3f00000006069820 */ /* 0x000fe20000400000 */
[----:B------:R-:W2:Y:S01]  /*33b0*/  MUFU.EX2 R130, R48 ;  /* 0x0000003000827308 */ /* 0x000ea20000000800 */
[----:B---3--:R-:W-:Y:S01]  /*33c0*/  @!P4 FMUL R126, R126, R126 ;  /* 0x0000007e7e7ec220 */ /* 0x008fe20000400000 */
[----:B------:R-:W-:Y:S01]  /*33d0*/  FSETP.GEU.AND P4, PT, R11, -126, PT ;  /* 0xc2fc00000b00780b */ /* 0x000fe20003f8e000 */
[--C-:B------:R-:W-:Y:S01]  /*33e0*/  FFMA R45, R72, UR6, -R151.reuse ;  /* 0x00000006482d7c23 */ /* 0x100fe20008000897 */
[----:B------:R-:W-:Y:S02]  /*33f0*/  ULDC UR6, c[0x0][0x604] ;  /* 0x0001810000067ab9 */ /* 0x000fe40000000800 */
[----:B------:R-:W-:Y:S01]  /*3400*/  FFMA R13, R13, UR6, -R151 ;  /* 0x000000060d0d7c23 */ /* 0x000fe20008000897 */
[----:B------:R-:W-:Y:S01]  /*3410*/  @!P3 FMUL R10, R10, 0.5 ;  /* 0x3f0000000a0ab820 */ /* 0x000fe20000400000 */
[----:B------:R-:W3:Y:S01]  /*3420*/  MUFU.EX2 R139, R6 ;  /* 0x00000006008b7308 */ /* 0x000ee20000000800 */
[----:B-1----:R-:W-:Y:S01]  /*3430*/  @!P6 FMUL R73, R73, R73 ;  /* 0x000000494949e220 */ /* 0x002fe20000400000 */
[----:B------:R-:W-:Y:S01]  /*3440*/  FSETP.GEU.AND P6, PT, R49, -126, PT ;  /* 0xc2fc00003100780b */ /* 0x000fe20003fce000 */
[----:B------:R-:W-:-:S02]  /*3450*/  ULDC UR6, c[0x0][0x604] ;  /* 0x0001810000067ab9 */ /* 0x000fc40000000800 */
[--C-:B------:R-:W-:Y:S01]  /*3460*/  FFMA R14, R14, UR6, -R151.reuse ;  /* 0x000000060e0e7c23 */ /* 0x100fe20008000897 */
[----:B------:R-:W-:Y:S01]  /*3470*/  ULDC UR6, c[0x0][0x604] ;  /* 0x0001810000067ab9 */ /* 0x000fe20000000800 */
[----:B------:R-:W-:Y:S01]  /*3480*/  @!P4 FMUL R11, R11, 0.5 ;  /* 0x3f0000000b0bc820 */ /* 0x000fe20000400000 */
[----:B------:R1:W4:Y:S01]  /*3490*/  MUFU.EX2 R96, R41 ;  /* 0x0000002900607308 */ /* 0x0003220000000800 */
        /* <DEDUP_REMOVED lines=10> */
[--C-:B-1----:R-:W-:Y:S01]  /*3540*/  FFMA R41, R81, UR6, -R151.reuse ;  /* 0x0000000651297c23 */ /* 0x102fe20008000897 */
[----:B------:R-:W-:Y:S01]  /*3550*/  ULDC UR6, c[0x0][0x604] ;  /* 0x0001810000067ab9 */ /* 0x000fe20000000800 */
[----:B------:R-:W-:Y:S01]  /*3560*/  @!P5 FMUL R12, R12, 0.5 ;  /* 0x3f0000000c0cd820 */ /* 0x000fe20000400000 */
[----:B------:R-:W1:Y:S01]  /*3570*/  MUFU.EX2 R149, R11 ;  /* 0x0000000b00957308 */ /* 0x000e620000000800 */
[----:B----4-:R-:W-:Y:S01]  /*3580*/  @!P2 FMUL R96, R96, R96 ;  /* 0x000000606060a220 */ /* 0x010fe20000400000 */
[----:B------:R-:W-:Y:S01]  /*3590*/  FSETP.GEU.AND P2, PT, R9, -126, PT ;  /* 0xc2fc00000900780b */ /* 0x000fe20003f4e000 */
[--C-:B------:R-:W-:Y:S01]  /*35a0*/  FFMA R39, R84, UR6, -R151.reuse ;  /* 0x0000000654277c23 */ /* 0x100fe20008000897 */
[----:B------:R-:W-:Y:S02]  /*35b0*/  ULDC UR6, c[0x0][0x604] ;  /* 0x0001810000067ab9 */ /* 0x000fe40000000800 */
[----:B------:R-:W-:Y:S01]  /*35c0*/  FFMA R40, R85, UR6, -R151 ;  /* 0x0000000655287c23 */ /* 0x000fe20008000897 */
[----:B------:R-:W-:Y:S01]  /*35d0*/  @!P1 FMUL R64, R64, 0.5 ;  /* 0x3f00000040409820 */ /* 0x000fe20000400000 */
[----:B------:R-:W3:Y:S01]  /*35e0*/  MUFU.EX2 R133, R49 ;  /* 0x0000003100857308 */ /* 0x000ee20000000800 */
[----:B--2---:R-:W-:Y:S01]  /*35f0*/  @!P3 FMUL R147, R147, R147 ;  /* 0x000000939393b220 */ /* 0x004fe20000400000 */
[----:B------:R-:W-:Y:S01]  /*3600*/  FSETP.GEU.AND P3, PT, R68, -126, PT ;  /* 0xc2fc00004400780b */ /* 0x000fe20003f6e000 */
[----:B------:R-:W-:-:S02]  /*3610*/  ULDC UR6, c[0x0][0x604] ;  /* 0x0001810000067ab9 */ /* 0x000fc40000000800 */
[--C-:B------:R-:W-:Y:S01]  /*3620*/  FFMA R6, R88, UR6, -R151.reuse ;  /* 0x0000000658067c23 */ /* 0x100fe20008000897 */
[----:B------:R-:W-:Y:S01]  /*3630*/  ULDC UR6, c[0x0][0x604] ;  /* 0x0001810000067ab9 */ /* 0x000fe20000000800 */
[----:B------:R-:W-:Y:S01]  /*3640*/  @!P2 FMUL R9, R9, 0.5 ;  /* 0x3f0000000909a820 */ /* 0x000fe20000400000 */
[----:B------:R-:W2:Y:S01]  /*3650*/  MUFU.EX2 R156, R12 ;  /* 0x0000000c009c7308 */ /* 0x000ea20000000800 */
[----:B-1----:R-:W-:Y:S01]  /*3660*/  @!P4 FMUL R149, R149, R149 ;  /* 0x000000959595c220 */ /* 0x002fe20000400000 */
[----:B------:R-:W-:Y:S01]  /*3670*/  FSETP.GEU.AND P4, PT, R69, -126, PT ;  /* 0xc2fc00004500780b */ /* 0x000fe20003f8e000 */
[--C-:B------:R-:W-:Y:S01]  /*3680*/  FFMA R16, R16, UR6, -R151.reuse ;  /* 0x0000000610107c23 */ /* 0x100fe20008000897 */
[----:B------:R-:W-:Y:S02]  /*3690*/  ULDC UR6, c[0x0][0x604] ;  /* 0x0001810000067ab9 */ /* 0x000fe40000000800 */
[----:B------:R-:W-:Y:S01]  /*36a0*/  FFMA R10, R17, UR6, -R151 ;  /* 0x00000006110a7c23 */ /* 0x000fe20008000897 */
[----:B------:R-:W-:Y:S01]  /*36b0*/  @!P3 FMUL R68, R68, 0.5 ;  /* 0x3f0000004444b820 */ /* 0x000fe20000400000 */
[----:B------:R-:W1:Y:S01]  /*36c0*/  MUFU.EX2 R164, R64 ;  /* 0x0000004000a47308 */ /* 0x000e620000000800 */
[----:B---3--:R-:W-:Y:S01]  /*36d0*/  @!P6 FMUL R133, R133, R133 ;  /* 0x000000858585e220 */ /* 0x008fe20000400000 */
[----:B------:R-:W-:Y:S01]  /*36e0*/  FSETP.GEU.AND P6, PT, R61, -126, PT ;  /* 0xc2fc00003d00780b */ /* 0x000fe20003fce000 */
[----:B------:R-:W-:-:S02]  /*36f0*/  ULDC UR6, c[0x0][0x604] ;  /* 0x0001810000067ab9 */ /* 0x000fc40000000800 */
[----:B------:R-:W-:Y:S01]  /*3700*/  FFMA R38, R93, UR6, -R151 ;  /* 0x000000065d267c23 */ /* 0x000fe20008000897 */
[----:B------:R-:W-:Y:S01]  /*3710*/  ULDC UR6, c[0x0][0x604] ;  /* 0x0001810000067ab9 */ /* 0x000fe20000000800 */
[----:B------:R-:W-:Y:S01]  /*3720*/  @!P4 FMUL R69, R69, 0.5 ;  /* 0x3f0000004545c820 */ /* 0x000fe20000400000 */
[----:B------:R3:W4:Y:S01]  /*3730*/  MUFU.EX2 R140, R9 ;  /* 0x00000009008c7308 */ /* 0x0007220000000800 */
[----:B--2---:R-:W-:Y:S01]  /*3740*/  @!P5 FMUL R156, R156, R156 ;  /* 0x0000009c9c9cd220 */ /* 0x004fe20000400000 */
[----:B------:R-:W-:-:S05]  /*3750*/  FSETP.GEU.AND P5, PT, R45, -126, PT ;  /* 0xc2fc00002d00780b */ /* 0x000fca0003fae000 */
[----:B------:R-:W-:Y:S01]  /*3760*/  @!P6 FMUL R61, R61, 0.5 ;  /* 0x3f0000003d3de820 */ /* 0x000fe20000400000 */
[----:B------:R-:W2:Y:S01]  /*3770*/  MUFU.EX2 R161, R68 ;  /* 0x0000004400a17308 */ /* 0x000ea20000000800 */
[----:B-1----:R-:W-:Y:S01]  /*3780*/  @!P1 FMUL R164, R164, R164 ;  /* 0x000000a4a4a49220 */ /* 0x002fe20000400000 */
[----:B------:R-:W-:Y:S01]  /*3790*/  FSETP.GEU.AND P1, PT, R14, -126, PT ;  /* 0xc2fc00000e00780b */ /* 0x000fe20003f2e000 */
[--C-:B---3--:R-:W-:Y:S01]  /*37a0*/  FFMA R9, R18, UR6, -R151.reuse ;  /* 0x0000000612097c23 */ /* 0x108fe20008000897 */
[----:B------:R-:W-:Y:S02]  /*37b0*/  ULDC UR6, c[0x0][0x604] ;  /* 0x0001810000067ab9 */ /* 0x000fe40000000800 */
[--C-:B------:R-:W-:Y:S01]  /*37c0*/  FFMA R19, R19, UR6, -R151.reuse ;  /* 0x0000000613137c23 */ /* 0x100fe20008000897 */
[----:B------:R-:W-:Y:S01]  /*37d0*/  @!P5 FMUL R45, R45, 0.5 ;  /* 0x3f0000002d2dd820 */ /* 0x000fe20000400000 */
[----:B------:R-:W1:Y:S01]  /*37e0*/  MUFU.EX2 R159, R69 ;  /* 0x00000045009f7308 */ /* 0x000e620000000800 */
[----:B----4-:R-:W-:Y:S01]  /*37f0*/  @!P2 FMUL R140, R140, R140 ;  /* 0x0000008c8c8ca220 */ /* 0x010fe20000400000 */
[----:B------:R-:W-:Y:S01]  /*3800*/  FSETP.GEU.AND P2, PT, R65, -126, PT ;  /* 0xc2fc00004100780b */ /* 0x000fe20003f4e000 */
[----:B------:R-:W-:Y:S01]  /*3810*/  ULDC UR6, c[0x0][0x604] ;  /* 0x0001810000067ab9 */ /* 0x000fe20000000800 */
[----:B------:R-:W-:Y:S01]  /*3820*/  F2FP.SATFINITE.E4M3.F32.PACK_AB_MERGE_C R177, R195, R164, RZ ;  /* 0x000000a4c3b1723e */ /* 0x000fe200048070ff */
[--C-:B------:R-:W-:Y:S01]  /*3830*/  FFMA R12, R100, UR6, -R151.reuse ;  /* 0x00000006640c7c23 */ /* 0x100fe20008000897 */
[----:B------:R-:W-:Y:S01]  /*3840*/  ULDC UR6, c[0x0][0x604] ;  /* 0x0001810000067ab9 */ /* 0x000fe20000000800 */
[----:B------:R-:W-:Y:S01]  /*3850*/  @!P1 FMUL R14, R14, 0.5 ;  /* 0x3f0000000e0e9820 */ /* 0x000fe20000400000 */
[----:B------:R-:W3:Y:S01]  /*3860*/  MUFU.EX2 R155, R61 ;  /* 0x0000003d009b7308 */ /* 0x000ee20000000800 */
[----:B--2---:R-:W-:Y:S01]  /*3870*/  @!P3 FMUL R161, R161, R161 ;  /* 0x000000a1a1a1b220 */ /* 0x004fe20000400000 */
[----:B------:R-:W-:Y:S01]  /*3880*/  FSETP.GEU.AND P3, PT, R43, -126, PT ;  /* 0xc2fc00002b00780b */ /* 0x000fe20003f6e000 */
[--C-:B------:R-:W-:Y:S01]  /*3890*/  FFMA R20, R20, UR6, -R151.reuse ;  /* 0x0000000614147c23 */ /* 0x100fe20008000897 */
[----:B------:R-:W-:Y:S01]  /*38a0*/  ULDC UR6, c[0x0][0x604] ;  /* 0x0001810000067ab9 */ /* 0x000fe20000000800 */
[----:B------:R-:W-:Y:S01]  /*38b0*/  LOP3.LUT R177, R177, 0xff, RZ, 0xc0, !PT ;  /* 0x000000ffb1b17812 */ /* 0x000fe200078ec0ff */
[----:B------:R-:W-:Y:S01]  /*38c0*/  FFMA R11, R104, UR6, -R151 ;  /* 0x00000006680b7c23 */ /* 0x000fe20008000897 */
[----:B------:R-:W-:Y:S01]  /*38d0*/  @!P2 FMUL R65, R65, 0.5 ;  /* 0x3f0000004141a820 */ /* 0x000fe20000400000 */
[----:B------:R-:W2:Y:S01]  /*38e0*/  MUFU.EX2 R45, R45 ;  /* 0x0000002d002d7308 */ /* 0x000ea20000000800 */
[----:B-1----:R-:W-:Y:S01]  /*38f0*/  @!P4 FMUL R159, R159, R159 ;  /* 0x0000009f9f9fc220 */ /* 0x002fe20000400000 */
[----:B------:R-:W-:Y:S01]  /*3900*/  FSETP.GEU.AND P4, PT, R41, -126, PT ;  /* 0xc2fc00002900780b */ /* 0x000fe20003f8e000 */
[----:B------:R-:W-:-:S02]  /*3910*/  ULDC UR6, c[0x0][0x604] ;  /* 0x0001810000067ab9 */ /* 0x000fc40000000800 */
[----:B------:R-:W-:Y:S01]  /*3920*/  FFMA R21, R21, UR6, -R151 ;  /* 0x0000000615157c23 */ /* 0x000fe20008000897 */
[----:B------:R-:W-:Y:S01]  /*3930*/  ULDC UR6, c[0x0][0x604] ;  /* 0x0001810000067ab9 */ /* 0x000fe20000000800 */
[----:B------:R-:W-:Y:S01]  /*3940*/  @!P3 FMUL R43, R43, 0.5 ;  /* 0x3f0000002b2bb820 */ /* 0x000fe20000400000 */
[----:B------:R-:W1:Y:S01]  /*3950*/  MUFU.EX2 R44, R14 ;  /* 0x0000000e002c7308 */ /* 0x000e620000000800 */
[----:B---3--:R-:W-:Y:S01]  /*3960*/  @!P6 FMUL R155, R155, R155 ;  /* 0x0000009b9b9be220 */ /* 0x008fe20000400000 */
[----:B------:R-:W-:Y:S02]  /*3970*/  FSETP.GEU.AND P6, PT, R13, -126, PT ;  /* 0xc2fc00000d00780b */ /* 0x000fe40003fce000 */
[----:B------:R-:W-:-:S03]  /*3980*/  F2FP.SATFINITE.E4M3.F32.PACK_AB_MERGE_C R182, R195, R159, RZ ;  /* 0x0000009fc3b6723e */ /* 0x000fc600048070ff */
[----:B------:R-:W-:Y:S01]  /*3990*/  @!P4 FMUL R41, R41, 0.5 ;  /* 0x3f0000002929c820 */ /* 0x000fe20000400000 */
[----:B------:R-:W3:Y:S01]  /*39a0*/  MUFU.EX2 R160, R65 ;  /* 0x0000004100a07308 */ /* 0x000ee20000000800 */
[----:B--2---:R-:W-:Y:S01]  /*39b0*/  @!P5 FMUL R45, R45, R45 ;  /* 0x0000002d2d2dd220 */ /* 0x004fe20000400000 */
[----:B------:R-:W-:Y:S02]  /*39c0*/  FSETP.GEU.AND P5, PT, R39, -126, PT ;  /* 0xc2fc00002700780b */ /* 0x000fe40003fae000 */
[----:B------:R-:W-:-:S03]  /*39d0*/  LOP3.LUT R182, R182, 0xffff, RZ, 0xc0, !PT ;  /* 0x0000ffffb6b67812 */ /* 0x000fc600078ec0ff */
[----:B------:R-:W-:Y:S01]  /*39e0*/  @!P6 FMUL R13, R13, 0.5 ;  /* 0x3f0000000d0de820 */ /* 0x000fe20000400000 */
[----:B------:R-:W2:Y:S01]  /*39f0*/  MUFU.EX2 R43, R43 ;  /* 0x0000002b002b7308 */ /* 0x000ea20000000800 */
[----:B-1----:R-:W-:Y:S01]  /*3a00*/  @!P1 FMUL R44, R44, R44 ;  /* 0x0000002c2c2c9220 */ /* 0x002fe20000400000 */
[----:B------:R-:W-:-:S05]  /*3a10*/  FSETP.GEU.AND P1, PT, R6, -126, PT ;  /* 0xc2fc00000600780b */ /* 0x000fca0003f2e000 */
[----:B------:R-:W-:Y:S01]  /*3a20*/  @!P5 FMUL R39, R39, 0.5 ;  /* 0x3f0000002727d820 */ /* 0x000fe20000400000 */
[----:B------:R-:W1:Y:S01]  /*3a30*/  MUFU.EX2 R41, R41 ;  /* 0x0000002900297308 */ /* 0x000e620000000800 */
[----:B---3--:R-:W-:Y:S01]  /*3a40*/  @!P2 FMUL R160, R160, R160 ;  /* 0x000000a0a0a0a220 */ /* 0x008fe20000400000 */
[----:B------:R-:W-:-:S05]  /*3a50*/  FSETP.GEU.AND P2, PT, R15, -126, PT ;  /* 0xc2fc00000f00780b */ /* 0x000fca0003f4e000 */
        /* <DEDUP_REMOVED lines=10> */
[----:B------:R-:W-:Y:S01]  /*3b00*/  FFMA R22, R22, UR6, -R151 ;  /* 0x0000000616167c23 */ /* 0x000fe20008000897 */
[----:B------:R-:W-:Y:S01]  /*3b10*/  @!P3 FMUL R10, R10, 0.5 ;  /* 0x3f0000000a0ab820 */ /* 0x000fe20000400000 */
[----:B------:R-:W1:Y:S01]  /*3b20*/  MUFU.EX2 R6, R6 ;  /* 0x0000000600067308 */ /* 0x000e620000000800 */
[----:B----4-:R-:W-:Y:S01]  /*3b30*/  @!P6 FMUL R46, R46, R46 ;  /* 0x0000002e2e2ee220 */ /* 0x010fe20000400000 */
[----:B------:R-:W-:Y:S01]  /*3b40*/  FSETP.GEU.AND P6, PT, R40, -126, PT ;  /* 0xc2fc00002800780b */ /* 0x000fe20003fce000 */
[----:B------:R-:W-:-:S04]  /*3b50*/  ULDC UR6, c[0x0][0x604] ;  /* 0x0001810000067ab9 */ /* 0x000fc80000000800 */
        /* <DEDUP_REMOVED lines=17> */
[----:B------:R-:W3:Y:S01]  /*3c70*/  MUFU.EX2 R40, R40 ;  /* 0x0000002800287308 */ /* 0x000ee20000000800 */
[----:B--2---:R-:W-:Y:S01]  /*3c80*/  @!P3 FMUL R10, R10, R10 ;  /* 0x0000000a0a0ab220 */ /* 0x004fe20000400000 */
[----:B------:R-:W-:-:S05]  /*3c90*/  FSETP.GEU.AND P3, PT, R11, -126, PT ;  /* 0xc2fc00000b00780b */ /* 0x000fca0003f6e000 */
        /* <DEDUP_REMOVED lines=23> */
[----:B------:R-:W-:-:S02]  /*3e10*/  ULDC UR6, c[0x0][0x604] ;  /* 0x0001810000067ab9 */ /* 0x000fc40000000800 */
        /* <DEDUP_REMOVED lines=8> */
[----:B------:R-:W-:Y:S01]  /*3ea0*/  FADD R121, R109, R6 ;  /* 0x000000066d797221 */ /* 0x000fe20000000000 */
[--C-:B------:R-:W-:Y:S01]  /*3eb0*/  FFMA R17, R124, UR6, -R151.reuse ;  /* 0x000000067c117c23 */ /* 0x100fe20008000897 */
[----:B------:R-:W-:Y:S01]  /*3ec0*/  @!P2 FMUL R20, R20, 0.5 ;  /* 0x3f0000001414a820 */ /* 0x000fe20000400000 */
[----:B------:R-:W2:Y:S01]  /*3ed0*/  MUFU.EX2 R13, R13 ;  /* 0x0000000d000d7308 */ /* 0x000ea20000000800 */
[----:B-1----:R-:W-:Y:S01]  /*3ee0*/  @!P4 FMUL R25, R25, R25 ;  /* 0x000000191919c220 */ /* 0x002fe20000400000 */
[----:B------:R-:W-:Y:S01]  /*3ef0*/  FSETP.GEU.AND P4, PT, R33, -126, PT ;  /* 0xc2fc00002100780b */ /* 0x000fe20003f8e000 */
[----:B------:R-:W-:Y:S01]  /*3f00*/  ULDC UR6, c[0x0][0x604] ;  /* 0x0001810000067ab9 */ /* 0x000fe20000000800 */
[----:B------:R-:W-:Y:S01]  /*3f10*/  F2FP.SATFINITE.E4M3.F32.PACK_AB_MERGE_C R6, R195, R6, RZ ;  /* 0x00000006c306723e */ /* 0x000fe200048070ff */
[--C-:B------:R-:W-:Y:S01]  /*3f20*/  FFMA R32, R125, UR6, -R151.reuse ;  /* 0x000000067d207c23 */ /* 0x100fe20008000897 */
[----:B------:R-:W-:Y:S01]  /*3f30*/  ULDC UR6, c[0x0][0x604] ;  /* 0x0001810000067ab9 */ /* 0x000fe20000000800 */
[----:B------:R-:W-:Y:S01]  /*3f40*/  @!P3 FMUL R16, R16, 0.5 ;  /* 0x3f0000001010b820 */ /* 0x000fe20000400000 */
[----:B------:R-:W1:Y:S01]  /*3f50*/  MUFU.EX2 R15, R15 ;  /* 0x0000000f000f7308 */ /* 0x000e620000000800 */
[----:B---3--:R-:W-:Y:S01]  /*3f60*/  @!P6 FMUL R37, R37, R37 ;  /* 0x000000252525e220 */ /* 0x008fe20000400000 */
[----:B------:R-:W-:Y:S01]  /*3f70*/  FSETP.GEU.AND P6, PT, R22, -126, PT ;  /* 0xc2fc00001600780b */ /* 0x000fe20003fce000 */
[--C-:B------:R-:W-:Y:S01]  /*3f80*/  FFMA R19, R128, UR6, -R151.reuse ;  /* 0x0000000680137c23 */ /* 0x100fe20008000897 */
[----:B------:R-:W-:Y:S01]  /*3f90*/  ULDC UR6, c[0x0][0x604] ;  /* 0x0001810000067ab9 */ /* 0x000fe20000000800 */
[----:B------:R-:W-:Y:S01]  /*3fa0*/  LOP3.LUT R6, R6, 0xff, RZ, 0xc0, !PT ;  /* 0x000000ff06067812 */ /* 0x000fe200078ec0ff */
[----:B------:R-:W-:Y:S01]  /*3fb0*/  FFMA R31, R129, UR6, -R151 ;  /* 0x00000006811f7c23 */ /* 0x000fe20008000897 */
[----:B------:R-:W-:Y:S01]  /*3fc0*/  @!P4 FMUL R33, R33, 0.5 ;  /* 0x3f0000002121c820 */ /* 0x000fe20000400000 */
[----:B------:R3:W4:Y:S01]  /*3fd0*/  MUFU.EX2 R36, R20 ;  /* 0x0000001400247308 */ /* 0x0007220000000800 */
[----:B--2---:R-:W-:Y:S01]  /*3fe0*/  @!P5 FMUL R13, R13, R13 ;  /* 0x0000000d0d0dd220 */ /* 0x004fe20000400000 */
[----:B------:R-:W-:Y:S01]  /*3ff0*/  FSETP.GEU.AND P5, PT, R14, -126, PT ;  /* 0xc2fc00000e00780b */ /* 0x000fe20003fae000 */
[----:B------:R-:W-:-:S04]  /*4000*/  ULDC UR6, c[0x0][0x604] ;  /* 0x0001810000067ab9 */ /* 0x000fc80000000800 */
        /* <DEDUP_REMOVED lines=19> */
[----:B------:R-:W-:Y:S02]  /*4140*/  ULDC UR6, c[0x0][0x604] ;  /* 0x0001810000067ab9 */ /* 0x000fe40000000800 */
[----:B------:R-:W-:Y:S01]  /*4150*/  FFMA R21, R167, UR6, -R151 ;  /* 0x00000006a7157c23 */ /* 0x000fe20008000897 */
[----:B------:R-:W-:Y:S01]  /*4160*/  @!P2 FMUL R34, R34, 0.5 ;  /* 0x3f0000002222a820 */ /* 0x000fe20000400000 */
[----:B------:R-:W2:Y:S01]  /*4170*/  MUFU.EX2 R14, R14 ;  /* 0x0000000e000e7308 */ /* 0x000ea20000000800 */
[----:B-1----:R-:W-:Y:S01]  /*4180*/  @!P6 FMUL R35, R35, R35 ;  /* 0x000000232323e220 */ /* 0x002fe20000400000 */
[----:B------:R-:W-:Y:S01]  /*4190*/  FSETP.GEU.AND P6, PT, R24, -126, PT ;  /* 0xc2fc00001800780b */ /* 0x000fe20003fce000 */
[----:B------:R-:W-:-:S02]  /*41a0*/  ULDC UR6, c[0x0][0x604] ;  /* 0x0001810000067ab9 */ /* 0x000fc40000000800 */
[--C-:B------:R-:W-:Y:S01]  /*41b0*/  FFMA R29, R168, UR6, -R151.reuse ;  /* 0x00000006a81d7c23 */ /* 0x100fe20008000897 */
[----:B------:R-:W-:Y:S01]  /*41c0*/  ULDC UR6, c[0x0][0x604] ;  /* 0x0001810000067ab9 */ /* 0x000fe20000000800 */
[----:B------:R-:W-:Y:S01]  /*41d0*/  @!P3 FMUL R19, R19, 0.5 ;  /* 0x3f0000001313b820 */ /* 0x000fe20000400000 */
[----:B------:R-:W1:Y:S01]  /*41e0*/  MUFU.EX2 R17, R17 ;  /* 0x0000001100117308 */ /* 0x000e620000000800 */
[----:B---3--:R-:W-:Y:S01]  /*41f0*/  @!P4 FMUL R33, R33, R33 ;  /* 0x000000212121c220 */ /* 0x008fe20000400000 */
        /* <DEDUP_REMOVED lines=15> */
[----:B------:R-:W-:Y:S01]  /*42f0*/  FFMA R141, R141, UR6, -R151 ;  /* 0x000000068d8d7c23 */ /* 0x000fe20008000897 */
[----:B------:R-:W-:Y:S02]  /*4300*/  ULDC UR6, c[0x0][0x604] ;  /* 0x0001810000067ab9 */ /* 0x000fe40000000800 */
[----:B------:R-:W-:Y:S01]  /*4310*/  FMUL R104, R28, UR6 ;  /* 0x000000061c687c20 */ /* 0x000fe20008400000 */
[----:B------:R-:W-:Y:S01]  /*4320*/  @!P5 FMUL R20, R20, 0.5 ;  /* 0x3f0000001414d820 */ /* 0x000fe20000400000 */
[----:B------:R-:W1:Y:S01]  /*4330*/  MUFU.EX2 R24, R24 ;  /* 0x0000001800187308 */ /* 0x000e620000000800 */
[----:B---3--:R-:W-:Y:S01]  /*4340*/  @!P2 FMUL R34, R34, R34 ;  /* 0x000000222222a220 */ /* 0x008fe20000400000 */
[----:B------:R-:W-:Y:S01]  /*4350*/  FSETP.GEU.AND P2, PT, R32, -126, PT ;  /* 0xc2fc00002000780b */ /* 0x000fe20003f4e000 */
[----:B------:R-:W-:Y:S01]  /*4360*/  ULDC UR6, c[0x0][0x604] ;  /* 0x0001810000067ab9 */ /* 0x000fe20000000800 */
[--C-:B------:R-:W-:Y:S01]  /*4370*/  FFMA R60, R60, UR10, -R104.reuse ;  /* 0x0000000a3c3c7c23 */ /* 0x100fe20008000868 */
        /* <DEDUP_REMOVED lines=8> */
[----:B------:R-:W-:Y:S01]  /*4400*/  ULDC UR10, c[0x0][0x604] ;  /* 0x00018100000a7ab9 */ /* 0x000fe20000000800 */
[--C-:B------:R-:W-:Y:S01]  /*4410*/  FFMA R152, R152, UR6, -R104.reuse ;  /* 0x0000000698987c23 */ /* 0x100fe20008000868 */
[----:B------:R-:W-:Y:S01]  /*4420*/  @!P2 FMUL R32, R32, 0.5 ;  /* 0x3f0000002020a820 */ /* 0x000fe20000400000 */
[----:B------:R-:W2:Y:S01]  /*4430*/  MUFU.EX2 R20, R20 ;  /* 0x0000001400147308 */ /* 0x000ea20000000800 */
[----:B-1----:R-:W-:Y:S01]  /*4440*/  @!P6 FMUL R24, R24, R24 ;  /* 0x000000181818e220 */ /* 0x002fe20000400000 */
[----:B------:R-:W-:Y:S01]  /*4450*/  FSETP.GEU.AND P6, PT, R30, -126, PT ;  /* 0xc2fc00001e00780b */ /* 0x000fe20003fce000 */
[----:B------:R-:W-:Y:S01]  /*4460*/  ULDC UR6, c[0x0][0x604] ;  /* 0x0001810000067ab9 */ /* 0x000fe20000000800 */
[----:B------:R-:W-:Y:S01]  /*4470*/  FADD R175, R164, R19 ;  /* 0x00000013a4af7221 */ /* 0x000fe20000000000 */
[--C-:B------:R-:W-:Y:S01]  /*4480*/  FFMA R113, R153, UR6, -R104.reuse ;  /* 0x0000000699717c23 */ /* 0x100fe20008000868 */
[----:B------:R-:W-:Y:S01]  /*4490*/  ULDC UR6, c[0x0][0x604] ;  /* 0x0001810000067ab9 */ /* 0x000fe20000000800 */
[----:B------:R-:W-:Y:S01]  /*44a0*/  @!P3 FMUL R21, R21, 0.5 ;  /* 0x3f0000001515b820 */ /* 0x000fe20000400000 */
[----:B------:R-:W1:Y:S01]  /*44b0*/  MUFU.EX2 R18, R18 ;  /* 0x0000001200127308 */ /* 0x000e620000000800 */
[----:B---3--:R-:W-:Y:S01]  /*44c0*/  @!P4 FMUL R31, R31, R31 ;  /* 0x0000001f1f1fc220 */ /* 0x008fe20000400000 */
[----:B------:R-:W-:Y:S01]  /*44d0*/  FSETP.GEU.AND P4, PT, R29, -126, PT ;  /* 0xc2fc00001d00780b */ /* 0x000fe20003f8e000 */
[----:B------:R-:W-:Y:S01]  /*44e0*/  FFMA R112, R154, UR6, -R104 ;  /* 0x000000069a707c23 */ /* 0x000fe20008000868 */
[----:B------:R-:W-:Y:S01]  /*44f0*/  ULDC UR6, c[0x0][0x604] ;  /* 0x0001810000067ab9 */ /* 0x000fe20000000800 */
[----:B------:R-:W-:Y:S01]  /*4500*/  FADD R154, R156, R17 ;  /* 0x000000119c9a7221 */ /* 0x000fe20000000000 */
[C---:B------:R-:W-:Y:S01]  /*4510*/  F2FP.SATFINITE.E4M3.F32.PACK_AB_MERGE_C R17, R195.reuse, R17, RZ ;  /* 0x00000011c311723e */ /* 0x040fe200048070ff */
[----:B------:R-:W-:Y:S01]  /*4520*/  @!P6 FMUL R30, R30, 0.5 ;  /* 0x3f0000001e1ee820 */ /* 0x000fe20000400000 */
[----:B------:R-:W3:Y:S01]  /*4530*/  MUFU.EX2 R32, R32 ;  /* 0x0000002000207308 */ /* 0x000ee20000000800 */
[----:B--2---:R-:W-:Y:S01]  /*4540*/  @!P5 FMUL R20, R20, R20 ;  /* 0x000000141414d220 */ /* 0x004fe20000400000 */
[----:B------:R-:W-:Y:S01]  /*4550*/  FSETP.GEU.AND P5, PT, R22, -126, PT ;  /* 0xc2fc00001600780b */ /* 0x000fe20003fae000 */
[----:B------:R-:W-:Y:S01]  /*4560*/  FADD R164, R160, R31 ;  /* 0x0000001fa0a47221 */ /* 0x000fe20000000000 */
[----:B------:R-:W-:Y:S01]  /*4570*/  F2FP.SATFINITE.E4M3.F32.PACK_AB_MERGE_C R19, R195, R19, RZ ;  /* 0x00000013c313723e */ /* 0x000fe200048070ff */
[----:B------:R-:W-:Y:S01]  /*4580*/  FADD R181, R161, R20 ;  /* 0x00000014a1b57221 */ /* 0x000fe20000000000 */
[----:B------:R-:W-:Y:S01]  /*4590*/  F2FP.SATFINITE.E4M3.F32.PACK_AB_MERGE_C R161, R195, R161, RZ ;  /* 0x000000a1c3a1723e */ /* 0x000fe200048070ff */
[----:B------:R-:W-:Y:S01]  /*45a0*/  @!P4 FMUL R29, R29, 0.5 ;  /* 0x3f0000001d1dc820 */ /* 0x000fe20000400000 */
[----:B------:R-:W2:Y:S01]  /*45b0*/  MUFU.EX2 R21, R21 ;  /* 0x0000001500157308 */ /* 0x000ea20000000800 */
[----:B-1----:R-:W-:Y:S01]  /*45c0*/  @!P1 FMUL R18, R18, R18 ;  /* 0x0000001212129220 */ /* 0x002fe20000400000 */
[----:B------:R-:W-:-:S02]  /*45d0*/  FSETP.GEU.AND P1, PT, R148, -126, PT ;  /* 0xc2fc00009400780b */ /* 0x000fc40003f2e000 */
[----:B------:R-:W-:Y:S01]  /*45e0*/  LOP3.LUT R161, R161, 0xff, RZ, 0xc0, !PT ;  /* 0x000000ffa1a17812 */ /* 0x000fe200078ec0ff */
[----:B------:R-:W-:Y:S01]  /*45f0*/  FADD R183, R45, R18 ;  /* 0x000000122db77221 */ /* 0x000fe20000000000 */
[----:B------:R-:W-:Y:S01]  /*4600*/  F2FP.SATFINITE.E4M3.F32.PACK_AB_MERGE_C R160, R195, R160, RZ ;  /* 0x000000a0c3a0723e */ /* 0x000fe200048070ff */
[----:B------:R-:W-:Y:S01]  /*4610*/  @!P5 FMUL R22, R22, 0.5 ;  /* 0x3f0000001616d820 */ /* 0x000fe20000400000 */
[----:B------:R-:W1:Y:S01]  /*4620*/  MUFU.EX2 R30, R30 ;  /* 0x0000001e001e7308 */ /* 0x000e620000000800 */
[----:B---3--:R-:W-:Y:S01]  /*4630*/  @!P2 FMUL R32, R32, R32 ;  /* 0x000000202020a220 */ /* 0x008fe20000400000 */
[----:B------:R-:W-:Y:S02]  /*4640*/  FSETP.GEU.AND P2, PT, R23, -126, PT ;  /* 0xc2fc00001700780b */ /* 0x000fe40003f4e000 */
[----:B------:R-:W-:Y:S02]  /*4650*/  PRMT R161, R182, 0x7604, R161 ;  /* 0x00007604b6a17816 */ /* 0x000fe400000000a1 */
[----:B------:R-:W-:Y:S01]  /*4660*/  LOP3.LUT R160, R160, 0xffff, RZ, 0xc0, !PT ;  /* 0x0000ffffa0a07812 */ /* 0x000fe200078ec0ff */
[----:B------:R-:W-:Y:S01]  /*4670*/  @!P1 FMUL R148, R148, 0.5 ;  /* 0x3f00000094949820 */ /* 0x000fe20000400000 */
[----:B------:R-:W3:Y:S01]  /*4680*/  MUFU.EX2 R29, R29 ;  /* 0x0000001d001d7308 */ /* 0x000ee20000000800 */
[----:B--2---:R-:W-:Y:S01]  /*4690*/  @!P3 FMUL R21, R21, R21 ;  /* 0x000000151515b220 */ /* 0x004fe20000400000 */
[----:B------:R-:W-:-:S02]  /*46a0*/  FSETP.GEU.AND P3, PT, R100, -126, PT ;  /* 0xc2fc00006400780b */ /* 0x000fc40003f6e000 */
[----:B------:R-:W-:Y:S01]  /*46b0*/  PRMT R160, R160, 0x7604, R177 ;  /* 0x00007604a0a07816 */ /* 0x000fe200000000b1 */
[----:B------:R-:W-:Y:S01]  /*46c0*/  FADD R187, R44, R21 ;  /* 0x000000152cbb7221 */ /* 0x000fe20000000000 */
[----:B------:R-:W-:Y:S01]  /*46d0*/  F2FP.SATFINITE.E4M3.F32.PACK_AB_MERGE_C R44, R195, R44, RZ ;  /* 0x0000002cc32c723e */ /* 0x000fe200048070ff */
[----:B------:R-:W-:Y:S01]  /*46e0*/  @!P2 FMUL R23, R23, 0.5 ;  /* 0x3f0000001717a820 */ /* 0x000fe20000400000 */
[----:B------:R-:W2:Y:S01]  /*46f0*/  MUFU.EX2 R22, R22 ;  /* 0x0000001600167308 */ /* 0x000ea20000000800 */
[----:B-1----:R-:W-:Y:S01]  /*4700*/  @!P6 FMUL R30, R30, R30 ;  /* 0x0000001e1e1ee220 */ /* 0x002fe20000400000 */
[----:B------:R-:W-:Y:S02]  /*4710*/  FSETP.GEU.AND P6, PT, R145, -126, PT ;  /* 0xc2fc00009100780b */ /* 0x000fe40003fce000 */
[----:B------:R-:W-:Y:S01]  /*4720*/  F2FP.SATFINITE.E4M3.F32.PACK_AB_MERGE_C R31, R195, R31, RZ ;  /* 0x0000001fc31f723e */ /* 0x000fe200048070ff */
[----:B------:R-:W-:Y:S01]  /*4730*/  FADD R180, R159, R30 ;  /* 0x0000001e9fb47221 */ /* 0x000fe20000000000 */
[----:B------:R-:W-:Y:S01]  /*4740*/  LOP3.LUT R44, R44, 0xff, RZ, 0xc0, !PT ;  /* 0x000000ff2c2c7812 */ /* 0x000fe200078ec0ff */
[----:B------:R-:W-:Y:S01]  /*4750*/  @!P3 FMUL R100, R100, 0.5 ;  /* 0x3f0000006464b820 */ /* 0x000fe20000400000 */
[----:B------:R-:W1:Y:S01]  /*4760*/  MUFU.EX2 R8, R148 ;  /* 0x0000009400087308 */ /* 0x000e620000000800 */
[----:B---3--:R-:W-:Y:S01]  /*4770*/  @!P4 FMUL R29, R29, R29 ;  /* 0x0000001d1d1dc220 */ /* 0x008fe20000400000 */
[----:B------:R-:W-:-:S02]  /*4780*/  FSETP.GEU.AND P4, PT, R117, -126, PT ;  /* 0xc2fc00007500780b */ /* 0x000fc40003f8e000 */
[----:B------:R-:W-:Y:S01]  /*4790*/  LOP3.LUT R31, R31, 0xffff, RZ, 0xc0, !PT ;  /* 0x0000ffff1f1f7812 */ /* 0x000fe200078ec0ff */
[----:B------:R-:W-:Y:S01]  /*47a0*/  FADD R190, R42, R29 ;  /* 0x0000001d2abe7221 */ /* 0x000fe20000000000 */
[----:B------:R-:W-:Y:S01]  /*47b0*/  F2FP.SATFINITE.E4M3.F32.PACK_AB_MERGE_C R42, R195, R42, RZ ;  /* 0x0000002ac32a723e */ /* 0x000fe200048070ff */
[----:B------:R-:W-:Y:S01]  /*47c0*/  @!P6 FMUL R145, R145, 0.5 ;  /* 0x3f0000009191e820 */ /* 0x000fe20000400000 */
[----:B------:R-:W3:Y:S01]  /*47d0*/  MUFU.EX2 R23, R23 ;  /* 0x0000001700177308 */ /* 0x000ee20000000800 */
[----:B--2---:R-:W-:Y:S01]  /*47e0*/  @!P5 FMUL R22, R22, R22 ;  /* 0x000000161616d220 */ /* 0x004fe20000400000 */
[----:B------:R-:W-:Y:S02]  /*47f0*/  FSETP.GEU.AND P5, PT, R152, -126, PT ;  /* 0xc2fc00009800780b */ /* 0x000fe40003fae000 */
[----:B------:R-:W-:Y:S01]  /*4800*/  F2FP.SATFINITE.E4M3.F32.PACK_AB_MERGE_C R18, R195, R18, RZ ;  /* 0x00000012c312723e */ /* 0x000fe200048070ff */
[----:B------:R-:W-:Y:S01]  /*4810*/  FADD R194, R43, R22 ;  /* 0x000000162bc27221 */ /* 0x000fe20000000000 */
[----:B------:R-:W-:Y:S01]  /*4820*/  F2FP.SATFINITE.E4M3.F32.PACK_AB_MERGE_C R43, R195, R43, RZ ;  /* 0x0000002bc32b723e */ /* 0x000fe200048070ff */
[----:B------:R-:W-:Y:S01]  /*4830*/  @!P4 FMUL R117, R117, 0.5 ;  /* 0x3f0000007575c820 */ /* 0x000fe20000400000 */
[----:B------:R2:W4:Y:S01]  /*4840*/  MUFU.EX2 R28, R145 ;  /* 0x00000091001c7308 */ /* 0x0005220000000800 */
        /* <DEDUP_REMOVED lines=8> */
[----:B------:R-:W-:Y:S01]  /*48d0*/  FSETP.GEU.AND P2, PT, R141, -126, PT ;  /* 0xc2fc00008d00780b */ /* 0x000fe20003f4e000 */
[--C-:B--2---:R-:W-:Y:S01]  /*48e0*/  FFMA R145, R157, UR6, -R104.reuse ;  /* 0x000000069d917c23 */ /* 0x104fe20008000868 */
[----:B------:R-:W-:Y:S01]  /*48f0*/  ULDC UR6, c[0x0][0x604] ;  /* 0x0001810000067ab9 */ /* 0x000fe20000000800 */
[----:B------:R-:W-:Y:S01]  /*4900*/  FADD R185, R46, R23 ;  /* 0x000000172eb97221 */ /* 0x000fe20000000000 */
[--C-:B------:R-:W-:Y:S01]  /*4910*/  FFMA R125, R158, UR6, -R104.reuse ;  /* 0x000000069e7d7c23 */ /* 0x100fe20008000868 */
[----:B------:R-:W-:Y:S01]  /*4920*/  ULDC UR6, c[0x0][0x604] ;  /* 0x0001810000067ab9 */ /* 0x000fe20000000800 */
[----:B------:R-:W2:Y:S01]  /*4930*/  MUFU.EX2 R117, R117 ;  /* 0x0000007500757308 */ /* 0x000ea20000000800 */
[----:B------:R-:W-:Y:S01]  /*4940*/  @!P1 FMUL R112, R112, 0.5 ;  /* 0x3f00000070709820 */ /* 0x000fe20000400000 */
[--C-:B------:R-:W-:Y:S01]  /*4950*/  FFMA R120, R162, UR6, -R104.reuse ;  /* 0x00000006a2787c23 */ /* 0x100fe20008000868 */
[----:B----4-:R-:W-:Y:S01]  /*4960*/  @!P6 FMUL R28, R28, R28 ;  /* 0x0000001c1c1ce220 */ /* 0x010fe20000400000 */
[----:B------:R-:W-:Y:S01]  /*4970*/  FSETP.GEU.AND P6, PT, R113, -126, PT ;  /* 0xc2fc00007100780b */ /* 0x000fe20003fce000 */
[----:B------:R-:W-:Y:S01]  /*4980*/  ULDC UR6, c[0x0][0x604] ;  /* 0x0001810000067ab9 */ /* 0x000fe20000000800 */
[----:B------:R-:W-:Y:S01]  /*4990*/  LOP3.LUT R8, R8, 0xff, RZ, 0xc0, !PT ;  /* 0x000000ff08087812 */ /* 0x000fe200078ec0ff */
[----:B------:R-:W-:Y:S01]  /*49a0*/  @!P2 FMUL R141, R141, 0.5 ;  /* 0x3f0000008d8da820 */ /* 0x000fe20000400000 */
[----:B------:R-:W3:Y:S01]  /*49b0*/  MUFU.EX2 R153, R152 ;  /* 0x0000009800997308 */ /* 0x000ee20000000800 */
[----:B-1----:R-:W-:Y:S01]  /*49c0*/  @!P3 FMUL R100, R100, R100 ;  /* 0x000000646464b220 */ /* 0x002fe20000400000 */
[----:B------:R-:W-:Y:S01]  /*49d0*/  FSETP.GEU.AND P3, PT, R125, -126, PT ;  /* 0xc2fc00007d00780b */ /* 0x000fe20003f6e000 */
[----:B------:R-:W-:Y:S01]  /*49e0*/  FFMA R128, R163, UR6, -R104 ;  /* 0x00000006a3807c23 */ /* 0x000fe20008000868 */
[----:B------:R-:W-:Y:S01]  /*49f0*/  ULDC UR6, c[0x0][0x604] ;  /* 0x0001810000067ab9 */ /* 0x000fe20000000800 */
[----:B------:R-:W-:Y:S01]  /*4a00*/  FADD R196, R41, R28 ;  /* 0x0000001c29c47221 */ /* 0x000fe20000000000 */
[--C-:B------:R-:W-:Y:S01]  /*4a10*/  FFMA R132, R165, UR6, -R104.reuse ;  /* 0x00000006a5847c23 */ /* 0x100fe20008000868 */
[----:B------:R-:W-:Y:S01]  /*4a20*/  ULDC UR6, c[0x0][0x604] ;  /* 0x0001810000067ab9 */ /* 0x000fe20000000800 */
[----:B------:R-:W1:Y:S01]  /*4a30*/  MUFU.EX2 R112, R112 ;  /* 0x0000007000707308 */ /* 0x000e620000000800 */
[----:B--2---:R-:W-:Y:S01]  /*4a40*/  @!P4 FMUL R117, R117, R117 ;  /* 0x000000757575c220 */ /* 0x004fe20000400000 */
[----:B------:R-:W-:Y:S01]  /*4a50*/  FSETP.GEU.AND P4, PT, R120, -126, PT ;  /* 0xc2fc00007800780b */ /* 0x000fe20003f8e000 */
[----:B------:R-:W-:Y:S01]  /*4a60*/  @!P6 FMUL R113, R113, 0.5 ;  /* 0x3f0000007171e820 */ /* 0x000fe20000400000 */
[--C-:B------:R-:W-:Y:S01]  /*4a70*/  FFMA R124, R166, UR6, -R104.reuse ;  /* 0x00000006a67c7c23 */ /* 0x100fe20008000868 */
[----:B------:R-:W-:Y:S01]  /*4a80*/  ULDC UR6, c[0x0][0x604] ;  /* 0x0001810000067ab9 */ /* 0x000fe20000000800 */
[----:B------:R-:W-:Y:S01]  /*4a90*/  F2FP.SATFINITE.E4M3.F32.PACK_AB_MERGE_C R41, R195, R41, RZ ;  /* 0x00000029c329723e */ /* 0x000fe200048070ff */
[----:B------:R-:W-:Y:S01]  /*4aa0*/  @!P3 FMUL R125, R125, 0.5 ;  /* 0x3f0000007d7db820 */ /* 0x000fe20000400000 */
[----:B------:R-:W2:Y:S01]  /*4ab0*/  MUFU.EX2 R27, R141 ;  /* 0x0000008d001b7308 */ /* 0x000ea20000000800 */
[----:B---3--:R-:W-:Y:S01]  /*4ac0*/  @!P5 FMUL R153, R153, R153 ;  /* 0x000000999999d220 */ /* 0x008fe20000400000 */
[----:B------:R-:W-:Y:S01]  /*4ad0*/  FSETP.GEU.AND P5, PT, R128, -126, PT ;  /* 0xc2fc00008000780b */ /* 0x000fe20003fae000 */
[--C-:B------:R-:W-:Y:S01]  /*4ae0*/  FFMA R47, R47, UR6, -R104.reuse ;  /* 0x000000062f2f7c23 */ /* 0x100fe20008000868 */
[----:B------:R-:W-:Y:S01]  /*4af0*/  ULDC UR6, c[0x0][0x604] ;  /* 0x0001810000067ab9 */ /* 0x000fe20000000800 */
[----:B------:R-:W-:Y:S01]  /*4b00*/  F2FP.SATFINITE.E4M3.F32.PACK_AB_MERGE_C R39, R195, R39, RZ ;  /* 0x00000027c327723e */ /* 0x000fe200048070ff */
[--C-:B------:R-:W-:Y:S01]  /*4b10*/  FFMA R50, R50, UR6, -R104.reuse ;  /* 0x0000000632327c23 */ /* 0x100fe20008000868 */
[----:B------:R-:W-:Y:S01]  /*4b20*/  @!P4 FMUL R120, R120, 0.5 ;  /* 0x3f0000007878c820 */ /* 0x000fe20000400000 */
[----:B------:R-:W3:Y:S01]  /*4b30*/  MUFU.EX2 R113, R113 ;  /* 0x0000007100717308 */ /* 0x000ee20000000800 */
[----:B-1----:R-:W-:Y:S01]  /*4b40*/  @!P1 FMUL R112, R112, R112 ;  /* 0x0000007070709220 */ /* 0x002fe20000400000 */
[----:B------:R-:W-:Y:S01]  /*4b50*/  FSETP.GEU.AND P1, PT, R124, -126, PT ;  /* 0xc2fc00007c00780b */ /* 0x000fe20003f2e000 */
[----:B------:R-:W-:Y:S01]  /*4b60*/  ULDC UR6, c[0x0][0x604] ;  /* 0x0001810000067ab9 */ /* 0x000fe20000000800 */
[----:B------:R-:W-:Y:S01]  /*4b70*/  LOP3.LUT R39, R39, 0xff, RZ, 0xc0, !PT ;  /* 0x000000ff27277812 */ /* 0x000fe200078ec0ff */
[--C-:B------:R-:W-:Y:S01]  /*4b80*/  FFMA R51, R51, UR6, -R104.reuse ;  /* 0x0000000633337c23 */ /* 0x100fe20008000868 */
[----:B------:R-:W-:Y:S01]  /*4b90*/  ULDC UR6, c[0x0][0x604] ;  /* 0x0001810000067ab9 */ /* 0x000fe20000000800 */
[----:B------:R-:W-:Y:S01]  /*4ba0*/  @!P5 FMUL R128, R128, 0.5 ;  /* 0x3f0000008080d820 */ /* 0x000fe20000400000 */
[----:B------:R-:W1:Y:S01]  /*4bb0*/  MUFU.EX2 R125, R125 ;  /* 0x0000007d007d7308 */ /* 0x000e620000000800 */
        /* <DEDUP_REMOVED lines=8> */
[----:B---3--:R-:W-:Y:S01]  /*4c40*/  @!P6 FMUL R113, R113, R113 ;  /* 0x000000717171e220 */ /* 0x008fe20000400000 */
[----:B------:R-:W-:Y:S01]  /*4c50*/  FSETP.GEU.AND P6, PT, R132, -126, PT ;  /* 0xc2fc00008400780b */ /* 0x000fe20003fce000 */
[----:B------:R-:W-:Y:S01]  /*4c60*/  ULDC UR6, c[0x0][0x604] ;  /* 0x0001810000067ab9 */ /* 0x000fe20000000800 */
[----:B------:R-:W-:Y:S01]  /*4c70*/  F2FP.SATFINITE.E4M3.F32.PACK_AB_MERGE_C R27, R195, R27, RZ ;  /* 0x0000001bc31b723e */ /* 0x000fe200048070ff */
[--C-:B------:R-:W-:Y:S01]  /*4c80*/  FFMA R58, R58, UR6, -R104.reuse ;  /* 0x000000063a3a7c23 */ /* 0x100fe20008000868 */
[----:B------:R-:W-:Y:S01]  /*4c90*/  ULDC UR6, c[0x0][0x604] ;  /* 0x0001810000067ab9 */ /* 0x000fe20000000800 */
[----:B------:R-:W-:Y:S01]  /*4ca0*/  @!P2 FMUL R145, R145, 0.5 ;  /* 0x3f0000009191a820 */ /* 0x000fe20000400000 */
[----:B------:R-:W3:Y:S01]  /*4cb0*/  MUFU.EX2 R128, R128 ;  /* 0x0000008000807308 */ /* 0x000ee20000000800 */
[----:B-1----:R-:W-:Y:S01]  /*4cc0*/  @!P3 FMUL R125, R125, R125 ;  /* 0x0000007d7d7db220 */ /* 0x002fe20000400000 */
[----:B------:R-:W-:Y:S01]  /*4cd0*/  FSETP.GEU.AND P3, PT, R50, -126, PT ;  /* 0xc2fc00003200780b */ /* 0x000fe20003f6e000 */
[--C-:B------:R-:W-:Y:S01]  /*4ce0*/  FFMA R59, R59, UR6, -R104.reuse ;  /* 0x000000063b3b7c23 */ /* 0x100fe20008000868 */
[----:B------:R-:W-:Y:S01]  /*4cf0*/  ULDC UR6, c[0x0][0x604] ;  /* 0x0001810000067ab9 */ /* 0x000fe20000000800 */
[----:B------:R-:W-:Y:S01]  /*4d00*/  LOP3.LUT R27, R27, 0xffff, RZ, 0xc0, !PT ;  /* 0x0000ffff1b1b7812 */ /* 0x000fe200078ec0ff */
[----:B------:R-:W-:Y:S01]  /*4d10*/  FFMA R62, R62, UR6, -R104 ;  /* 0x000000063e3e7c23 */ /* 0x000fe20008000868 */
[----:B------:R-:W-:Y:S01]  /*4d20*/  @!P6 FMUL R132, R132, 0.5 ;  /* 0x3f0000008484e820 */ /* 0x000fe20000400000 */
[----:B------:R-:W1:Y:S01]  /*4d30*/  MUFU.EX2 R124, R124 ;  /* 0x0000007c007c7308 */ /* 0x000e620000000800 */
[----:B--2---:R-:W-:Y:S01]  /*4d40*/  @!P4 FMUL R120, R120, R120 ;  /* 0x000000787878c220 */ /* 0x004fe20000400000 */
[----:B------:R-:W-:Y:S01]  /*4d50*/  FSETP.GEU.AND P4, PT, R51, -126, PT ;  /* 0xc2fc00003300780b */ /* 0x000fe20003f8e000 */
[----:B------:R-:W-:Y:S01]  /*4d60*/  ULDC UR6, c[0x0][0x604] ;  /* 0x0001810000067ab9 */ /* 0x000fe20000000800 */
[----:B------:R-:W-:Y:S01]  /*4d70*/  PRMT R27, R27, 0x7604, R8 ;  /* 0x000076041b1b7816 */ /* 0x000fe20000000008 */
[--C-:B------:R-:W-:Y:S01]  /*4d80*/  FFMA R63, R63, UR6, -R104.reuse ;  /* 0x000000063f3f7c23 */ /* 0x100fe20008000868 */
[----:B------:R-:W-:Y:S01]  /*4d90*/  ULDC UR6, c[0x0][0x604] ;  /* 0x0001810000067ab9 */ /* 0x000fe20000000800 */
        /* <DEDUP_REMOVED lines=22> */
[----:B------:R-:W-:Y:S01]  /*4f00*/  PRMT R39, R40, 0x7604, R39 ;  /* 0x0000760428277816 */ /* 0x000fe20000000027 */
        /* <DEDUP_REMOVED lines=10> */
[----:B------:R3:W4:Y:S01]  /*4fb0*/  MUFU.EX2 R144, R54 ;  /* 0x0000003600907308 */ /* 0x0007220000000800 */
[----:B-1----:R-:W-:Y:S01]  /*4fc0*/  @!P6 FMUL R132, R132, R132 ;  /* 0x000000848484e220 */ /* 0x002fe20000400000 */
[----:B------:R-:W-:Y:S01]  /*4fd0*/  FSETP.GEU.AND P6, PT, R55, -126, PT ;  /* 0xc2fc00003700780b */ /* 0x000fe20003fce000 */
[--C-:B------:R-:W-:Y:S01]  /*4fe0*/  FFMA R78, R78, UR6, -R104.reuse ;  /* 0x000000064e4e7c23 */ /* 0x100fe20008000868 */
[----:B------:R-:W-:Y:S01]  /*4ff0*/  ULDC UR6, c[0x0][0x604] ;  /* 0x0001810000067ab9 */ /* 0x000fe20000000800 */
[----:B------:R-:W-:Y:S01]  /*5000*/  F2FP.SATFINITE.E4M3.F32.PACK_AB_MERGE_C R28, R195, R28, RZ ;  /* 0x0000001cc31c723e */ /* 0x000fe200048070ff */
[--C-:B------:R-:W-:Y:S01]  /*5010*/  FFMA R79, R79, UR6, -R104.reuse ;  /* 0x000000064f4f7c23 */ /* 0x100fe20008000868 */
[----:B------:R-:W-:Y:S01]  /*5020*/  @!P3 FMUL R62, R62, 0.5 ;  /* 0x3f0000003e3eb820 */ /* 0x000fe20000400000 */
[----:B------:R-:W1:Y:S01]  /*5030*/  MUFU.EX2 R151, R58 ;  /* 0x0000003a00977308 */ /* 0x000e620000000800 */
[----:B--2---:R-:W-:Y:S01]  /*5040*/  @!P4 FMUL R137, R137, R137 ;  /* 0x000000898989c220 */ /* 0x004fe20000400000 */
[----:B------:R-:W-:Y:S01]  /*5050*/  FSETP.GEU.AND P4, PT, R63, -126, PT ;  /* 0xc2fc00003f00780b */ /* 0x000fe20003f8e000 */
[----:B------:R-:W-:Y:S01]  /*5060*/  ULDC UR6, c[0x0][0x604] ;  /* 0x0001810000067ab9 */ /* 0x000fe20000000800 */
[----:B---3--:R-:W-:Y:S01]  /*5070*/  F2FP.SATFINITE.E4M3.F32.PACK_AB_MERGE_C R54, R195, R132, RZ ;  /* 0x00000084c336723e */ /* 0x008fe200048070ff */
[--C-:B------:R-:W-:Y:S01]  /*5080*/  FFMA R82, R82, UR6, -R104.reuse ;  /* 0x0000000652527c23 */ /* 0x100fe20008000868 */
[----:B------:R-:W-:Y:S01]  /*5090*/  ULDC UR6, c[0x0][0x604] ;  /* 0x0001810000067ab9 */ /* 0x000fe20000000800 */
[----:B------:R-:W-:Y:S01]  /*50a0*/  @!P6 FMUL R55, R55, 0.5 ;  /* 0x3f0000003737e820 */ /* 0x000fe20000400000 */
[----:B------:R2:W3:Y:S01]  /*50b0*/  MUFU.EX2 R129, R47 ;  /* 0x0000002f00817308 */ /* 0x0004e20000000800 */
[----:B----4-:R-:W-:Y:S01]  /*50c0*/  @!P5 FMUL R144, R144, R144 ;  /* 0x000000909090d220 */ /* 0x010fe20000400000 */
[----:B------:R-:W-:Y:S01]  /*50d0*/  FSETP.GEU.AND P5, PT, R66, -126, PT ;  /* 0xc2fc00004200780b */ /* 0x000fe20003fae000 */
[----:B------:R-:W-:Y:S01]  /*50e0*/  FFMA R83, R83, UR6, -R104 ;  /* 0x0000000653537c23 */ /* 0x000fe20008000868 */
[----:B------:R-:W-:Y:S01]  /*50f0*/  ULDC UR6, c[0x0][0x604] ;  /* 0x0001810000067ab9 */ /* 0x000fe20000000800 */
[----:B------:R-:W-:-:S02]  /*5100*/  F2FP.SATFINITE.E4M3.F32.PACK_AB_MERGE_C R23, R195, R23, RZ ;  /* 0x00000017c317723e */ /* 0x000fc400048070ff */
[----:B------:R-:W-:Y:S01]  /*5110*/  @!P4 FMUL R63, R63, 0.5 ;  /* 0x3f0000003f3fc820 */ /* 0x000fe20000400000 */
[----:B------:R-:W4:Y:S01]  /*5120*/  MUFU.EX2 R173, R62 ;  /* 0x0000003e00ad7308 */ /* 0x000f220000000800 */
[----:B-1----:R-:W-:Y:S01]  /*5130*/  @!P1 FMUL R151, R151, R151 ;  /* 0x0000009797979220 */ /* 0x002fe20000400000 */
[----:B------:R-:W-:Y:S01]  /*5140*/  FSETP.GEU.AND P1, PT, R70, -126, PT ;  /* 0xc2fc00004600780b */ /* 0x000fe20003f2e000 */
[--C-:B--2---:R-:W-:Y:S01]  /*5150*/  FFMA R47, R86, UR6, -R104.reuse ;  /* 0x00000006562f7c23 */ /* 0x104fe20008000868 */
[----:B------:R-:W-:Y:S01]  /*5160*/  ULDC UR6, c[0x0][0x604] ;  /* 0x0001810000067ab9 */ /* 0x000fe20000000800 */
[----:B------:R-:W-:Y:S01]  /*5170*/  F2FP.SATFINITE.E4M3.F32.PACK_AB_MERGE_C R21, R195, R21, RZ ;  /* 0x00000015c315723e */ /* 0x000fe200048070ff */
[--C-:B------:R-:W-:Y:S01]  /*5180*/  FFMA R48, R87, UR6, -R104.reuse ;  /* 0x0000000657307c23 */ /* 0x100fe20008000868 */
[----:B------:R-:W-:Y:S01]  /*5190*/  @!P5 FMUL R66, R66, 0.5 ;  /* 0x3f0000004242d820 */ /* 0x000fe20000400000 */
[----:B------:R-:W1:Y:S01]  /*51a0*/  MUFU.EX2 R148, R55 ;  /* 0x0000003700947308 */ /* 0x000e620000000800 */
[----:B---3--:R-:W-:Y:S01]  /*51b0*/  @!P2 FMUL R129, R129, R129 ;  /* 0x000000818181a220 */ /* 0x008fe20000400000 */
[----:B------:R-:W-:Y:S01]  /*51c0*/  FSETP.GEU.AND P2, PT, R59, -126, PT ;  /* 0xc2fc00003b00780b */ /* 0x000fe20003f4e000 */
[----:B------:R-:W-:Y:S01]  /*51d0*/  ULDC UR6, c[0x0][0x604] ;  /* 0x0001810000067ab9 */ /* 0x000fe20000000800 */
[----:B------:R-:W-:Y:S01]  /*51e0*/  F2FP.SATFINITE.E4M3.F32.PACK_AB_MERGE_C R29, R195, R29, RZ ;  /* 0x0000001dc31d723e */ /* 0x000fe200048070ff */
[--C-:B------:R-:W-:Y:S01]  /*51f0*/  FFMA R49, R90, UR6, -R104.reuse ;  /* 0x000000065a317c23 */ /* 0x100fe20008000868 */
[----:B------:R-:W-:Y:S01]  /*5200*/  ULDC UR6, c[0x0][0x604] ;  /* 0x0001810000067ab9 */ /* 0x000fe20000000800 */
[----:B------:R-:W-:Y:S01]  /*5210*/  @!P1 FMUL R70, R70, 0.5 ;  /* 0x3f00000046469820 */ /* 0x000fe20000400000 */
[----:B------:R-:W2:Y:S01]  /*5220*/  MUFU.EX2 R171, R63 ;  /* 0x0000003f00ab7308 */ /* 0x000ea20000000800 */
[----:B----4-:R-:W-:Y:S01]  /*5230*/  @!P3 FMUL R173, R173, R173 ;  /* 0x000000adadadb220 */ /* 0x010fe20000400000 */
[----:B------:R-:W-:Y:S01]  /*5240*/  FSETP.GEU.AND P3, PT, R74, -126, PT ;  /* 0xc2fc00004a00780b */ /* 0x000fe20003f6e000 */
[--C-:B------:R-:W-:Y:S01]  /*5250*/  FFMA R50, R91, UR6, -R104.reuse ;  /* 0x000000065b327c23 */ /* 0x100fe20008000868 */
[----:B------:R-:W-:Y:S01]  /*5260*/  ULDC UR6, c[0x0][0x604] ;  /* 0x0001810000067ab9 */ /* 0x000fe20000000800 */
[----:B------:R-:W-:Y:S01]  /*5270*/  F2FP.SATFINITE.E4M3.F32.PACK_AB_MERGE_C R91, R195, R56, RZ ;  /* 0x00000038c35b723e */ /* 0x000fe200048070ff */
[----:B------:R-:W-:Y:S01]  /*5280*/  FFMA R88, R94, UR6, -R104 ;  /* 0x000000065e587c23 */ /* 0x000fe20008000868 */
[----:B------:R-:W-:Y:S01]  /*5290*/  @!P2 FMUL R59, R59, 0.5 ;  /* 0x3f0000003b3ba820 */ /* 0x000fe20000400000 */
[----:B------:R-:W3:Y:S01]  /*52a0*/  MUFU.EX2 R174, R66 ;  /* 0x0000004200ae7308 */ /* 0x000ee20000000800 */
[----:B-1----:R-:W-:Y:S01]  /*52b0*/  @!P6 FMUL R148, R148, R148 ;  /* 0x000000949494e220 */ /* 0x002fe20000400000 */
[----:B------:R-:W-:Y:S01]  /*52c0*/  FSETP.GEU.AND P6, PT, R67, -126, PT ;  /* 0xc2fc00004300780b */ /* 0x000fe20003fce000 */
[----:B------:R-:W-:Y:S01]  /*52d0*/  ULDC UR6, c[0x0][0x604] ;  /* 0x0001810000067ab9 */ /* 0x000fe20000000800 */
[----:B------:R-:W-:-:S02]  /*52e0*/  F2FP.SATFINITE.E4M3.F32.PACK_AB_MERGE_C R90, R195, R73, RZ ;  /* 0x00000049c35a723e */ /* 0x000fc400048070ff */
[----:B------:R-:W-:Y:S01]  /*52f0*/  F2FP.SATFINITE.E4M3.F32.PACK_AB_MERGE_C R55, R195, R113, RZ ;  /* 0x00000071c337723e */ /* 0x000fe200048070ff */
[----:B------:R-:W-:Y:S01]  /*5300*/  @!P3 FMUL R74, R74, 0.5 ;  /* 0x3f0000004a4ab820 */ /* 0x000fe20000400000 */
[----:B------:R1:W4:Y:S01]  /*5310*/  MUFU.EX2 R167, R70 ;  /* 0x0000004600a77308 */ /* 0x0003220000000800 */
[----:B--2---:R-:W-:Y:S01]  /*5320*/  @!P4 FMUL R171, R171, R171 ;  /* 0x000000abababc220 */ /* 0x004fe20000400000 */
[----:B------:R-:W-:Y:S02]  /*5330*/  FSETP.GEU.AND P4, PT, R75, -126, PT ;  /* 0xc2fc00004b00780b */ /* 0x000fe40003f8e000 */
[----:B------:R-:W-:Y:S02]  /*5340*/  LOP3.LUT R22, R22, 0xff, RZ, 0xc0, !PT ;  /* 0x000000ff16167812 */ /* 0x000fe400078ec0ff */
[----:B------:R-:W-:Y:S01]  /*5350*/  LOP3.LUT R18, R18, 0xff, RZ, 0xc0, !PT ;  /* 0x000000ff12127812 */ /* 0x000fe200078ec0ff */
[----:B------:R-:W-:Y:S01]  /*5360*/  @!P6 FMUL R67, R67, 0.5 ;  /* 0x3f0000004343e820 */ /* 0x000fe20000400000 */
[----:B------:R-:W2:Y:S01]  /*5370*/  MUFU.EX2 R152, R59 ;  /* 0x0000003b00987308 */ /* 0x000ea20000000800 */
[----:B---3--:R-:W-:Y:S01]  /*5380*/  @!P5 FMUL R174, R174, R174 ;  /* 0x000000aeaeaed220 */ /* 0x008fe20000400000 */
[----:B------:R-:W-:Y:S01]  /*5390*/  FSETP.GEU.AND P5, PT, R78, -126, PT ;  /* 0xc2fc00004e00780b */ /* 0x000fe20003fae000 */
[--C-:B-1----:R-:W-:Y:S01]  /*53a0*/  FFMA R70, R95, UR6, -R104.reuse ;  /* 0x000000065f467c23 */ /* 0x102fe20008000868 */
[----:B------:R-:W-:Y:S01]  /*53b0*/  ULDC UR6, c[0x0][0x604] ;  /* 0x0001810000067ab9 */ /* 0x000fe20000000800 */
[----:B------:R-:W-:Y:S01]  /*53c0*/  LOP3.LUT R23, R23, 0xffff, RZ, 0xc0, !PT ;  /* 0x0000ffff17177812 */ /* 0x000fe200078ec0ff */
        /* <DEDUP_REMOVED lines=13> */
[----:B------:R-:W-:Y:S01]  /*54a0*/  FFMA R86, R102, UR6, -R104 ;  /* 0x0000000666567c23 */ /* 0x000fe20008000868 */
[----:B------:R-:W-:Y:S01]  /*54b0*/  ULDC UR6, c[0x0][0x604] ;  /* 0x0001810000067ab9 */ /* 0x000fe20000000800 */
[----:B------:R-:W-:-:S02]  /*54c0*/  F2FP.SATFINITE.E4M3.F32.PACK_AB_MERGE_C R99, R195, R76, RZ ;  /* 0x0000004cc363723e */ /* 0x000fc400048070ff */
[----:B------:R-:W-:Y:S01]  /*54d0*/  @!P1 FMUL R82, R82, 0.5 ;  /* 0x3f00000052529820 */ /* 0x000fe20000400000 */
[----:B------:R2:W4:Y:S01]  /*54e0*/  MUFU.EX2 R166, R75 ;  /* 0x0000004b00a67308 */ /* 0x0005220000000800 */
[----:B-1----:R-:W-:Y:S01]  /*54f0*/  @!P3 FMUL R168, R168, R168 ;  /* 0x000000a8a8a8b220 */ /* 0x002fe20000400000 */
[----:B------:R-:W-:Y:S02]  /*5500*/  FSETP.GEU.AND P3, PT, R47, -126, PT ;  /* 0xc2fc00002f00780b */ /* 0x000fe40003f6e000 */
[----:B------:R-:W-:Y:S02]  /*5510*/  LOP3.LUT R99, R99, 0xff, RZ, 0xc0, !PT ;  /* 0x000000ff63637812 */ /* 0x000fe400078ec0ff */
[----:B------:R-:W-:Y:S01]  /*5520*/  F2FP.SATFINITE.E4M3.F32.PACK_AB_MERGE_C R74, R195, R153, RZ ;  /* 0x00000099c34a723e */ /* 0x000fe200048070ff */
[----:B------:R-:W-:Y:S01]  /*5530*/  @!P2 FMUL R71, R71, 0.5 ;  /* 0x3f0000004747a820 */ /* 0x000fe20000400000 */
[----:B------:R1:W5:Y:S01]  /*5540*/  MUFU.EX2 R162, R78 ;  /* 0x0000004e00a27308 */ /* 0x0003620000000800 */
[----:B---3--:R-:W-:Y:S01]  /*5550*/  @!P6 FMUL R169, R169, R169 ;  /* 0x000000a9a9a9e220 */ /* 0x008fe20000400000 */
[----:B------:R-:W-:-:S02]  /*5560*/  FSETP.GEU.AND P6, PT, R79, -126, PT ;  /* 0xc2fc00004f00780b */ /* 0x000fc40003fce000 */
[----:B--2---:R-:W-:Y:S02]  /*5570*/  F2FP.SATFINITE.E4M3.F32.PACK_AB_MERGE_C R75, R195, R125, RZ ;  /* 0x0000007dc34b723e */ /* 0x004fe400048070ff */
[----:B------:R-:W-:Y:S01]  /*5580*/  LOP3.LUT R98, R98, 0xff, RZ, 0xc0, !PT ;  /* 0x000000ff62627812 */ /* 0x000fe200078ec0ff */
[----:B------:R-:W-:Y:S01]  /*5590*/  @!P3 FMUL R47, R47, 0.5 ;  /* 0x3f0000002f2fb820 */ /* 0x000fe20000400000 */
[----:B------:R-:W2:Y:S01]  /*55a0*/  MUFU.EX2 R158, R82 ;  /* 0x00000052009e7308 */ /* 0x000ea20000000800 */
[----:B----4-:R-:W-:Y:S01]  /*55b0*/  @!P4 FMUL R166, R166, R166 ;  /* 0x000000a6a6a6c220 */ /* 0x010fe20000400000 */
[----:B------:R-:W-:Y:S01]  /*55c0*/  FSETP.GEU.AND P4, PT, R48, -126, PT ;  /* 0xc2fc00003000780b */ /* 0x000fe20003f8e000 */
[----:B-1----:R-:W-:Y:S01]  /*55d0*/  FFMA R78, R150, UR10, -R104 ;  /* 0x0000000a964e7c23 */ /* 0x002fe20008000868 */
[----:B------:R-:W-:Y:S01]  /*55e0*/  LOP3.LUT R21, R21, 0xff, RZ, 0xc0, !PT ;  /* 0x000000ff15157812 */ /* 0x000fe200078ec0ff */
[----:B------:R-:W-:Y:S01]  /*55f0*/  IMAD.U32 R75, R75, 0x10000, RZ ;  /* 0x000100004b4b7824 */ /* 0x000fe200078e00ff */
[----:B------:R-:W-:Y:S01]  /*5600*/  F2FP.SATFINITE.E4M3.F32.PACK_AB_MERGE_C R45, R195, R45, RZ ;  /* 0x0000002dc32d723e */ /* 0x000fe200048070ff */
[----:B------:R-:W-:Y:S01]  /*5610*/  @!P6 FMUL R79, R79, 0.5 ;  /* 0x3f0000004f4fe820 */ /* 0x000fe20000400000 */
[----:B------:R1:W3:Y:S01]  /*5620*/  MUFU.EX2 R170, R71 ;  /* 0x0000004700aa7308 */ /* 0x0002e20000000800 */
[----:B-----5:R-:W-:Y:S01]  /*5630*/  @!P5 FMUL R162, R162, R162 ;  /* 0x000000a2a2a2d220 */ /* 0x020fe20000400000 */
[----:B------:R-:W-:-:S02]  /*5640*/  FSETP.GEU.AND P5, PT, R49, -126, PT ;  /* 0xc2fc00003100780b */ /* 0x000fc40003fae000 */
[----:B------:R-:W-:Y:S02]  /*5650*/  F2FP.SATFINITE.E4M3.F32.PACK_AB_MERGE_C R46, R195, R46, RZ ;  /* 0x0000002ec32e723e */ /* 0x000fe400048070ff */
[----:B------:R-:W-:Y:S01]  /*5660*/  PRMT R23, R23, 0x7604, R18 ;  /* 0x0000760417177816 */ /* 0x000fe20000000012 */
[----:B------:R-:W-:Y:S01]  /*5670*/  @!P4 FMUL R48, R48, 0.5 ;  /* 0x3f0000003030c820 */ /* 0x000fe20000400000 */
[----:B------:R-:W4:Y:S01]  /*5680*/  MUFU.EX2 R165, R79 ;  /* 0x0000004f00a57308 */ /* 0x000f220000000800 */
[----:B--2---:R-:W-:Y:S01]  /*5690*/  @!P1 FMUL R158, R158, R158 ;  /* 0x0000009e9e9e9220 */ /* 0x004fe20000400000 */
[----:B------:R-:W-:Y:S01]  /*56a0*/  FSETP.GEU.AND P1, PT, R88, -126, PT ;  /* 0xc2fc00005800780b */ /* 0x000fe20003f2e000 */
[--C-:B-1----:R-:W-:Y:S01]  /*56b0*/  FFMA R71, R103, UR6, -R104.reuse ;  /* 0x0000000667477c23 */ /* 0x102fe20008000868 */
[----:B------:R-:W-:Y:S01]  /*56c0*/  ULDC UR6, c[0x0][0x604] ;  /* 0x0001810000067ab9 */ /* 0x000fe20000000800 */
[----:B------:R-:W-:Y:S01]  /*56d0*/  LOP3.LUT R55, R55, 0xffff, RZ, 0xc0, !PT ;  /* 0x0000ffff37377812 */ /* 0x000fe200078ec0ff */
        /* <DEDUP_REMOVED lines=27> */
[----:B--2---:R-:W-:Y:S01]  /*5890*/  @!P4 FMUL R48, R48, R48 ;  /* 0x000000303030c220 */ /* 0x004fe20000400000 */
[----:B------:R-:W-:Y:S01]  /*58a0*/  FSETP.GEU.AND P4, PT, R72, -126, PT ;  /* 0xc2fc00004800780b */ /* 0x000fe20003f8e000 */
[----:B------:R-:W-:Y:S01]  /*58b0*/  FFMA R68, R115, UR6, -R104 ;  /* 0x0000000673447c23 */ /* 0x000fe20008000868 */
[----:B------:R-:W-:Y:S01]  /*58c0*/  ULDC UR6, c[0x0][0x604] ;  /* 0x0001810000067ab9 */ /* 0x000fe20000000800 */
[----:B------:R-:W-:Y:S01]  /*58d0*/  FADD R114, R76, R9 ;  /* 0x000000094c727221 */ /* 0x000fe20000000000 */
[----:B------:R-:W-:Y:S01]  /*58e0*/  FADD R115, R101, R38 ;  /* 0x0000002665737221 */ /* 0x000fe20000000000 */
[----:B------:R-:W-:Y:S01]  /*58f0*/  @!P3 FMUL R87, R87, 0.5 ;  /* 0x3f0000005757b820 */ /* 0x000fe20000400000 */
[----:B------:R2:W4:Y:S01]  /*5900*/  MUFU.EX2 R163, R83 ;  /* 0x0000005300a37308 */ /* 0x0005220000000800 */
[----:B---3--:R-:W-:Y:S01]  /*5910*/  @!P5 FMUL R49, R49, R49 ;  /* 0x000000313131d220 */ /* 0x008fe20000400000 */
[----:B------:R-:W-:Y:S01]  /*5920*/  FSETP.GEU.AND P5, PT, R86, -126, PT ;  /* 0xc2fc00005600780b */ /* 0x000fe20003fae000 */
[----:B------:R-:W-:Y:S01]  /*5930*/  FADD R114, R114, R175 ;  /* 0x000000af72727221 */ /* 0x000fe20000000000 */
[C---:B------:R-:W-:Y:S01]  /*5940*/  F2FP.SATFINITE.E4M3.F32.PACK_AB_MERGE_C R76, R195.reuse, R112, RZ ;  /* 0x00000070c34c723e */ /* 0x040fe200048070ff */
[----:B------:R-:W-:Y:S01]  /*5950*/  FADD R110, R100, R49 ;  /* 0x00000031646e7221 */ /* 0x000fe20000000000 */
[----:B------:R-:W-:Y:S01]  /*5960*/  F2FP.SATFINITE.E4M3.F32.PACK_AB_MERGE_C R73, R195, R128, RZ ;  /* 0x00000080c349723e */ /* 0x000fe200048070ff */
[----:B------:R-:W-:Y:S01]  /*5970*/  @!P4 FMUL R72, R72, 0.5 ;  /* 0x3f0000004848c820 */ /* 0x000fe20000400000 */
[----:B------:R-:W3:Y:S01]  /*5980*/  MUFU.EX2 R50, R50 ;  /* 0x0000003200327308 */ /* 0x000ee20000000800 */
[----:B-1----:R-:W-:Y:S01]  /*5990*/  @!P1 FMUL R88, R88, R88 ;  /* 0x0000005858589220 */ /* 0x002fe20000400000 */
[----:B------:R-:W-:Y:S01]  /*59a0*/  FSETP.GEU.AND P1, PT, R95, -126, PT ;  /* 0xc2fc00005f00780b */ /* 0x000fe20003f2e000 */
[--C-:B--2---:R-:W-:Y:S01]  /*59b0*/  FFMA R83, R118, UR6, -R104.reuse ;  /* 0x0000000676537c23 */ /* 0x104fe20008000868 */
[----:B------:R-:W-:Y:S01]  /*59c0*/  ULDC UR6, c[0x0][0x604] ;  /* 0x0001810000067ab9 */ /* 0x000fe20000000800 */
[----:B------:R-:W-:Y:S01]  /*59d0*/  FADD R118, R96, R25 ;  /* 0x0000001960767221 */ /* 0x000fe20000000000 */
[----:B------:R-:W-:Y:S01]  /*59e0*/  FFMA R67, R119, UR6, -R104 ;  /* 0x0000000677437c23 */ /* 0x000fe20008000868 */
[----:B------:R-:W-:Y:S01]  /*59f0*/  @!P5 FMUL R86, R86, 0.5 ;  /* 0x3f0000005656d820 */ /* 0x000fe20000400000 */
[----:B------:R-:W1:Y:S01]  /*5a00*/  MUFU.EX2 R87, R87 ;  /* 0x0000005700577308 */ /* 0x000e620000000800 */
[----:B----4-:R-:W-:Y:S01]  /*5a10*/  @!P2 FMUL R163, R163, R163 ;  /* 0x000000a3a3a3a220 */ /* 0x010fe20000400000 */
[----:B------:R-:W-:Y:S01]  /*5a20*/  FSETP.GEU.AND P2, PT, R70, -126, PT ;  /* 0xc2fc00004600780b */ /* 0x000fe20003f4e000 */
[----:B------:R-:W-:Y:S01]  /*5a30*/  ULDC UR6, c[0x0][0x604] ;  /* 0x0001810000067ab9 */ /* 0x000fe20000000800 */
[----:B------:R-:W-:Y:S01]  /*5a40*/  FADD R119, R97, R26 ;  /* 0x0000001a61777221 */ /* 0x000fe20000000000 */
[--C-:B------:R-:W-:Y:S01]  /*5a50*/  FFMA R52, R52, UR6, -R104.reuse ;  /* 0x0000000634347c23 */ /* 0x100fe20008000868 */
[----:B------:R-:W-:Y:S01]  /*5a60*/  ULDC UR6, c[0x0][0x604] ;  /* 0x0001810000067ab9 */ /* 0x000fe20000000800 */
[----:B------:R-:W-:Y:S01]  /*5a70*/  @!P1 FMUL R95, R95, 0.5 ;  /* 0x3f0000005f5f9820 */ /* 0x000fe20000400000 */
[----:B------:R-:W2:Y:S01]  /*5a80*/  MUFU.EX2 R72, R72 ;  /* 0x0000004800487308 */ /* 0x000ea20000000800 */
[----:B---3--:R-:W-:Y:S01]  /*5a90*/  @!P6 FMUL R50, R50, R50 ;  /* 0x000000323232e220 */ /* 0x008fe20000400000 */
[----:B------:R-:W-:Y:S01]  /*5aa0*/  FSETP.GEU.AND P6, PT, R71, -126, PT ;  /* 0xc2fc00004700780b */ /* 0x000fe20003fce000 */
[----:B------:R-:W-:Y:S01]  /*5ab0*/  FFMA R65, R123, UR6, -R104 ;  /* 0x000000067b417c23 */ /* 0x000fe20008000868 */
[----:B------:R-:W-:Y:S01]  /*5ac0*/  ULDC UR6, c[0x0][0x604] ;  /* 0x0001810000067ab9 */ /* 0x000fe20000000800 */
[----:B------:R-:W-:Y:S01]  /*5ad0*/  FADD R108, R117, R50 ;  /* 0x00000032756c7221 */ /* 0x000fe20000000000 */
[--C-:B------:R-:W-:Y:S01]  /*5ae0*/  FFMA R53, R53, UR6, -R104.reuse ;  /* 0x0000000635357c23 */ /* 0x100fe20008000868 */
        /* <DEDUP_REMOVED lines=14> */
[----:B------:R-:W-:Y:S01]  /*5bd0*/  F2FP.SATFINITE.E4M3.F32.PACK_AB_MERGE_C R97, R195, R97, RZ ;  /* 0x00000061c361723e */ /* 0x000fe200048070ff */
[----:B------:R-:W-:Y:S01]  /*5be0*/  FFMA R64, R131, UR6, -R104 ;  /* 0x0000000683407c23 */ /* 0x000fe20008000868 */
[----:B------:R-:W-:Y:S01]  /*5bf0*/  @!P3 FMUL R85, R85, 0.5 ;  /* 0x3f0000005555b820 */ /* 0x000fe20000400000 */
[----:B------:R-:W2:Y:S01]  /*5c00*/  MUFU.EX2 R70, R70 ;  /* 0x0000004600467308 */ /* 0x000ea20000000800 */
[----:B---3--:R-:W-:Y:S01]  /*5c10*/  @!P5 FMUL R86, R86, R86 ;  /* 0x000000565656d220 */ /* 0x008fe20000400000 */
[----:B------:R-:W-:Y:S01]  /*5c20*/  FSETP.GEU.AND P5, PT, R84, -126, PT ;  /* 0xc2fc00005400780b */ /* 0x000fe20003fae000 */
[----:B------:R-:W-:Y:S01]  /*5c30*/  ULDC UR6, c[0x0][0x604] ;  /* 0x0001810000067ab9 */ /* 0x000fe20000000800 */
[----:B------:R-:W-:Y:S01]  /*5c40*/  FADD R103, R145, R72 ;  /* 0x0000004891677221 */ /* 0x000fe20000000000 */
[--C-:B------:R-:W-:Y:S01]  /*5c50*/  FFMA R80, R134, UR6, -R104.reuse ;  /* 0x0000000686507c23 */ /* 0x100fe20008000868 */
[----:B------:R-:W-:Y:S01]  /*5c60*/  ULDC UR6, c[0x0][0x604] ;  /* 0x0001810000067ab9 */ /* 0x000fe20000000800 */
        /* <DEDUP_REMOVED lines=8> */
[----:B------:R-:W-:Y:S01]  /*5cf0*/  @!P5 FMUL R84, R84, 0.5 ;  /* 0x3f0000005454d820 */ /* 0x000fe20000400000 */
[----:B------:R-:W1:Y:S01]  /*5d00*/  MUFU.EX2 R85, R85 ;  /* 0x0000005500557308 */ /* 0x000e620000000800 */
[----:B--2---:R-:W-:Y:S01]  /*5d10*/  @!P2 FMUL R70, R70, R70 ;  /* 0x000000464646a220 */ /* 0x004fe20000400000 */
[----:B------:R-:W-:Y:S01]  /*5d20*/  FSETP.GEU.AND P2, PT, R69, -126, PT ;  /* 0xc2fc00004500780b */ /* 0x000fe20003f4e000 */
[----:B------:R-:W-:Y:S01]  /*5d30*/  ULDC UR6, c[0x0][0x604] ;  /* 0x0001810000067ab9 */ /* 0x000fe20000000800 */
[----:B------:R-:W-:Y:S01]  /*5d40*/  F2FP.SATFINITE.E4M3.F32.PACK_AB_MERGE_C R125, R195, R124, RZ ;  /* 0x0000007cc37d723e */ /* 0x000fe200048070ff */
        /* <DEDUP_REMOVED lines=23> */
[----:B------:R-:W-:Y:S01]  /*5ec0*/  F2FP.SATFINITE.E4M3.F32.PACK_AB_MERGE_C R92, R195, R101, RZ ;  /* 0x00000065c35c723e */ /* 0x000fe200048070ff */
[----:B------:R-:W-:Y:S01]  /*5ed0*/  FADD R104, R112, R87 ;  /* 0x0000005770687221 */ /* 0x000fe20000000000 */
[----:B------:R-:W-:Y:S01]  /*5ee0*/  FADD R112, R89, R12 ;  /* 0x0000000c59707221 */ /* 0x000fe20000000000 */
[----:B------:R-:W-:Y:S01]  /*5ef0*/  @!P3 FMUL R52, R52, 0.5 ;  /* 0x3f0000003434b820 */ /* 0x000fe20000400000 */
[----:B------:R-:W2:Y:S01]  /*5f00*/  MUFU.EX2 R69, R69 ;  /* 0x0000004500457308 */ /* 0x000ea20000000800 */
[----:B---3--:R-:W-:Y:S01]  /*5f10*/  @!P5 FMUL R84, R84, R84 ;  /* 0x000000545454d220 */ /* 0x008fe20000400000 */
[----:B------:R-:W-:Y:S01]  /*5f20*/  FSETP.GEU.AND P5, PT, R53, -126, PT ;  /* 0xc2fc00003500780b */ /* 0x000fe20003fae000 */
[----:B------:R-:W-:Y:S01]  /*5f30*/  FADD R101, R120, R71 ;  /* 0x0000004778657221 */ /* 0x000fe20000000000 */
[----:B------:R-:W-:Y:S01]  /*5f40*/  F2FP.SATFINITE.E4M3.F32.PACK_AB_MERGE_C R89, R195, R116, RZ ;  /* 0x00000074c359723e */ /* 0x000fe200048070ff */
[----:B------:R-:W-:Y:S01]  /*5f50*/  FADD R127, R129, R66 ;  /* 0x00000042817f7221 */ /* 0x000fe20000000000 */
[----:B------:R-:W-:Y:S01]  /*5f60*/  F2FP.SATFINITE.E4M3.F32.PACK_AB_MERGE_C R126, R195, R126, RZ ;  /* 0x0000007ec37e723e */ /* 0x000fe200048070ff */
[----:B------:R-:W-:Y:S01]  /*5f70*/  @!P4 FMUL R65, R65, 0.5 ;  /* 0x3f0000004141c820 */ /* 0x000fe20000400000 */
[----:B------:R3:W4:Y:S01]  /*5f80*/  MUFU.EX2 R94, R52 ;  /* 0x00000034005e7308 */ /* 0x0007220000000800 */
[----:B-1----:R-:W-:Y:S01]  /*5f90*/  @!P1 FMUL R83, R83, R83 ;  /* 0x0000005353539220 */ /* 0x002fe20000400000 */
[----:B------:R-:W-:Y:S01]  /*5fa0*/  FSETP.GEU.AND P1, PT, R57, -126, PT ;  /* 0xc2fc00003900780b */ /* 0x000fe20003f2e000 */
[----:B------:R-:W-:Y:S01]  /*5fb0*/  IMAD.U32 R8, R73, 0x10000, RZ ;  /* 0x0001000049087824 */ /* 0x000fe200078e00ff */
[----:B------:R-:W-:Y:S01]  /*5fc0*/  F2FP.SATFINITE.E4M3.F32.PACK_AB_MERGE_C R134, R195, R133, RZ ;  /* 0x00000085c386723e */ /* 0x000fe200048070ff */
[----:B------:R-:W-:Y:S01]  /*5fd0*/  FADD R106, R153, R88 ;  /* 0x00000058996a7221 */ /* 0x000fe20000000000 */
[----:B------:R-:W-:Y:S01]  /*5fe0*/  LOP3.LUT R89, R89, 0xff, RZ, 0xc0, !PT ;  /* 0x000000ff59597812 */ /* 0x000fe200078ec0ff */
[----:B------:R-:W-:Y:S01]  /*5ff0*/  @!P5 FMUL R53, R53, 0.5 ;  /* 0x3f0000003535d820 */ /* 0x000fe20000400000 */
[----:B------:R-:W1:Y:S01]  /*6000*/  MUFU.EX2 R68, R68 ;  /* 0x0000004400447308 */ /* 0x000e620000000800 */
[----:B--2---:R-:W-:Y:S01]  /*6010*/  @!P2 FMUL R69, R69, R69 ;  /* 0x000000454545a220 */ /* 0x004fe20000400000 */
[----:B------:R-:W-:Y:S01]  /*6020*/  FSETP.GEU.AND P2, PT, R67, -126, PT ;  /* 0xc2fc00004300780b */ /* 0x000fe20003f4e000 */
[----:B------:R-:W-:Y:S01]  /*6030*/  FADD R131, R133, R34 ;  /* 0x0000002285837221 */ /* 0x000fe20000000000 */
[----:B---3--:R-:W-:Y:S01]  /*6040*/  LOP3.LUT R52, R5, 0x3, RZ, 0xc0, !PT ;  /* 0x0000000305347812 */ /* 0x008fe200078ec0ff */
[----:B------:R-:W-:Y:S01]  /*6050*/  FADD R107, R132, R69 ;  /* 0x00000045846b7221 */ /* 0x000fe20000000000 */
[----:B------:R-:W-:Y:S01]  /*6060*/  LOP3.LUT R96, R96, 0xffff, RZ, 0xc0, !PT ;  /* 0x0000ffff60607812 */ /* 0x000fe200078ec0ff */
[----:B------:R-:W-:Y:S01]  /*6070*/  @!P1 FMUL R57, R57, 0.5 ;  /* 0x3f00000039399820 */ /* 0x000fe20000400000 */
[----:B------:R-:W2:Y:S01]  /*6080*/  MUFU.EX2 R65, R65 ;  /* 0x0000004100417308 */ /* 0x000ea20000000800 */
[----:B----4-:R-:W-:Y:S01]  /*6090*/  @!P3 FMUL R94, R94, R94 ;  /* 0x0000005e5e5eb220 */ /* 0x010fe20000400000 */
[----:B------:R-:W-:Y:S01]  /*60a0*/  FSETP.GEU.AND P3, PT, R80, -126, PT ;  /* 0xc2fc00005000780b */ /* 0x000fe20003f6e000 */
[----:B------:R-:W-:Y:S01]  /*60b0*/  VIADD R52, R52, 0xffffffff ;  /* 0xffffffff34347836 */ /* 0x000fe20000000000 */
[----:B------:R-:W-:Y:S01]  /*60c0*/  PRMT R89, R96, 0x7604, R89 ;  /* 0x0000760460597816 */ /* 0x000fe20000000059 */
        /* <DEDUP_REMOVED lines=9> */
[----:B------:R-:W-:Y:S01]  /*6160*/  F2FP.SATFINITE.E4M3.F32.PACK_AB_MERGE_C R9, R195, R9, RZ ;  /* 0x00000009c309723e */ /* 0x000fe200048070ff */
[----:B------:R-:W-:Y:S01]  /*6170*/  @!P3 FMUL R80, R80, 0.5 ;  /* 0x3f0000005050b820 */ /* 0x000fe20000400000 */
[----:B------:R1:W5:Y:S01]  /*6180*/  MUFU.EX2 R81, R57 ;  /* 0x0000003900517308 */ /* 0x0003620000000800 */
[----:B--2---:R-:W-:Y:S01]  /*6190*/  @!P4 FMUL R65, R65, R65 ;  /* 0x000000414141c220 */ /* 0x004fe20000400000 */
[----:B------:R-:W-:Y:S01]  /*61a0*/  FSETP.GEU.AND P4, PT, R63, -126, PT ;  /* 0xc2fc00003f00780b */ /* 0x000fe20003f8e000 */
[----:B---3--:R-:W-:Y:S01]  /*61b0*/  IMAD.U32 R53, RZ, RZ, UR7 ;  /* 0x00000007ff357e24 */ /* 0x008fe2000f8e00ff */
[----:B------:R-:W-:Y:S01]  /*61c0*/  F2FP.SATFINITE.E4M3.F32.PACK_AB_MERGE_C R25, R195, R25, RZ ;  /* 0x00000019c319723e */ /* 0x000fe200048070ff */
[----:B------:R-:W-:Y:S01]  /*61d0*/  IMAD.U32 R125, R125, 0x10000, RZ ;  /* 0x000100007d7d7824 */ /* 0x000fe200078e00ff */
[----:B------:R-:W-:Y:S01]  /*61e0*/  LOP3.LUT R9, R9, 0xff, RZ, 0xc0, !PT ;  /* 0x000000ff09097812 */ /* 0x000fe200078ec0ff */
[----:B------:R-:W-:Y:S01]  /*61f0*/  @!P6 FMUL R62, R62, 0.5 ;  /* 0x3f0000003e3ee820 */ /* 0x000fe20000400000 */
[----:B------:R-:W2:Y:S01]  /*6200*/  MUFU.EX2 R67, R67 ;  /* 0x0000004300437308 */ /* 0x000ea20000000800 */
[----:B----4-:R-:W-:Y:S01]  /*6210*/  @!P5 FMUL R82, R82, R82 ;  /* 0x000000525252d220 */ /* 0x010fe20000400000 */
[----:B------:R-:W-:Y:S01]  /*6220*/  FSETP.GEU.AND P5, PT, R93, -126, PT ;  /* 0xc2fc00005d00780b */ /* 0x000fe20003fae000 */
[----:B------:R3:W-:Y:S01]  /*6230*/  SYNCS.ARRIVE.TRANS64.A1T0 RZ, [R53+UR4], RZ ;  /* 0x000000ff35ff79a7 */ /* 0x0007e20008100004 */
[----:B-1----:R-:W-:Y:S01]  /*6240*/  F2FP.SATFINITE.E4M3.F32.PACK_AB_MERGE_C R57, R195, R100, RZ ;  /* 0x00000064c339723e */ /* 0x002fe200048070ff */
[----:B------:R-:W-:Y:S01]  /*6250*/  FADD R157, R173, R82 ;  /* 0x00000052ad9d7221 */ /* 0x000fe20000000000 */
[----:B------:R-:W-:Y:S01]  /*6260*/  F2FP.SATFINITE.E4M3.F32.PACK_AB_MERGE_C R100, R195, R105, RZ ;  /* 0x00000069c364723e */ /* 0x000fe200048070ff */
[----:B------:R-:W-:Y:S01]  /*6270*/  @!P4 FMUL R63, R63, 0.5 ;  /* 0x3f0000003f3fc820 */ /* 0x000fe20000400000 */
[----:B------:R-:W1:Y:S01]  /*6280*/  MUFU.EX2 R80, R80 ;  /* 0x0000005000507308 */ /* 0x000e620000000800 */
[----:B-----5:R-:W-:Y:S01]  /*6290*/  @!P1 FMUL R81, R81, R81 ;  /* 0x0000005151519220 */ /* 0x020fe20000400000 */
[----:B------:R-:W-:Y:S01]  /*62a0*/  FSETP.GEU.AND P1, PT, R79, -126, PT ;  /* 0xc2fc00004f00780b */ /* 0x000fe20003f2e000 */
[----:B------:R-:W-:Y:S01]  /*62b0*/  FADD R190, R123, R190 ;  /* 0x000000be7bbe7221 */ /* 0x000fe20000000000 */
[----:B---3--:R-:W-:Y:S01]  /*62c0*/  F2FP.SATFINITE.E4M3.F32.PACK_AB_MERGE_C R53, R195, R109, RZ ;  /* 0x0000006dc335723e */ /* 0x008fe200048070ff */
[----:B------:R-:W-:Y:S01]  /*62d0*/  FADD R109, R128, R95 ;  /* 0x0000005f806d7221 */ /* 0x000fe20000000000 */
[----:B------:R-:W-:Y:S01]  /*62e0*/  FADD R128, R124, R85 ;  /* 0x000000557c807221 */ /* 0x000fe20000000000 */
[----:B------:R-:W-:Y:S01]  /*62f0*/  @!P5 FMUL R93, R93, 0.5 ;  /* 0x3f0000005d5dd820 */ /* 0x000fe20000400000 */
[----:B------:R-:W3:Y:S01]  /*6300*/  MUFU.EX2 R62, R62 ;  /* 0x0000003e003e7308 */ /* 0x000ee20000000800 */
[----:B--2---:R-:W-:Y:S01]  /*6310*/  @!P2 FMUL R67, R67, R67 ;  /* 0x000000434343a220 */ /* 0x004fe20000400000 */
[----:B------:R-:W-:Y:S01]  /*6320*/  FSETP.GEU.AND P2, PT, R64, -126, PT ;  /* 0xc2fc00004000780b */ /* 0x000fe20003f4e000 */
[----:B------:R-:W-:Y:S01]  /*6330*/  FADD R179, R174, R81 ;  /* 0x00000051aeb37221 */ /* 0x000fe20000000000 */
[----:B------:R-:W-:Y:S01]  /*6340*/  F2FP.SATFINITE.E4M3.F32.PACK_AB_MERGE_C R124, R195, R129, RZ ;  /* 0x00000081c37c723e */ /* 0x000fe200048070ff */
[----:B------:R-:W-:Y:S01]  /*6350*/  FADD R129, R130, R15 ;  /* 0x0000000f82817221 */ /* 0x000fe20000000000 */
[----:B------:R-:W-:Y:S01]  /*6360*/  LOP3.LUT R100, R100, 0xff, RZ, 0xc0, !PT ;  /* 0x000000ff64647812 */ /* 0x000fe200078ec0ff */
[----:B------:R-:W-:Y:S01]  /*6370*/  @!P1 FMUL R79, R79, 0.5 ;  /* 0x3f0000004f4f9820 */ /* 0x000fe20000400000 */
[----:B------:R-:W2:Y:S01]  /*6380*/  MUFU.EX2 R63, R63 ;  /* 0x0000003f003f7308 */ /* 0x000ea20000000800 */
[----:B-1----:R-:W-:Y:S01]  /*6390*/  @!P3 FMUL R80, R80, R80 ;  /* 0x000000505050b220 */ /* 0x002fe20000400000 */
[----:B------:R-:W-:Y:S01]  /*63a0*/  FSETP.GEU.AND P3, PT, R146, -126, PT ;  /* 0xc2fc00009200780b */ /* 0x000fe20003f6e000 */
[----:B------:R-:W-:Y:S01]  /*63b0*/  FADD R129, R129, R194 ;  /* 0x000000c281817221 */ /* 0x000fe20000000000 */
[----:B------:R-:W-:Y:S01]  /*63c0*/  F2FP.SATFINITE.E4M3.F32.PACK_AB_MERGE_C R130, R195, R130, RZ ;  /* 0x00000082c382723e */ /* 0x000fe200048070ff */
[----:B------:R-:W-:Y:S01]  /*63d0*/  FADD R159, R167, R80 ;  /* 0x00000050a79f7221 */ /* 0x000fe20000000000 */
[----:B------:R-:W-:Y:S01]  /*63e0*/  F2FP.SATFINITE.E4M3.F32.PACK_AB_MERGE_C R167, R195, R167, RZ ;  /* 0x000000a7c3a7723e */ /* 0x000fe200048070ff */
[----:B------:R-:W-:Y:S01]  /*63f0*/  @!P2 FMUL R64, R64, 0.5 ;  /* 0x3f0000004040a820 */ /* 0x000fe20000400000 */
[----:B------:R-:W1:Y:S01]  /*6400*/  MUFU.EX2 R93, R93 ;  /* 0x0000005d005d7308 */ /* 0x000e620000000800 */
[----:B---3--:R-:W-:Y:S01]  /*6410*/  @!P6 FMUL R62, R62, R62 ;  /* 0x0000003e3e3ee220 */ /* 0x008fe20000400000 */
[----:B------:R-:W-:Y:S01]  /*6420*/  FSETP.GEU.AND P6, PT, R60, -126, PT ;  /* 0xc2fc00003c00780b */ /* 0x000fe20003fce000 */
[----:B------:R-:W-:Y:S01]  /*6430*/  FADD R159, R102, R159 ;  /* 0x0000009f669f7221 */ /* 0x000fe20000000000 */
[----:B------:R-:W-:Y:S01]  /*6440*/  LOP3.LUT R130, R130, 0xff, RZ, 0xc0, !PT ;  /* 0x000000ff82827812 */ /* 0x000fe200078ec0ff */
[----:B------:R-:W-:Y:S01]  /*6450*/  FADD R176, R171, R62 ;  /* 0x0000003eabb07221 */ /* 0x000fe20000000000 */
[----:B------:R-:W-:Y:S01]  /*6460*/  F2FP.SATFINITE.E4M3.F32.PACK_AB_MERGE_C R153, R195, R156, RZ ;  /* 0x0000009cc399723e */ /* 0x000fe200048070ff */
[----:B------:R-:W-:Y:S01]  /*6470*/  @!P3 FMUL R146, R146, 0.5 ;  /* 0x3f0000009292b820 */ /* 0x000fe20000400000 */
[----:B------:R-:W3:Y:S01]  /*6480*/  MUFU.EX2 R79, R79 ;  /* 0x0000004f004f7308 */ /* 0x000ee20000000800 */
[----:B--2---:R-:W-:Y:S01]  /*6490*/  @!P4 FMUL R63, R63, R63 ;  /* 0x0000003f3f3fc220 */ /* 0x004fe20000400000 */
[----:B------:R-:W-:Y:S01]  /*64a0*/  FSETP.GEU.AND P4, PT, R51, -126, PT ;  /* 0xc2fc00003300780b */ /* 0x000fe20003f8e000 */
[----:B------:R-:W-:Y:S01]  /*64b0*/  FADD R156, R155, R32 ;  /* 0x000000209b9c7221 */ /* 0x000fe20000000000 */
[C---:B------:R-:W-:Y:S01]  /*64c0*/  F2FP.SATFINITE.E4M3.F32.PACK_AB_MERGE_C R35, R195.reuse, R35, RZ ;  /* 0x00000023c323723e */ /* 0x040fe200048070ff */
[----:B------:R-:W-:Y:S01]  /*64d0*/  FADD R184, R170, R63 ;  /* 0x0000003faab87221 */ /* 0x000fe20000000000 */
[----:B------:R-:W-:Y:S01]  /*64e0*/  F2FP.SATFINITE.E4M3.F32.PACK_AB_MERGE_C R15, R195, R15, RZ ;  /* 0x0000000fc30f723e */ /* 0x000fe200048070ff */
[----:B------:R-:W-:Y:S01]  /*64f0*/  @!P6 FMUL R60, R60, 0.5 ;  /* 0x3f0000003c3ce820 */ /* 0x000fe20000400000 */
[----:B------:R-:W2:Y:S01]  /*6500*/  MUFU.EX2 R64, R64 ;  /* 0x0000004000407308 */ /* 0x000ea20000000800 */
[----:B-1----:R-:W-:Y:S01]  /*6510*/  @!P5 FMUL R93, R93, R93 ;  /* 0x0000005d5d5dd220 */ /* 0x002fe20000400000 */
[----:B------:R-:W-:Y:S01]  /*6520*/  FSETP.GEU.AND P5, PT, R78, -126, PT ;  /* 0xc2fc00004e00780b */ /* 0x000fe20003fae000 */
[----:B------:R-:W-:Y:S01]  /*6530*/  FADD R115, R115, R156 ;  /* 0x0000009c73737221 */ /* 0x000fe20000000000 */
[----:B------:R-:W-:Y:S01]  /*6540*/  F2FP.SATFINITE.E4M3.F32.PACK_AB_MERGE_C R132, R195, R137, RZ ;  /* 0x00000089c384723e */ /* 0x000fe200048070ff */
[----:B------:R-:W-:Y:S01]  /*6550*/  FADD R137, R139, R16 ;  /* 0x000000108b897221 */ /* 0x000fe20000000000 */
[----:B------:R-:W-:Y:S01]  /*6560*/  LOP3.LUT R89, R89, 0xff0000, R8, 0xf8, !PT ;  /* 0x00ff000059597812 */ /* 0x000fe200078ef808 */
[----:B------:R-:W-:Y:S01]  /*6570*/  @!P4 FMUL R51, R51, 0.5 ;  /* 0x3f0000003333c820 */ /* 0x000fe20000400000 */
[----:B------:R1:W-:Y:S01]  /*6580*/  MUFU.EX2 R77, R146 ;  /* 0x00000092004d7308 */ /* 0x0003e20000000800 */
[----:B---3--:R-:W-:Y:S01]  /*6590*/  @!P1 FMUL R79, R79, R79 ;  /* 0x0000004f4f4f9220 */ /* 0x008fe20000400000 */
[----:B------:R-:W-:Y:S01]  /*65a0*/  ISETP.GT.U32.AND P1, PT, R52, 0x1, PT ;  /* 0x000000013400780c */ /* 0x000fe20003f24070 */
[----:B------:R-:W-:Y:S01]  /*65b0*/  IMAD.U32 R8, R167, 0x10000, RZ ;  /* 0x00010000a7087824 */ /* 0x000fe200078e00ff */
[----:B------:R-:W-:Y:S01]  /*65c0*/  F2FP.SATFINITE.E4M3.F32.PACK_AB_MERGE_C R52, R195, R120, RZ ;  /* 0x00000078c334723e */ /* 0x000fe200048070ff */
[----:B------:R-:W-:Y:S01]  /*65d0*/  FADD R120, R116, R11 ;  /* 0x0000000b74787221 */ /* 0x000fe20000000000 */
[----:B------:R-:W-:Y:S01]  /*65e0*/  FADD R116, R122, R13 ;  /* 0x0000000d7a747221 */ /* 0x000fe20000000000 */
[----:B------:R-:W-:Y:S01]  /*65f0*/  @!P5 FMUL R78, R78, 0.5 ;  /* 0x3f0000004e4ed820 */ /* 0x000fe20000400000 */
[----:B------:R-:W3:Y:S01]  /*6600*/  MUFU.EX2 R61, R60 ;  /* 0x0000003c003d7308 */ /* 0x000ee20000000800 */
[----:B-1----:R-:W-:Y:S01]  /*6610*/  FADD R146, R149, R24 ;  /* 0x0000001895927221 */ /* 0x002fe20000000000 */
[----:B--2---:R-:W-:Y:S01]  /*6620*/  @!P2 FMUL R64, R64, R64 ;  /* 0x000000404040a220 */ /* 0x004fe20000400000 */
[----:B------:R-:W-:Y:S01]  /*6630*/  FADD R116, R116, R187 ;  /* 0x000000bb74747221 */ /* 0x000fe20000000000 */
[----:B------:R-:W-:Y:S01]  /*6640*/  F2FP.SATFINITE.E4M3.F32.PACK_AB_MERGE_C R122, R195, R122, RZ ;  /* 0x0000007ac37a723e */ /* 0x000fe200048070ff */
[----:B------:R-:W-:Y:S01]  /*6650*/  FADD R119, R119, R146 ;  /* 0x0000009277777221 */ /* 0x000fe20000000000 */
[----:B------:R-:W-:Y:S01]  /*6660*/  FADD R178, R169, R64 ;  /* 0x00000040a9b27221 */ /* 0x000fe20000000000 */
[----:B------:R-:W-:Y:S01]  /*6670*/  FSETP.GEU.AND P2, PT, R58, -126, PT ;  /* 0xc2fc00003a00780b */ /* 0x000fe20003f4e000 */
[----:B------:R1:W-:Y:S01]  /*6680*/  MUFU.EX2 R60, R51 ;  /* 0x00000033003c7308 */ /* 0x0003e20000000800 */
[----:B------:R-:W-:Y:S01]  /*6690*/  FADD R102, R119, R118 ;  /* 0x0000007677667221 */ /* 0x000fe20000000000 */
[----:B------:R-:W-:Y:S01]  /*66a0*/  LOP3.LUT R118, R97, 0xffff, RZ, 0xc0, !PT ;  /* 0x0000ffff61767812 */ /* 0x000fe200078ec0ff */
[----:B------:R-:W-:Y:S01]  /*66b0*/  FADD R178, R103, R178 ;  /* 0x000000b267b27221 */ /* 0x000fe20000000000 */
[----:B------:R-:W-:Y:S01]  /*66c0*/  LOP3.LUT R97, R92, 0xffff, RZ, 0xc0, !PT ;  /* 0x0000ffff5c617812 */ /* 0x000fe200078ec0ff */
[----:B------:R-:W-:Y:S01]  /*66d0*/  FADD R189, R162, R79 ;  /* 0x0000004fa2bd7221 */ /* 0x000fe20000000000 */
[----:B------:R-:W-:Y:S01]  /*66e0*/  LOP3.LUT R92, R91, 0xffff, RZ, 0xc0, !PT ;  /* 0x0000ffff5b5c7812 */ /* 0x000fe200078ec0ff */
[----:B------:R-:W-:Y:S01]  /*66f0*/  FADD R186, R168, R93 ;  /* 0x0000005da8ba7221 */ /* 0x000fe20000000000 */
[----:B------:R-:W2:Y:S01]  /*6700*/  MUFU.EX2 R78, R78 ;  /* 0x0000004e004e7308 */ /* 0x000ea20000000800 */
[----:B-1----:R-:W-:Y:S01]  /*6710*/  F2FP.SATFINITE.E4M3.F32.PACK_AB_MERGE_C R51, R195, R117, RZ ;  /* 0x00000075c333723e */ /* 0x002fe200048070ff */
[----:B------:R-:W-:Y:S01]  /*6720*/  FADD R117, R105, R10 ;  /* 0x0000000a69757221 */ /* 0x000fe20000000000 */
[----:B------:R-:W-:Y:S01]  /*6730*/  PRMT R91, R92, 0x7604, R99 ;  /* 0x000076045c5b7816 */ /* 0x000fe20000000063 */
[----:B---3--:R-:W-:Y:S01]  /*6740*/  @!P6 FMUL R61, R61, R61 ;  /* 0x0000003d3d3de220 */ /* 0x008fe20000400000 */
[----:B------:R-:W-:Y:S01]  /*6750*/  LOP3.LUT R122, R122, 0xff, RZ, 0xc0, !PT ;  /* 0x000000ff7a7a7812 */ /* 0x000fe200078ec0ff */
[----:B------:R-:W-:Y:S01]  /*6760*/  FADD R117, R117, R154 ;  /* 0x0000009a75757221 */ /* 0x000fe20000000000 */
[----:B------:R-:W-:Y:S01]  /*6770*/  LOP3.LUT R99, R134, 0xffff, RZ, 0xc0, !PT ;  /* 0x0000ffff86637812 */ /* 0x000fe200078ec0ff */
[----:B------:R-:W-:Y:S01]  /*6780*/  FADD R105, R113, R70 ;  /* 0x0000004671697221 */ /* 0x000fe20000000000 */
[----:B------:R-:W-:Y:S01]  /*6790*/  FSETP.GEU.AND P6, PT, R59, -126, PT ;  /* 0xc2fc00003b00780b */ /* 0x000fe20003fce000 */
[----:B------:R-:W-:Y:S01]  /*67a0*/  FADD R103, R117, R116 ;  /* 0x0000007475677221 */ /* 0x000fe20000000000 */
[----:B------:R-:W-:Y:S01]  /*67b0*/  LOP3.LUT R117, R90, 0xffff, RZ, 0xc0, !PT ;  /* 0x0000ffff5a757812 */ /* 0x000fe200078ec0ff */
[----:B------:R-:W-:Y:S01]  /*67c0*/  FADD R113, R56, R37 ;  /* 0x0000002538717221 */ /* 0x000fe20000000000 */
[----:B------:R-:W-:Y:S01]  /*67d0*/  PRMT R90, R97, 0x7604, R100 ;  /* 0x00007604615a7816 */ /* 0x000fe20000000064 */
[----:B------:R-:W-:Y:S01]  /*67e0*/  @!P2 FMUL R58, R58, 0.5 ;  /* 0x3f0000003a3aa820 */ /* 0x000fe20000400000 */
[----:B------:R-:W-:Y:S01]  /*67f0*/  LOP3.LUT R97, R126, 0xffff, RZ, 0xc0, !PT ;  /* 0x0000ffff7e617812 */ /* 0x000fe200078ec0ff */
[----:B------:R-:W-:Y:S01]  /*6800*/  @!P3 FMUL R77, R77, R77 ;  /* 0x0000004d4d4db220 */ /* 0x000fe20000400000 */
[----:B------:R-:W-:Y:S01]  /*6810*/  F2FP.SATFINITE.E4M3.F32.PACK_AB_MERGE_C R10, R195, R10, RZ ;  /* 0x0000000ac30a723e */ /* 0x000fe200048070ff */
[----:B--2---:R-:W-:Y:S01]  /*6820*/  @!P5 FMUL R78, R78, R78 ;  /* 0x0000004e4e4ed220 */ /* 0x004fe20000400000 */
[----:B------:R-:W-:Y:S01]  /*6830*/  PRMT R96, R97, 0x7604, R122 ;  /* 0x0000760461607816 */ /* 0x000fe2000000007a */
[----:B------:R-:W1:Y:S01]  /*6840*/  MUFU.EX2 R58, R58 ;  /* 0x0000003a003a7308 */ /* 0x000e620000000800 */
[----:B------:R-:W-:Y:S01]  /*6850*/  PRMT R97, R99, 0x7604, R130 ;  /* 0x0000760463617816 */ /* 0x000fe20000000082 */
[----:B------:R-:W-:Y:S01]  /*6860*/  FADD R204, R47, R78 ;  /* 0x0000004e2fcc7221 */ /* 0x000fe20000000000 */
[----:B------:R-:W-:Y:S01]  /*6870*/  LOP3.LUT R99, R42, 0xffff, RZ, 0xc0, !PT ;  /* 0x0000ffff2a637812 */ /* 0x000fe200078ec0ff */
[----:B------:R-:W-:Y:S01]  /*6880*/  @!P6 FMUL R59, R59, 0.5 ;  /* 0x3f0000003b3be820 */ /* 0x000fe20000400000 */
[----:B------:R-:W-:Y:S01]  /*6890*/  LOP3.LUT R42, R41, 0xffff, RZ, 0xc0, !PT ;  /* 0x0000ffff292a7812 */ /* 0x000fe200078ec0ff */
[----:B------:R-:W-:Y:S01]  /*68a0*/  FADD R188, R166, R61 ;  /* 0x0000003da6bc7221 */ /* 0x000fe20000000000 */
[C---:B------:R-:W-:Y:S01]  /*68b0*/  F2FP.SATFINITE.E4M3.F32.PACK_AB_MERGE_C R37, R195.reuse, R37, RZ ;  /* 0x00000025c325723e */ /* 0x040fe200048070ff */
[----:B------:R-:W-:Y:S01]  /*68c0*/  @!P4 FMUL R60, R60, R60 ;  /* 0x0000003c3c3cc220 */ /* 0x000fe20000400000 */
[----:B------:R-:W-:Y:S01]  /*68d0*/  LOP3.LUT R41, R26, 0xffff, RZ, 0xc0, !PT ;  /* 0x0000ffff1a297812 */ /* 0x000fe200078ec0ff */
[----:B------:R-:W2:Y:S01]  /*68e0*/  MUFU.EX2 R59, R59 ;  /* 0x0000003b003b7308 */ /* 0x000ea20000000800 */
[----:B------:R-:W-:Y:S01]  /*68f0*/  F2FP.SATFINITE.E4M3.F32.PACK_AB_MERGE_C R11, R195, R11, RZ ;  /* 0x0000000bc30b723e */ /* 0x000fe200048070ff */
[----:B------:R-:W-:Y:S01]  /*6900*/  FADD R191, R158, R77 ;  /* 0x0000004d9ebf7221 */ /* 0x000fe20000000000 */
[----:B------:R-:W-:Y:S01]  /*6910*/  PRMT R42, R42, 0x7604, R43 ;  /* 0x000076042a2a7816 */ /* 0x000fe2000000002b */
[----:B------:R-:W-:Y:S01]  /*6920*/  FADD R198, R163, R60 ;  /* 0x0000003ca3c67221 */ /* 0x000fe20000000000 */
[----:B------:R-:W-:Y:S01]  /*6930*/  LOP3.LUT R10, R10, 0xff, RZ, 0xc0, !PT ;  /* 0x000000ff0a0a7812 */ /* 0x000fe200078ec0ff */
[----:B------:R-:W-:Y:S01]  /*6940*/  FADD R113, R113, R164 ;  /* 0x000000a471717221 */ /* 0x000fe20000000000 */
[----:B------:R-:W-:Y:S01]  /*6950*/  LOP3.LUT R43, R38, 0xffff, RZ, 0xc0, !PT ;  /* 0x0000ffff262b7812 */ /* 0x000fe200078ec0ff */
[----:B-1----:R-:W-:Y:S01]  /*6960*/  @!P2 FMUL R58, R58, R58 ;  /* 0x0000003a3a3aa220 */ /* 0x002fe20000400000 */
[----:B------:R-:W-:Y:S01]  /*6970*/  LOP3.LUT R26, R37, 0xffff, RZ, 0xc0, !PT ;  /* 0x0000ffff251a7812 */ /* 0x000fe200078ec0ff */
[----:B------:R-:W-:Y:S01]  /*6980*/  FADD R196, R131, R196 ;  /* 0x000000c483c47221 */ /* 0x000fe20000000000 */
[----:B------:R-:W-:Y:S01]  /*6990*/  F2FP.SATFINITE.E4M3.F32.PACK_AB_MERGE_C R13, R195, R13, RZ ;  /* 0x0000000dc30d723e */ /* 0x000fe200048070ff */
[----:B------:R-:W-:Y:S01]  /*69a0*/  FADD R192, R165, R58 ;  /* 0x0000003aa5c07221 */ /* 0x000fe20000000000 */
[----:B------:R-:W-:Y:S01]  /*69b0*/  PRMT R41, R41, 0x7604, R6 ;  /* 0x0000760429297816 */ /* 0x000fe20000000006 */
[----:B------:R-:W-:Y:S01]  /*69c0*/  FADD R112, R112, R181 ;  /* 0x000000b570707221 */ /* 0x000fe20000000000 */
[----:B------:R-:W-:Y:S01]  /*69d0*/  LOP3.LUT R11, R11, 0xff, RZ, 0xc0, !PT ;  /* 0x000000ff0b0b7812 */ /* 0x000fe200078ec0ff */
[----:B------:R-:W-:Y:S01]  /*69e0*/  FADD R137, R137, R200 ;  /* 0x000000c889897221 */ /* 0x000fe20000000000 */
[----:B------:R-:W-:Y:S01]  /*69f0*/  LOP3.LUT R6, R25, 0xffff, RZ, 0xc0, !PT ;  /* 0x0000ffff19067812 */ /* 0x000fe200078ec0ff */
[----:B--2---:R-:W-:Y:S01]  /*6a00*/  @!P6 FMUL R59, R59, R59 ;  /* 0x0000003b3b3be220 */ /* 0x004fe20000400000 */
[----:B------:R-:W-:Y:S01]  /*6a10*/  F2FP.SATFINITE.E4M3.F32.PACK_AB_MERGE_C R32, R195, R32, RZ ;  /* 0x00000020c320723e */ /* 0x000fe200048070ff */
[----:B------:R-:W-:Y:S01]  /*6a20*/  FADD R111, R111, R180 ;  /* 0x000000b46f6f7221 */ /* 0x000fe20000000000 */
[C---:B------:R-:W-:Y:S01]  /*6a30*/  F2FP.SATFINITE.E4M3.F32.PACK_AB_MERGE_C R47, R195.reuse, R47, RZ ;  /* 0x0000002fc32f723e */ /* 0x040fe200048070ff */
[----:B------:R-:W-:Y:S01]  /*6a40*/  FADD R193, R48, R59 ;  /* 0x0000003b30c17221 */ /* 0x000fe20000000000 */
[----:B------:R-:W-:Y:S01]  /*6a50*/  F2FP.SATFINITE.E4M3.F32.PACK_AB_MERGE_C R16, R195, R16, RZ ;  /* 0x00000010c310723e */ /* 0x000fe200048070ff */
[----:B------:R-:W-:Y:S01]  /*6a60*/  FADD R109, R109, R186 ;  /* 0x000000ba6d6d7221 */ /* 0x000fe20000000000 */
[----:B------:R-:W-:Y:S01]  /*6a70*/  PRMT R43, R43, 0x7604, R10 ;  /* 0x000076042b2b7816 */ /* 0x000fe2000000000a */
[----:B------:R-:W-:Y:S01]  /*6a80*/  FADD R120, R120, R183 ;  /* 0x000000b778787221 */ /* 0x000fe20000000000 */
[----:B------:R-:W-:Y:S01]  /*6a90*/  PRMT R26, R26, 0x7604, R9 ;  /* 0x000076041a1a7816 */ /* 0x000fe20000000009 */
[----:B------:R-:W-:Y:S01]  /*6aa0*/  FADD R188, R107, R188 ;  /* 0x000000bc6bbc7221 */ /* 0x000fe20000000000 */
[C---:B------:R-:W-:Y:S01]  /*6ab0*/  F2FP.SATFINITE.E4M3.F32.PACK_AB_MERGE_C R138, R195.reuse, R139, RZ ;  /* 0x0000008bc38a723e */ /* 0x040fe200048070ff */
[----:B------:R-:W-:Y:S01]  /*6ac0*/  FADD R139, R140, R33 ;  /* 0x000000218c8b7221 */ /* 0x000fe20000000000 */
[----:B------:R-:W-:Y:S01]  /*6ad0*/  F2FP.SATFINITE.E4M3.F32.PACK_AB_MERGE_C R143, R195, R140, RZ ;  /* 0x0000008cc38f723e */ /* 0x000fe200048070ff */
[----:B------:R-:W-:Y:S01]  /*6ae0*/  FADD R140, R147, R14 ;  /* 0x0000000e938c7221 */ /* 0x000fe20000000000 */
[----:B------:R-:W-:Y:S01]  /*6af0*/  LOP3.LUT R13, R13, 0xff, RZ, 0xc0, !PT ;  /* 0x000000ff0d0d7812 */ /* 0x000fe200078ec0ff */
[----:B------:R-:W-:Y:S01]  /*6b00*/  FADD R202, R139, R202 ;  /* 0x000000ca8bca7221 */ /* 0x000fe20000000000 */
[----:B------:R-:W-:Y:S01]  /*6b10*/  LOP3.LUT R10, R35, 0xffff, RZ, 0xc0, !PT ;  /* 0x0000ffff230a7812 */ /* 0x000fe200078ec0ff */
[----:B------:R-:W-:Y:S01]  /*6b20*/  FADD R121, R121, R140 ;  /* 0x0000008c79797221 */ /* 0x000fe20000000000 */
[----:B------:R-:W-:Y:S01]  /*6b30*/  LOP3.LUT R9, R15, 0xff, RZ, 0xc0, !PT ;  /* 0x000000ff0f097812 */ /* 0x000fe200078ec0ff */
[----:B------:R-:W-:Y:S01]  /*6b40*/  FADD R157, R106, R157 ;  /* 0x0000009d6a9d7221 */ /* 0x000fe20000000000 */
[----:B------:R-:W-:Y:S01]  /*6b50*/  PRMT R15, R6, 0x7604, R11 ;  /* 0x00007604060f7816 */ /* 0x000fe2000000000b */
[----:B------:R-:W-:Y:S01]  /*6b60*/  FADD R128, R128, R189 ;  /* 0x000000bd80807221 */ /* 0x000fe20000000000 */
[----:B------:R-:W-:Y:S01]  /*6b70*/  F2FP.SATFINITE.E4M3.F32.PACK_AB_MERGE_C R142, R195, R144, RZ ;  /* 0x00000090c38e723e */ /* 0x000fe200048070ff */
[----:B------:R-:W-:Y:S01]  /*6b80*/  FADD R176, R105, R176 ;  /* 0x000000b069b07221 */ /* 0x000fe20000000000 */
[----:B------:R-:W-:Y:S01]  /*6b90*/  LOP3.LUT R6, R17, 0xff, RZ, 0xc0, !PT ;  /* 0x000000ff11067812 */ /* 0x000fe200078ec0ff */
[----:B------:R-:W-:Y:S01]  /*6ba0*/  FADD R127, R127, R192 ;  /* 0x000000c07f7f7221 */ /* 0x000fe20000000000 */
[----:B------:R-:W-:Y:S01]  /*6bb0*/  LOP3.LUT R11, R32, 0xffff, RZ, 0xc0, !PT ;  /* 0x0000ffff200b7812 */ /* 0x000fe200078ec0ff */
[----:B------:R-:W-:Y:S01]  /*6bc0*/  FADD R179, R104, R179 ;  /* 0x000000b368b37221 */ /* 0x000fe20000000000 */
[----:B------:R-:W-:Y:S01]  /*6bd0*/  PRMT R92, R117, 0x7604, R98 ;  /* 0x00007604755c7816 */ /* 0x000fe20000000062 */
[----:B------:R-:W-:Y:S01]  /*6be0*/  FADD R136, R136, R191 ;  /* 0x000000bf88887221 */ /* 0x000fe20000000000 */
[----:B------:R-:W-:Y:S01]  /*6bf0*/  LOP3.LUT R25, R16, 0xff, RZ, 0xc0, !PT ;  /* 0x000000ff10197812 */ /* 0x000fe200078ec0ff */
[----:B------:R-:W-:Y:S01]  /*6c00*/  FADD R135, R135, R198 ;  /* 0x000000c687877221 */ /* 0x000fe20000000000 */
[----:B------:R-:W-:Y:S01]  /*6c10*/  LOP3.LUT R161, R161, 0xff0000, R8, 0xf8, !PT ;  /* 0x00ff0000a1a17812 */ /* 0x000fe200078ef808 */
[----:B------:R-:W-:Y:S01]  /*6c20*/  IMAD.U32 R8, R47, 0x10000, RZ ;  /* 0x000100002f087824 */ /* 0x000fe200078e00ff */
        /* <DEDUP_REMOVED lines=10> */
[----:B------:R-:W-:Y:S01]  /*6cd0*/  PRMT R19, R11, 0x7604, R6 ;  /* 0x000076040b137816 */ /* 0x000fe20000000006 */
[----:B------:R-:W-:Y:S01]  /*6ce0*/  IMAD.U32 R11, R142, 0x10000, RZ ;  /* 0x000100008e0b7824 */ /* 0x000fe200078e00ff */
[----:B------:R-:W-:Y:S01]  /*6cf0*/  F2FP.SATFINITE.E4M3.F32.PACK_AB_MERGE_C R34, R195, R34, RZ ;  /* 0x00000022c322723e */ /* 0x000fe200048070ff */
[----:B------:R-:W-:Y:S01]  /*6d00*/  FADD R101, R121, R120 ;  /* 0x0000007879657221 */ /* 0x000fe20000000000 */
[----:B------:R-:W-:Y:S01]  /*6d10*/  F2FP.SATFINITE.E4M3.F32.PACK_AB_MERGE_C R174, R195, R174, RZ ;  /* 0x000000aec3ae723e */ /* 0x000fe200048070ff */
[----:B------:R-:W-:Y:S01]  /*6d20*/  FADD R111, R157, R128 ;  /* 0x000000809d6f7221 */ /* 0x000fe20000000000 */
[----:B------:R-:W-:Y:S01]  /*6d30*/  PRMT R98, R143, 0x7604, R98 ;  /* 0x000076048f627816 */ /* 0x000fe20000000062 */
[----:B------:R-:W-:Y:S01]  /*6d40*/  FADD R114, R179, R136 ;  /* 0x00000088b3727221 */ /* 0x000fe20000000000 */
[----:B------:R-:W-:Y:S01]  /*6d50*/  LOP3.LUT R39, R39, 0xff0000, R8, 0xf8, !PT ;  /* 0x00ff000027277812 */ /* 0x000fe200078ef808 */
[----:B------:R-:W-:Y:S01]  /*6d60*/  IMAD.U32 R8, R49, 0x10000, RZ ;  /* 0x0001000031087824 */ /* 0x000fe200078e00ff */
[C---:B------:R-:W-:Y:S01]  /*6d70*/  F2FP.SATFINITE.E4M3.F32.PACK_AB_MERGE_C R95, R195.reuse, R95, RZ ;  /* 0x0000005fc35f723e */ /* 0x040fe200048070ff */
[----:B------:R-:W-:Y:S01]  /*6d80*/  FADD R113, R178, R135 ;  /* 0x00000087b2717221 */ /* 0x000fe20000000000 */
[----:B------:R-:W-:Y:S01]  /*6d90*/  LOP3.LUT R34, R34, 0xffff, RZ, 0xc0, !PT ;  /* 0x0000ffff22227812 */ /* 0x000fe200078ec0ff */
[----:B------:R-:W-:Y:S01]  /*6da0*/  IMAD.MOV.U32 R181, RZ, RZ, 0x1054 ;  /* 0x00001054ffb57424 */ /* 0x000fe200078e00ff */
[C---:B------:R-:W-:Y:S01]  /*6db0*/  F2FP.SATFINITE.E4M3.F32.PACK_AB_MERGE_C R14, R195.reuse, R14, RZ ;  /* 0x0000000ec30e723e */ /* 0x040fe200048070ff */
[----:B------:R-:W-:Y:S01]  /*6dc0*/  IMAD.MOV.U32 R180, RZ, RZ, 0x3276 ;  /* 0x00003276ffb47424 */ /* 0x000fe200078e00ff */
[----:B------:R-:W-:Y:S01]  /*6dd0*/  F2FP.SATFINITE.E4M3.F32.PACK_AB_MERGE_C R24, R195, R24, RZ ;  /* 0x00000018c318723e */ /* 0x000fe200048070ff */
[----:B------:R-:W-:Y:S01]  /*6de0*/  FADD R101, R101, R106 ;  /* 0x0000006a65657221 */ /* 0x000fe20000000000 */
[----:B------:R-:W-:Y:S01]  /*6df0*/  LOP3.LUT R98, R98, 0xff0000, R11, 0xf8, !PT ;  /* 0x00ff000062627812 */ /* 0x000fe200078ef80b */
[----:B------:R-:W-:Y:S01]  /*6e00*/  IMAD.U32 R11, R174, 0x10000, RZ ;  /* 0x00010000ae0b7824 */ /* 0x000fe200078e00ff */
[----:B------:R-:W-:Y:S01]  /*6e10*/  F2FP.SATFINITE.E4M3.F32.PACK_AB_MERGE_C R162, R195, R162, RZ ;  /* 0x000000a2c3a2723e */ /* 0x000fe200048070ff */
[----:B------:R-:W-:Y:S01]  /*6e20*/  FADD R102, R102, R105 ;  /* 0x0000006966667221 */ /* 0x000fe20000000000 */
[----:B------:R-:W-:Y:S01]  /*6e30*/  PRMT R34, R34, 0x7604, R9 ;  /* 0x0000760422227816 */ /* 0x000fe20000000009 */
[----:B------:R-:W-:Y:S01]  /*6e40*/  FADD R107, R104, R107 ;  /* 0x0000006b686b7221 */ /* 0x000fe20000000000 */
[----:B------:R-:W-:Y:S01]  /*6e50*/  LOP3.LUT R41, R41, 0xff0000, R8, 0xf8, !PT ;  /* 0x00ff000029297812 */ /* 0x000fe200078ef808 */
[----:B------:R-:W-:Y:S01]  /*6e60*/  IMAD.U32 R8, R95, 0x10000, RZ ;  /* 0x000100005f087824 */ /* 0x000fe200078e00ff */
[----:B------:R-:W-:Y:S01]  /*6e70*/  LOP3.LUT R14, R14, 0xff, RZ, 0xc0, !PT ;  /* 0x000000ff0e0e7812 */ /* 0x000fe200078ec0ff */
[----:B------:R-:W-:Y:S01]  /*6e80*/  FADD R102, R102, R107 ;  /* 0x0000006b66667221 */ /* 0x000fe20000000000 */
[----:B------:R-:W-:-:S02]  /*6e90*/  LOP3.LUT R9, R24, 0xffff, RZ, 0xc0, !PT ;  /* 0x0000ffff18097812 */ /* 0x000fc400078ec0ff */
[C---:B------:R-:W-:Y:S02]  /*6ea0*/  F2FP.SATFINITE.E4M3.F32.PACK_AB_MERGE_C R81, R195.reuse, R81, RZ ;  /* 0x00000051c351723e */ /* 0x040fe400048070ff */
[C---:B------:R-:W-:Y:S01]  /*6eb0*/  F2FP.SATFINITE.E4M3.F32.PACK_AB_MERGE_C R56, R195.reuse, R145, RZ ;  /* 0x00000091c338723e */ /* 0x040fe200048070ff */
[----:B------:R-:W-:Y:S01]  /*6ec0*/  FADD R145, R144, R83 ;  /* 0x0000005390917221 */ /* 0x000fe20000000000 */
[C---:B------:R-:W-:Y:S01]  /*6ed0*/  F2FP.SATFINITE.E4M3.F32.PACK_AB_MERGE_C R12, R195.reuse, R12, RZ ;  /* 0x0000000cc30c723e */ /* 0x040fe200048070ff */
[----:B------:R-:W-:Y:S01]  /*6ee0*/  FADD R144, R148, R67 ;  /* 0x0000004394907221 */ /* 0x000fe20000000000 */
[----:B------:R-:W-:Y:S01]  /*6ef0*/  F2FP.SATFINITE.E4M3.F32.PACK_AB_MERGE_C R36, R195, R36, RZ ;  /* 0x00000024c324723e */ /* 0x000fe200048070ff */
[----:B------:R-:W-:Y:S01]  /*6f00*/  FADD R204, R145, R204 ;  /* 0x000000cc91cc7221 */ /* 0x000fe20000000000 */
[----:B------:R-:W-:Y:S01]  /*6f10*/  LOP3.LUT R160, R160, 0xff0000, R11, 0xf8, !PT ;  /* 0x00ff0000a0a07812 */ /* 0x000fe200078ef80b */
[----:B------:R-:W-:Y:S01]  /*6f20*/  IMAD.U32 R11, R162, 0x10000, RZ ;  /* 0x00010000a20b7824 */ /* 0x000fe200078e00ff */
[C---:B------:R-:W-:Y:S01]  /*6f30*/  F2FP.SATFINITE.E4M3.F32.PACK_AB_MERGE_C R133, R195.reuse, R141, RZ ;  /* 0x0000008dc385723e */ /* 0x040fe200048070ff */
[----:B------:R-:W-:Y:S01]  /*6f40*/  FADD R193, R144, R193 ;  /* 0x000000c190c17221 */ /* 0x000fe20000000000 */
[----:B------:R-:W-:Y:S01]  /*6f50*/  F2FP.SATFINITE.E4M3.F32.PACK_AB_MERGE_C R141, R195, R148, RZ ;  /* 0x00000094c38d723e */ /* 0x000fe200048070ff */
[----:B------:R-:W-:Y:S01]  /*6f60*/  FADD R116, R159, R204 ;  /* 0x000000cc9f747221 */ /* 0x000fe20000000000 */
[----:B------:R-:W-:Y:S01]  /*6f70*/  F2FP.SATFINITE.E4M3.F32.PACK_AB_MERGE_C R86, R195, R86, RZ ;  /* 0x00000056c356723e */ /* 0x000fe200048070ff */
[----:B------:R-:W-:Y:S01]  /*6f80*/  FADD R115, R184, R193 ;  /* 0x000000c1b8737221 */ /* 0x000fe20000000000 */
[----:B------:R-:W-:Y:S01]  /*6f90*/  PRMT R44, R99, 0x7604, R44 ;  /* 0x00007604632c7816 */ /* 0x000fe2000000002c */
[----:B------:R-:W-:Y:S01]  /*6fa0*/  FADD R116, R111, R116 ;  /* 0x000000746f747221 */ /* 0x000fe20000000000 */
[----:B------:R-:W-:-:S02]  /*6fb0*/  PRMT R17, R9, 0x7604, R14 ;  /* 0x0000760409117816 */ /* 0x000fc4000000000e */
[----:B------:R-:W-:Y:S01]  /*6fc0*/  F2FP.SATFINITE.E4M3.F32.PACK_AB_MERGE_C R148, R195, R149, RZ ;  /* 0x00000095c394723e */ /* 0x000fe200048070ff */
[----:B------:R-:W-:Y:S01]  /*6fd0*/  FADD R149, R151, R94 ;  /* 0x0000005e97957221 */ /* 0x000fe20000000000 */
[----:B------:R-:W-:Y:S01]  /*6fe0*/  LOP3.LUT R14, R15, 0xff0000, R8, 0xf8, !PT ;  /* 0x00ff00000f0e7812 */ /* 0x000fe200078ef808 */
[----:B------:R-:W-:Y:S01]  /*6ff0*/  IMAD.U32 R8, R81, 0x10000, RZ ;  /* 0x0001000051087824 */ /* 0x000fe200078e00ff */
[----:B------:R-:W-:Y:S01]  /*7000*/  LOP3.LUT R12, R12, 0xff, RZ, 0xc0, !PT ;  /* 0x000000ff0c0c7812 */ /* 0x000fe200078ec0ff */
[----:B------:R-:W-:Y:S01]  /*7010*/  FADD R110, R110, R149 ;  /* 0x000000956e6e7221 */ /* 0x000fe20000000000 */
[----:B------:R-:W-:Y:S02]  /*7020*/  LOP3.LUT R37, R36, 0xffff, RZ, 0xc0, !PT ;  /* 0x0000ffff24257812 */ /* 0x000fe400078ec0ff */
[C---:B------:R-:W-:Y:S01]  /*7030*/  F2FP.SATFINITE.E4M3.F32.PACK_AB_MERGE_C R94, R195.reuse, R94, RZ ;  /* 0x0000005ec35e723e */ /* 0x040fe200048070ff */
[----:B------:R-:W-:Y:S01]  /*7040*/  FADD R109, R110, R109 ;  /* 0x0000006d6e6d7221 */ /* 0x000fe20000000000 */
[----:B------:R-:W-:-:S02]  /*7050*/  F2FP.SATFINITE.E4M3.F32.PACK_AB_MERGE_C R93, R195, R93, RZ ;  /* 0x0000005dc35d723e */ /* 0x000fc400048070ff */
[----:B------:R-:W-:Y:S01]  /*7060*/  PRMT R31, R31, 0x7604, R10 ;  /* 0x000076041f1f7816 */ /* 0x000fe2000000000a */
[----:B------:R-:W-:Y:S01]  /*7070*/  IMAD.U32 R94, R94, 0x10000, RZ ;  /* 0x000100005e5e7824 */ /* 0x000fe200078e00ff */
[----:B------:R-:W-:Y:S01]  /*7080*/  F2FP.SATFINITE.E4M3.F32.PACK_AB_MERGE_C R79, R195, R79, RZ ;  /* 0x0000004fc34f723e */ /* 0x000fe200048070ff */
[----:B------:R-:W-:Y:S01]  /*7090*/  IMAD.U32 R10, R133, 0x10000, RZ ;  /* 0x00010000850a7824 */ /* 0x000fe200078e00ff */
[----:B------:R-:W-:Y:S01]  /*70a0*/  LOP3.LUT R9, R28, 0xffff, RZ, 0xc0, !PT ;  /* 0x0000ffff1c097812 */ /* 0x000fe200078ec0ff */
[----:B------:R-:W-:Y:S01]  /*70b0*/  FADD R109, R109, R114 ;  /* 0x000000726d6d7221 */ /* 0x000fe20000000000 */
[----:B------:R-:W-:Y:S01]  /*70c0*/  LOP3.LUT R44, R44, 0xff0000, R11, 0xf8, !PT ;  /* 0x00ff00002c2c7812 */ /* 0x000fe200078ef80b */
[----:B------:R-:W-:Y:S01]  /*70d0*/  IMAD.U32 R11, R86, 0x10000, RZ ;  /* 0x00010000560b7824 */ /* 0x000fe200078e00ff */
[----:B------:R-:W-:Y:S01]  /*70e0*/  F2FP.SATFINITE.E4M3.F32.PACK_AB_MERGE_C R85, R195, R85, RZ ;  /* 0x00000055c355723e */ /* 0x000fe200048070ff */
[----:B------:R-:W-:Y:S01]  /*70f0*/  FADD R109, R109, R116 ;  /* 0x000000746d6d7221 */ /* 0x000fe20000000000 */
[----:B------:R-:W-:-:S02]  /*7100*/  F2FP.SATFINITE.E4M3.F32.PACK_AB_MERGE_C R66, R195, R66, RZ ;  /* 0x00000042c342723e */ /* 0x000fc400048070ff */
[----:B------:R-:W-:Y:S01]  /*7110*/  F2FP.SATFINITE.E4M3.F32.PACK_AB_MERGE_C R84, R195, R84, RZ ;  /* 0x00000054c354723e */ /* 0x000fe200048070ff */
[----:B------:R-:W-:Y:S01]  /*7120*/  IMAD.U32 R85, R85, 0x10000, RZ ;  /* 0x0001000055557824 */ /* 0x000fe200078e00ff */
[C---:B------:R-:W-:Y:S02]  /*7130*/  F2FP.SATFINITE.E4M3.F32.PACK_AB_MERGE_C R82, R195.reuse, R82, RZ ;  /* 0x00000052c352723e */ /* 0x040fe400048070ff */
[----:B------:R-:W-:Y:S02]  /*7140*/  F2FP.SATFINITE.E4M3.F32.PACK_AB_MERGE_C R62, R195, R62, RZ ;  /* 0x0000003ec33e723e */ /* 0x000fe400048070ff */
[----:B------:R-:W-:Y:S01]  /*7150*/  PRMT R12, R37, 0x7604, R12 ;  /* 0x00007604250c7816 */ /* 0x000fe2000000000c */
[----:B------:R-:W-:Y:S01]  /*7160*/  IMAD.U32 R82, R82, 0x10000, RZ ;  /* 0x0001000052527824 */ /* 0x000fe200078e00ff */
[----:B------:R-:W-:Y:S02]  /*7170*/  LOP3.LUT R6, R29, 0xffff, RZ, 0xc0, !PT ;  /* 0x0000ffff1d067812 */ /* 0x000fe400078ec0ff */
[----:B------:R-:W-:Y:S01]  /*7180*/  LOP3.LUT R31, R31, 0xff0000, R8, 0xf8, !PT ;  /* 0x00ff00001f1f7812 */ /* 0x000fe200078ef808 */
[----:B------:R-:W-:Y:S01]  /*7190*/  IMAD.U32 R8, R93, 0x10000, RZ ;  /* 0x000100005d087824 */ /* 0x000fe200078e00ff */
[----:B------:R-:W-:Y:S01]  /*71a0*/  PRMT R24, R9, 0x7604, R22 ;  /* 0x0000760409187816 */ /* 0x000fe20000000016 */
[----:B------:R-:W-:Y:S01]  /*71b0*/  IMAD.U32 R22, R79, 0x10000, RZ ;  /* 0x000100004f167824 */ /* 0x000fe200078e00ff */
[----:B------:R-:W-:Y:S01]  /*71c0*/  LOP3.LUT R66, R66, 0xffff, RZ, 0xc0, !PT ;  /* 0x0000ffff42427812 */ /* 0x000fe200078ec0ff */
[----:B------:R-:W-:Y:S01]  /*71d0*/  IMAD.U32 R9, R74, 0x10000, RZ ;  /* 0x000100004a097824 */ /* 0x000fe200078e00ff */
[----:B------:R-:W-:-:S02]  /*71e0*/  F2FP.SATFINITE.E4M3.F32.PACK_AB_MERGE_C R168, R195, R168, RZ ;  /* 0x000000a8c3a8723e */ /* 0x000fc400048070ff */
[C---:B------:R-:W-:Y:S02]  /*71f0*/  F2FP.SATFINITE.E4M3.F32.PACK_AB_MERGE_C R166, R195.reuse, R166, RZ ;  /* 0x000000a6c3a6723e */ /* 0x040fe400048070ff */
[----:B------:R-:W-:Y:S01]  /*7200*/  F2FP.SATFINITE.E4M3.F32.PACK_AB_MERGE_C R165, R195, R165, RZ ;  /* 0x000000a5c3a5723e */ /* 0x000fe200048070ff */
[----:B------:R-:W-:Y:S01]  /*7210*/  IMAD.U32 R168, R168, 0x10000, RZ ;  /* 0x00010000a8a87824 */ /* 0x000fe200078e00ff */
[----:B------:R-:W-:Y:S02]  /*7220*/  LOP3.LUT R53, R53, 0xff, RZ, 0xc0, !PT ;  /* 0x000000ff35357812 */ /* 0x000fe400078ec0ff */
[----:B------:R-:W-:Y:S01]  /*7230*/  PRMT R21, R6, 0x7604, R21 ;  /* 0x0000760406157816 */ /* 0x000fe20000000015 */
[----:B------:R-:W-:Y:S01]  /*7240*/  IMAD.U32 R6, R57, 0x10000, RZ ;  /* 0x0001000039067824 */ /* 0x000fe200078e00ff */
[----:B------:R-:W-:Y:S01]  /*7250*/  LOP3.LUT R12, R12, 0xff0000, R11, 0xf8, !PT ;  /* 0x00ff00000c0c7812 */ /* 0x000fe200078ef80b */
[----:B------:R-:W-:Y:S01]  /*7260*/  IMAD.U32 R11, R84, 0x10000, RZ ;  /* 0x00010000540b7824 */ /* 0x000fe200078e00ff */
[----:B------:R-:W-:-:S02]  /*7270*/  LOP3.LUT R132, R132, 0xffff, RZ, 0xc0, !PT ;  /* 0x0000ffff84847812 */ /* 0x000fc400078ec0ff */
[----:B------:R-:W-:Y:S02]  /*7280*/  LOP3.LUT R62, R62, 0xffff, RZ, 0xc0, !PT ;  /* 0x0000ffff3e3e7812 */ /* 0x000fe400078ec0ff */
[C---:B------:R-:W-:Y:S01]  /*7290*/  F2FP.SATFINITE.E4M3.F32.PACK_AB_MERGE_C R61, R195.reuse, R61, RZ ;  /* 0x0000003dc33d723e */ /* 0x040fe200048070ff */
[----:B------:R-:W-:Y:S01]  /*72a0*/  IMAD.SHL.U32 R15, R132, 0x1000000, RZ ;  /* 0x01000000840f7824 */ /* 0x000fe200078e00ff */
[C---:B------:R-:W-:Y:S02]  /*72b0*/  F2FP.SATFINITE.E4M3.F32.PACK_AB_MERGE_C R78, R195.reuse, R78, RZ ;  /* 0x0000004ec34e723e */ /* 0x040fe400048070ff */
[C---:B------:R-:W-:Y:S02]  /*72c0*/  F2FP.SATFINITE.E4M3.F32.PACK_AB_MERGE_C R59, R195.reuse, R59, RZ ;  /* 0x0000003bc33b723e */ /* 0x040fe400048070ff */
[C---:B------:R-:W-:Y:S01]  /*72d0*/  F2FP.SATFINITE.E4M3.F32.PACK_AB_MERGE_C R87, R195.reuse, R87, RZ ;  /* 0x00000057c357723e */ /* 0x040fe200048070ff */
[----:B------:R-:W-:Y:S01]  /*72e0*/  IMAD.U32 R78, R78, 0x10000, RZ ;  /* 0x000100004e4e7824 */ /* 0x000fe200078e00ff */
[----:B------:R-:W-:-:S02]  /*72f0*/  F2FP.SATFINITE.E4M3.F32.PACK_AB_MERGE_C R72, R195, R72, RZ ;  /* 0x00000048c348723e */ /* 0x000fc400048070ff */
[----:B------:R-:W-:Y:S01]  /*7300*/  F2FP.SATFINITE.E4M3.F32.PACK_AB_MERGE_C R71, R195, R71, RZ ;  /* 0x00000047c347723e */ /* 0x000fe200048070ff */
[----:B------:R-:W-:Y:S01]  /*7310*/  IMAD.U32 R87, R87, 0x10000, RZ ;  /* 0x0001000057577824 */ /* 0x000fe200078e00ff */
[C---:B------:R-:W-:Y:S02]  /*7320*/  F2FP.SATFINITE.E4M3.F32.PACK_AB_MERGE_C R80, R195.reuse, R80, RZ ;  /* 0x00000050c350723e */ /* 0x040fe400048070ff */
[----:B------:R-:W-:Y:S02]  /*7330*/  F2FP.SATFINITE.E4M3.F32.PACK_AB_MERGE_C R58, R195, R58, RZ ;  /* 0x0000003ac33a723e */ /* 0x000fe400048070ff */
[----:B------:R-:W-:Y:S02]  /*7340*/  LOP3.LUT R45, R45, 0xff, RZ, 0xc0, !PT ;  /* 0x000000ff2d2d7812 */ /* 0x000fe400078ec0ff */
[----:B------:R-:W-:Y:S02]  /*7350*/  LOP3.LUT R46, R46, 0xffff, RZ, 0xc0, !PT ;  /* 0x0000ffff2e2e7812 */ /* 0x000fe400078ec0ff */
[----:B------:R-:W-:-:S02]  /*7360*/  LOP3.LUT R51, R51, 0xffff, RZ, 0xc0, !PT ;  /* 0x0000ffff33337812 */ /* 0x000fc400078ec0ff */
[----:B------:R-:W-:Y:S01]  /*7370*/  LOP3.LUT R94, R17, 0xff0000, R94, 0xf8, !PT ;  /* 0x00ff0000115e7812 */ /* 0x000fe200078ef85e */
[----:B------:R-:W-:Y:S01]  /*7380*/  IMAD.SHL.U32 R17, R66, 0x1000000, RZ ;  /* 0x0100000042117824 */ /* 0x000fe200078e00ff */
[----:B------:R-:W-:Y:S01]  /*7390*/  LOP3.LUT R23, R23, 0xff0000, R8, 0xf8, !PT ;  /* 0x00ff000017177812 */ /* 0x000fe200078ef808 */
[----:B------:R-:W-:Y:S01]  /*73a0*/  IMAD.SHL.U32 R8, R55, 0x1000000, RZ ;  /* 0x0100000037087824 */ /* 0x000fe200078e00ff */
[----:B------:R-:W-:Y:S01]  /*73b0*/  F2FP.SATFINITE.E4M3.F32.PACK_AB_MERGE_C R155, R195, R155, RZ ;  /* 0x0000009bc39b723e */ /* 0x000fe200048070ff */
[----:B------:R-:W-:Y:S01]  /*73c0*/  IMAD.SHL.U32 R51, R51, 0x1000000, RZ ;  /* 0x0100000033337824 */ /* 0x000fe200078e00ff */
[C---:B------:R-:W-:Y:S02]  /*73d0*/  F2FP.SATFINITE.E4M3.F32.PACK_AB_MERGE_C R158, R195.reuse, R158, RZ ;  /* 0x0000009ec39e723e */ /* 0x040fe400048070ff */
[C---:B------:R-:W-:Y:S02]  /*73e0*/  F2FP.SATFINITE.E4M3.F32.PACK_AB_MERGE_C R69, R195.reuse, R69, RZ ;  /* 0x00000045c345723e */ /* 0x040fe400048070ff */
[----:B------:R-:W-:-:S02]  /*73f0*/  F2FP.SATFINITE.E4M3.F32.PACK_AB_MERGE_C R33, R195, R33, RZ ;  /* 0x00000021c321723e */ /* 0x000fc400048070ff */
[----:B------:R-:W-:Y:S02]  /*7400*/  PRMT R53, R118, 0x7604, R53 ;  /* 0x0000760476357816 */ /* 0x000fe40000000035 */
[----:B------:R-:W-:Y:S02]  /*7410*/  LOP3.LUT R20, R20, 0xff, RZ, 0xc0, !PT ;  /* 0x000000ff14147812 */ /* 0x000fe400078ec0ff */
[----:B------:R-:W-:Y:S02]  /*7420*/  LOP3.LUT R13, R30, 0xffff, RZ, 0xc0, !PT ;  /* 0x0000ffff1e0d7812 */ /* 0x000fe400078ec0ff */
[----:B------:R-:W-:Y:S01]  /*7430*/  LOP3.LUT R22, R21, 0xff0000, R22, 0xf8, !PT ;  /* 0x00ff000015167812 */ /* 0x000fe200078ef816 */
[----:B------:R-:W-:Y:S01]  /*7440*/  IMAD.SHL.U32 R21, R62, 0x1000000, RZ ;  /* 0x010000003e157824 */ /* 0x000fe200078e00ff */
[----:B------:R-:W-:Y:S02]  /*7450*/  LOP3.LUT R166, R166, 0xffff, RZ, 0xc0, !PT ;  /* 0x0000ffffa6a67812 */ /* 0x000fe400078ec0ff */
[----:B------:R-:W-:-:S02]  /*7460*/  LOP3.LUT R165, R165, 0xffff, RZ, 0xc0, !PT ;  /* 0x0000ffffa5a57812 */ /* 0x000fc400078ec0ff */
[C---:B------:R-:W-:Y:S01]  /*7470*/  F2FP.SATFINITE.E4M3.F32.PACK_AB_MERGE_C R147, R195.reuse, R147, RZ ;  /* 0x00000093c393723e */ /* 0x040fe200048070ff */
[----:B------:R-:W-:Y:S01]  /*7480*/  IMAD.SHL.U32 R166, R166, 0x1000000, RZ ;  /* 0x01000000a6a67824 */ /* 0x000fe200078e00ff */
[C---:B------:R-:W-:Y:S01]  /*7490*/  F2FP.SATFINITE.E4M3.F32.PACK_AB_MERGE_C R150, R195.reuse, R151, RZ ;  /* 0x00000097c396723e */ /* 0x040fe200048070ff */
[----:B------:R-:W-:Y:S01]  /*74a0*/  FADD R151, R152, R65 ;  /* 0x0000004198977221 */ /* 0x000fe20000000000 */
[----:B------:R-:W-:Y:S01]  /*74b0*/  F2FP.SATFINITE.E4M3.F32.PACK_AB_MERGE_C R163, R195, R163, RZ ;  /* 0x000000a3c3a3723e */ /* 0x000fe200048070ff */
[----:B------:R-:W-:Y:S01]  /*74c0*/  IMAD.SHL.U32 R165, R165, 0x1000000, RZ ;  /* 0x01000000a5a57824 */ /* 0x000fe200078e00ff */
[----:B------:R-:W-:Y:S01]  /*74d0*/  F2FP.SATFINITE.E4M3.F32.PACK_AB_MERGE_C R48, R195, R48, RZ ;  /* 0x00000030c330723e */ /* 0x000fe200048070ff */
[----:B------:R-:W-:Y:S01]  /*74e0*/  IMAD.U32 R150, R150, 0x10000, RZ ;  /* 0x0001000096967824 */ /* 0x000fe200078e00ff */
[----:B------:R-:W-:Y:S01]  /*74f0*/  LOP3.LUT R9, R90, 0xff0000, R9, 0xf8, !PT ;  /* 0x00ff00005a097812 */ /* 0x000fe200078ef809 */
[----:B------:R-:W-:Y:S01]  /*7500*/  FADD R151, R108, R151 ;  /* 0x000000976c977221 */ /* 0x000fe20000000000 */
[----:B------:R-:W-:Y:S01]  /*7510*/  LOP3.LUT R16, R16, 0xff0000, R85, 0xf8, !PT ;  /* 0x00ff000010107812 */ /* 0x000fe200078ef855 */
[----:B------:R-:W-:Y:S01]  /*7520*/  FADD R108, R112, R137 ;  /* 0x00000089706c7221 */ /* 0x000fe20000000000 */
[----:B------:R-:W-:Y:S01]  /*7530*/  LOP3.LUT R61, R61, 0xffff, RZ, 0xc0, !PT ;  /* 0x0000ffff3d3d7812 */ /* 0x000fe200078ec0ff */
[----:B------:R-:W-:Y:S01]  /*7540*/  FADD R110, R151, R188 ;  /* 0x000000bc976e7221 */ /* 0x000fe20000000000 */
[----:B------:R-:W-:Y:S01]  /*7550*/  LOP3.LUT R59, R59, 0xffff, RZ, 0xc0, !PT ;  /* 0x0000ffff3b3b7812 */ /* 0x000fe200078ec0ff */
[----:B------:R-:W-:Y:S01]  /*7560*/  FADD R112, R176, R127 ;  /* 0x0000007fb0707221 */ /* 0x000fe20000000000 */
[----:B------:R-:W-:Y:S01]  /*7570*/  F2FP.SATFINITE.E4M3.F32.PACK_AB_MERGE_C R68, R195, R68, RZ ;  /* 0x00000044c344723e */ /* 0x000fe200048070ff */
[----:B------:R-:W-:Y:S01]  /*7580*/  FADD R108, R103, R108 ;  /* 0x0000006c676c7221 */ /* 0x000fe20000000000 */
[C---:B------:R-:W-:Y:S01]  /*7590*/  F2FP.SATFINITE.E4M3.F32.PACK_AB_MERGE_C R83, R195.reuse, R83, RZ ;  /* 0x00000053c353723e */ /* 0x040fe200048070ff */
[----:B------:R-:W-:Y:S01]  /*75a0*/  FADD R110, R110, R113 ;  /* 0x000000716e6e7221 */ /* 0x000fe20000000000 */
[----:B------:R-:W-:Y:S01]  /*75b0*/  F2FP.SATFINITE.E4M3.F32.PACK_AB_MERGE_C R67, R195, R67, RZ ;  /* 0x00000043c343723e */ /* 0x000fe200048070ff */
[----:B------:R-:W-:Y:S01]  /*75c0*/  FADD R115, R112, R115 ;  /* 0x0000007370737221 */ /* 0x000fe20000000000 */
[----:B------:R-:W-:Y:S01]  /*75d0*/  PRMT R45, R46, 0x7604, R45 ;  /* 0x000076042e2d7816 */ /* 0x000fe2000000002d */
[----:B------:R-:W-:Y:S01]  /*75e0*/  IMAD.U32 R18, R83, 0x10000, RZ ;  /* 0x0001000053127824 */ /* 0x000fe200078e00ff */
[----:B------:R-:W-:Y:S01]  /*75f0*/  LOP3.LUT R10, R97, 0xff0000, R10, 0xf8, !PT ;  /* 0x00ff0000610a7812 */ /* 0x000fe200078ef80a */
[----:B------:R-:W-:Y:S01]  /*7600*/  FADD R101, R101, R108 ;  /* 0x0000006c65657221 */ /* 0x000fe20000000000 */
[----:B------:R-:W-:Y:S01]  /*7610*/  LOP3.LUT R34, R34, 0xff0000, R11, 0xf8, !PT ;  /* 0x00ff000022227812 */ /* 0x000fe200078ef80b */
[----:B------:R-:W-:Y:S01]  /*7620*/  IMAD.U32 R11, R80, 0x10000, RZ ;  /* 0x00010000500b7824 */ /* 0x000fe200078e00ff */
[----:B------:R-:W-:Y:S01]  /*7630*/  LOP3.LUT R82, R19, 0xff0000, R82, 0xf8, !PT ;  /* 0x00ff000013527812 */ /* 0x000fe200078ef852 */
[----:B------:R-:W-:Y:S01]  /*7640*/  FADD R110, R110, R115 ;  /* 0x000000736e6e7221 */ /* 0x000fe20000000000 */
[----:B------:R-:W-:Y:S01]  /*7650*/  LOP3.LUT R72, R72, 0xffff, RZ, 0xc0, !PT ;  /* 0x0000ffff48487812 */ /* 0x000fe200078ec0ff */
[----:B------:R-:W-:Y:S01]  /*7660*/  FADD R179, R101, R102 ;  /* 0x0000006665b37221 */ /* 0x000fe20000000000 */
[----:B------:R-:W-:Y:S01]  /*7670*/  LOP3.LUT R71, R71, 0xffff, RZ, 0xc0, !PT ;  /* 0x0000ffff47477812 */ /* 0x000fe200078ec0ff */
[----:B------:R-:W-:Y:S01]  /*7680*/  FADD R178, R109, R110 ;  /* 0x0000006e6db27221 */ /* 0x000fe20000000000 */
[----:B------:R-:W-:-:S02]  /*7690*/  LOP3.LUT R58, R58, 0xffff, RZ, 0xc0, !PT ;  /* 0x0000ffff3a3a7812 */ /* 0x000fc400078ec0ff */
[----:B------:R-:W-:Y:S01]  /*76a0*/  F2FP.SATFINITE.E4M3.F32.PACK_AB_MERGE_C R152, R195, R152, RZ ;  /* 0x00000098c398723e */ /* 0x000fe200048070ff */
[----:B------:R-:W-:Y:S01]  /*76b0*/  IMAD.SHL.U32 R71, R71, 0x1000000, RZ ;  /* 0x0100000047477824 */ /* 0x000fe200078e00ff */
[C---:B------:R-:W-:Y:S02]  /*76c0*/  F2FP.SATFINITE.E4M3.F32.PACK_AB_MERGE_C R173, R195.reuse, R173, RZ ;  /* 0x000000adc3ad723e */ /* 0x040fe400048070ff */
[C---:B------:R-:W-:Y:S02]  /*76d0*/  F2FP.SATFINITE.E4M3.F32.PACK_AB_MERGE_C R171, R195.reuse, R171, RZ ;  /* 0x000000abc3ab723e */ /* 0x040fe400048070ff */
[----:B------:R-:W-:Y:S01]  /*76e0*/  F2FP.SATFINITE.E4M3.F32.PACK_AB_MERGE_C R169, R195, R169, RZ ;  /* 0x000000a9c3a9723e */ /* 0x000fe200048070ff */
[----:B------:R-:W-:Y:S01]  /*76f0*/  IMAD.U32 R173, R173, 0x10000, RZ ;  /* 0x00010000adad7824 */ /* 0x000fe200078e00ff */
[C---:B------:R-:W-:Y:S02]  /*7700*/  F2FP.SATFINITE.E4M3.F32.PACK_AB_MERGE_C R170, R195.reuse, R170, RZ ;  /* 0x000000aac3aa723e */ /* 0x040fe400048070ff */
[----:B------:R-:W-:-:S02]  /*7710*/  F2FP.SATFINITE.E4M3.F32.PACK_AB_MERGE_C R50, R195, R50, RZ ;  /* 0x00000032c332723e */ /* 0x000fc400048070ff */
[C---:B------:R-:W-:Y:S02]  /*7720*/  F2FP.SATFINITE.E4M3.F32.PACK_AB_MERGE_C R88, R195.reuse, R88, RZ ;  /* 0x00000058c358723e */ /* 0x040fe400048070ff */
[C---:B------:R-:W-:Y:S02]  /*7730*/  F2FP.SATFINITE.E4M3.F32.PACK_AB_MERGE_C R70, R195.reuse, R70, RZ ;  /* 0x00000046c346723e */ /* 0x040fe400048070ff */
[C---:B------:R-:W-:Y:S01]  /*7740*/  F2FP.SATFINITE.E4M3.F32.PACK_AB_MERGE_C R64, R195.reuse, R64, RZ ;  /* 0x00000040c340723e */ /* 0x040fe200048070ff */
[----:B------:R-:W-:Y:S01]  /*7750*/  IMAD.U32 R88, R88, 0x10000, RZ ;  /* 0x0001000058587824 */ /* 0x000fe200078e00ff */
[C---:B------:R-:W-:Y:S02]  /*7760*/  F2FP.SATFINITE.E4M3.F32.PACK_AB_MERGE_C R63, R195.reuse, R63, RZ ;  /* 0x0000003fc33f723e */ /* 0x040fe400048070ff */
[----:B------:R-:W-:Y:S02]  /*7770*/  F2FP.SATFINITE.E4M3.F32.PACK_AB_MERGE_C R65, R195, R65, RZ ;  /* 0x00000041c341723e */ /* 0x000fe400048070ff */
[----:B------:R-:W-:-:S02]  /*7780*/  LOP3.LUT R153, R153, 0xff, RZ, 0xc0, !PT ;  /* 0x000000ff99997812 */ /* 0x000fc400078ec0ff */
[----:B------:R-:W-:Y:S02]  /*7790*/  LOP3.LUT R100, R155, 0xffff, RZ, 0xc0, !PT ;  /* 0x0000ffff9b647812 */ /* 0x000fe400078ec0ff */
[----:B------:R-:W-:Y:S02]  /*77a0*/  LOP3.LUT R36, R33, 0xffff, RZ, 0xc0, !PT ;  /* 0x0000ffff21247812 */ /* 0x000fe400078ec0ff */
[----:B------:R-:W-:Y:S01]  /*77b0*/  PRMT R20, R13, 0x7604, R20 ;  /* 0x000076040d147816 */ /* 0x000fe20000000014 */
[----:B------:R-:W-:Y:S01]  /*77c0*/  IMAD.U32 R13, R158, 0x10000, RZ ;  /* 0x000100009e0d7824 */ /* 0x000fe200078e00ff */
[----:B------:R-:W-:Y:S02]  /*77d0*/  LOP3.LUT R6, R53, 0xff0000, R6, 0xf8, !PT ;  /* 0x00ff000035067812 */ /* 0x000fe400078ef806 */
[----:B------:R-:W-:Y:S02]  /*77e0*/  LOP3.LUT R56, R56, 0xffff, RZ, 0xc0, !PT ;  /* 0x0000ffff38387812 */ /* 0x000fe400078ec0ff */
[----:B------:R-:W-:-:S02]  /*77f0*/  LOP3.LUT R52, R52, 0xffff, RZ, 0xc0, !PT ;  /* 0x0000ffff34347812 */ /* 0x000fc400078ec0ff */
[----:B------:R-:W-:Y:S02]  /*7800*/  LOP3.LUT R69, R69, 0xffff, RZ, 0xc0, !PT ;  /* 0x0000ffff45457812 */ /* 0x000fe400078ec0ff */
[C---:B------:R-:W-:Y:S01]  /*7810*/  F2FP.SATFINITE.E4M3.F32.PACK_AB_MERGE_C R77, R195.reuse, R77, RZ ;  /* 0x0000004dc34d723e */ /* 0x040fe200048070ff */
[----:B------:R-:W-:Y:S01]  /*7820*/  IMAD.SHL.U32 R52, R52, 0x1000000, RZ ;  /* 0x0100000034347824 */ /* 0x000fe200078e00ff */
[----:B------:R-:W-:Y:S01]  /*7830*/  F2FP.SATFINITE.E4M3.F32.PACK_AB_MERGE_C R60, R195, R60, RZ ;  /* 0x0000003cc33c723e */ /* 0x000fe200048070ff */
[----:B------:R-:W-:Y:S01]  /*7840*/  IMAD.SHL.U32 R69, R69, 0x1000000, RZ ;  /* 0x0100000045457824 */ /* 0x000fe200078e00ff */
[----:B------:R-:W-:Y:S01]  /*7850*/  LOP3.LUT R147, R147, 0xff, RZ, 0xc0, !PT ;  /* 0x000000ff93937812 */ /* 0x000fe200078ec0ff */
[----:B------:R-:W-:Y:S01]  /*7860*/  IMAD.U32 R77, R77, 0x10000, RZ ;  /* 0x000100004d4d7824 */ /* 0x000fe200078e00ff */
[----:B------:R-:W-:Y:S02]  /*7870*/  LOP3.LUT R148, R148, 0xffff, RZ, 0xc0, !PT ;  /* 0x0000ffff94947812 */ /* 0x000fe400078ec0ff */
[----:B------:R-:W-:Y:S01]  /*7880*/  LOP3.LUT R9, R9, R8, RZ, 0xfc, !PT ;  /* 0x0000000809097212 */ /* 0x000fe200078efcff */
[----:B------:R-:W-:Y:S01]  /*7890*/  IMAD.SHL.U32 R8, R61, 0x1000000, RZ ;  /* 0x010000003d087824 */ /* 0x000fe200078e00ff */
[----:B------:R-:W-:-:S02]  /*78a0*/  LOP3.LUT R163, R163, 0xffff, RZ, 0xc0, !PT ;  /* 0x0000ffffa3a37812 */ /* 0x000fc400078ec0ff */
[----:B------:R-:W-:Y:S02]  /*78b0*/  LOP3.LUT R48, R48, 0xffff, RZ, 0xc0, !PT ;  /* 0x0000ffff30307812 */ /* 0x000fe400078ec0ff */
[----:B------:R-:W-:Y:S01]  /*78c0*/  LOP3.LUT R17, R16, R17, RZ, 0xfc, !PT ;  /* 0x0000001110117212 */ /* 0x000fe200078efcff */
[----:B------:R-:W-:Y:S01]  /*78d0*/  IMAD.SHL.U32 R16, R59, 0x1000000, RZ ;  /* 0x010000003b107824 */ /* 0x000fe200078e00ff */
[----:B------:R-:W-:Y:S01]  /*78e0*/  LOP3.LUT R45, R45, 0xff0000, R168, 0xf8, !PT ;  /* 0x00ff00002d2d7812 */ /* 0x000fe200078ef8a8 */
[----:B------:R-:W-:Y:S01]  /*78f0*/  IMAD.SHL.U32 R163, R163, 0x1000000, RZ ;  /* 0x01000000a3a37824 */ /* 0x000fe200078e00ff */
[----:B------:R-:W-:Y:S01]  /*7900*/  LOP3.LUT R54, R54, 0xffff, RZ, 0xc0, !PT ;  /* 0x0000ffff36367812 */ /* 0x000fe200078ec0ff */
[----:B------:R-:W-:Y:S01]  /*7910*/  IMAD.SHL.U32 R48, R48, 0x1000000, RZ ;  /* 0x0100000030307824 */ /* 0x000fe200078e00ff */
[----:B------:R-:W-:Y:S02]  /*7920*/  LOP3.LUT R124, R124, 0xffff, RZ, 0xc0, !PT ;  /* 0x0000ffff7c7c7812 */ /* 0x000fe400078ec0ff */
[----:B------:R-:W-:Y:S01]  /*7930*/  LOP3.LUT R10, R10, R15, RZ, 0xfc, !PT ;  /* 0x0000000f0a0a7212 */ /* 0x000fe200078efcff */
[----:B------:R-:W-:Y:S01]  /*7940*/  IMAD.SHL.U32 R15, R72, 0x1000000, RZ ;  /* 0x01000000480f7824 */ /* 0x000fe200078e00ff */
[----:B------:R-:W-:Y:S01]  /*7950*/  LOP3.LUT R68, R68, 0xffff, RZ, 0xc0, !PT ;  /* 0x0000ffff44447812 */ /* 0x000fe200078ec0ff */
[----:B------:R-:W-:Y:S01]  /*7960*/  IMAD.SHL.U32 R54, R54, 0x1000000, RZ ;  /* 0x0100000036367824 */ /* 0x000fe200078e00ff */
[----:B------:R-:W-:-:S02]  /*7970*/  LOP3.LUT R67, R67, 0xffff, RZ, 0xc0, !PT ;  /* 0x0000ffff43437812 */ /* 0x000fc400078ec0ff */
[----:B------:R-:W-:Y:S01]  /*7980*/  LOP3.LUT R82, R82, R21, RZ, 0xfc, !PT ;  /* 0x0000001552527212 */ /* 0x000fe200078efcff */
[----:B------:R-:W-:Y:S01]  /*7990*/  IMAD.SHL.U32 R21, R58, 0x1000000, RZ ;  /* 0x010000003a157824 */ /* 0x000fe200078e00ff */
[----:B------:R-:W-:Y:S01]  /*79a0*/  LOP3.LUT R27, R27, 0xff0000, R78, 0xf8, !PT ;  /* 0x00ff00001b1b7812 */ /* 0x000fe200078ef84e */
[----:B------:R-:W-:Y:S01]  /*79b0*/  IMAD.SHL.U32 R19, R68, 0x1000000, RZ ;  /* 0x0100000044137824 */ /* 0x000fe200078e00ff */
[----:B------:R-:W-:Y:S01]  /*79c0*/  LOP3.LUT R152, R152, 0xffff, RZ, 0xc0, !PT ;  /* 0x0000ffff98987812 */ /* 0x000fe200078ec0ff */
[----:B------:R-:W-:Y:S01]  /*79d0*/  IMAD.SHL.U32 R67, R67, 0x1000000, RZ ;  /* 0x0100000043437824 */ /* 0x000fe200078e00ff */
[----:B------:R-:W-:Y:S02]  /*79e0*/  LOP3.LUT R171, R171, 0xffff, RZ, 0xc0, !PT ;  /* 0x0000ffffabab7812 */ /* 0x000fe400078ec0ff */
[----:B------:R-:W-:Y:S01]  /*79f0*/  LOP3.LUT R169, R169, 0xffff, RZ, 0xc0, !PT ;  /* 0x0000ffffa9a97812 */ /* 0x000fe200078ec0ff */
[----:B------:R-:W-:Y:S01]  /*7a00*/  IMAD.SHL.U32 R152, R152, 0x1000000, RZ ;  /* 0x0100000098987824 */ /* 0x000fe200078e00ff */
        /* <DEDUP_REMOVED lines=10> */
[----:B------:R-:W-:Y:S01]  /*7ab0*/  PRMT R100, R100, 0x7604, R153 ;  /* 0x0000760464647816 */ /* 0x000fe20000000099 */
[----:B------:R-:W-:Y:S01]  /*7ac0*/  IMAD.SHL.U32 R153, R5, 0x4, RZ ;  /* 0x0000000405997824 */ /* 0x000fe200078e00ff */
[----:B------:R-:W-:Y:S01]  /*7ad0*/  PRMT R25, R36, 0x7604, R25 ;  /* 0x0000760424197816 */ /* 0x000fe20000000019 */
[----:B------:R-:W-:Y:S01]  /*7ae0*/  IMAD.SHL.U32 R64, R64, 0x1000000, RZ ;  /* 0x0100000040407824 */ /* 0x000fe200078e00ff */
[----:B------:R-:W-:Y:S01]  /*7af0*/  LOP3.LUT R26, R26, 0xff0000, R87, 0xf8, !PT ;  /* 0x00ff00001a1a7812 */ /* 0x000fe200078ef857 */
[----:B------:R-:W-:Y:S01]  /*7b00*/  IMAD.SHL.U32 R63, R63, 0x1000000, RZ ;  /* 0x010000003f3f7824 */ /* 0x000fe200078e00ff */
[----:B------:R-:W-:Y:S01]  /*7b10*/  LOP3.LUT R20, R20, 0xff0000, R11, 0xf8, !PT ;  /* 0x00ff000014147812 */ /* 0x000fe200078ef80b */
[----:B------:R-:W-:Y:S01]  /*7b20*/  IMAD.SHL.U32 R11, R56, 0x1000000, RZ ;  /* 0x01000000380b7824 */ /* 0x000fe200078e00ff */
[----:B------:R-:W-:-:S02]  /*7b30*/  LOP3.LUT R6, R6, R51, RZ, 0xfc, !PT ;  /* 0x0000003306067212 */ /* 0x000fc400078efcff */
[----:B------:R-:W-:Y:S02]  /*7b40*/  LOP3.LUT R141, R141, 0xffff, RZ, 0xc0, !PT ;  /* 0x0000ffff8d8d7812 */ /* 0x000fe400078ec0ff */
[----:B------:R-:W-:Y:S02]  /*7b50*/  LOP3.LUT R65, R65, 0xffff, RZ, 0xc0, !PT ;  /* 0x0000ffff41417812 */ /* 0x000fe400078ec0ff */
[----:B------:R-:W-:Y:S01]  /*7b60*/  PRMT R147, R148, 0x7604, R147 ;  /* 0x0000760494937816 */ /* 0x000fe20000000093 */
[----:B------:R-:W-:Y:S01]  /*7b70*/  IMAD.SHL.U32 R141, R141, 0x1000000, RZ ;  /* 0x010000008d8d7824 */ /* 0x000fe200078e00ff */
[----:B------:R-:W-:Y:S01]  /*7b80*/  LOP3.LUT R60, R60, 0xffff, RZ, 0xc0, !PT ;  /* 0x0000ffff3c3c7812 */ /* 0x000fe200078ec0ff */
[----:B------:R-:W-:Y:S01]  /*7b90*/  IMAD.SHL.U32 R65, R65, 0x1000000, RZ ;  /* 0x0100000041417824 */ /* 0x000fe200078e00ff */
[----:B------:R-:W-:Y:S02]  /*7ba0*/  LOP3.LUT R76, R91, 0xff0000, R76, 0xf8, !PT ;  /* 0x00ff00005b4c7812 */ /* 0x000fe400078ef84c */
[----:B------:R-:W-:-:S02]  /*7bb0*/  LOP3.LUT R75, R92, 0xff0000, R75, 0xf8, !PT ;  /* 0x00ff00005c4b7812 */ /* 0x000fc400078ef84b */
[----:B------:R-:W-:Y:S01]  /*7bc0*/  LOP3.LUT R42, R42, 0xff0000, R13, 0xf8, !PT ;  /* 0x00ff00002a2a7812 */ /* 0x000fe200078ef80d */
[----:B------:R-:W-:Y:S01]  /*7bd0*/  IMAD.SHL.U32 R13, R124, 0x1000000, RZ ;  /* 0x010000007c0d7824 */ /* 0x000fe200078e00ff */
[----:B------:R-:W-:Y:S02]  /*7be0*/  LOP3.LUT R45, R45, R166, RZ, 0xfc, !PT ;  /* 0x000000a62d2d7212 */ /* 0x000fe400078efcff */
[----:B------:R-:W-:Y:S02]  /*7bf0*/  LOP3.LUT R44, R44, R165, RZ, 0xfc, !PT ;  /* 0x000000a52c2c7212 */ /* 0x000fe400078efcff */
[----:B------:R-:W-:Y:S02]  /*7c00*/  LOP3.LUT R8, R23, R8, RZ, 0xfc, !PT ;  /* 0x0000000817087212 */ /* 0x000fe400078efcff */
[----:B------:R-:W-:Y:S02]  /*7c10*/  LOP3.LUT R27, R27, R16, RZ, 0xfc, !PT ;  /* 0x000000101b1b7212 */ /* 0x000fe400078efcff */
[----:B------:R-:W-:-:S02]  /*7c20*/  LOP3.LUT R96, R96, 0xff0000, R125, 0xf8, !PT ;  /* 0x00ff000060607812 */ /* 0x000fc400078ef87d */
[----:B------:R-:W-:Y:S01]  /*7c30*/  LOP3.LUT R18, R25, 0xff0000, R18, 0xf8, !PT ;  /* 0x00ff000019127812 */ /* 0x000fe200078ef812 */
[----:B------:R-:W-:Y:S01]  /*7c40*/  IMAD.SHL.U32 R25, R60, 0x1000000, RZ ;  /* 0x010000003c197824 */ /* 0x000fe200078e00ff */
[----:B------:R-:W-:Y:S02]  /*7c50*/  LOP3.LUT R15, R26, R15, RZ, 0xfc, !PT ;  /* 0x0000000f1a0f7212 */ /* 0x000fe400078efcff */
[----:B------:R-:W-:Y:S02]  /*7c60*/  LOP3.LUT R12, R12, R71, RZ, 0xfc, !PT ;  /* 0x000000470c0c7212 */ /* 0x000fe400078efcff */
[----:B------:R-:W-:Y:S01]  /*7c70*/  LOP3.LUT R21, R22, R21, RZ, 0xfc, !PT ;  /* 0x0000001516157212 */ /* 0x000fe200078efcff */
[----:B------:R-:W-:Y:S01]  /*7c80*/  IMAD.MOV.U32 R22, RZ, RZ, 0x2130 ;  /* 0x00002130ff167424 */ /* 0x000fe200078e00ff */
[----:B------:R-:W-:Y:S02]  /*7c90*/  SEL R23, R9, R6, P1 ;  /* 0x0000000609177207 */ /* 0x000fe40000800000 */
[----:B------:R-:W-:Y:S01]  /*7ca0*/  SEL R16, R6, R9, P1 ;  /* 0x0000000906107207 */ /* 0x000fe20000800000 */
[----:B------:R-:W-:Y:S01]  /*7cb0*/  IMAD.MOV.U32 R6, RZ, RZ, 0x3021 ;  /* 0x00003021ff067424 */ /* 0x000fe200078e00ff */
[----:B------:R-:W-:-:S02]  /*7cc0*/  LOP3.LUT R147, R147, 0xff0000, R150, 0xf8, !PT ;  /* 0x00ff000093937812 */ /* 0x000fc400078ef896 */
[----:B------:R-:W-:Y:S02]  /*7cd0*/  LOP3.LUT R100, R100, 0xff0000, R173, 0xf8, !PT ;  /* 0x00ff000064647812 */ /* 0x000fe400078ef8ad */
[----:B------:R-:W-:Y:S02]  /*7ce0*/  LOP3.LUT R43, R43, 0xff0000, R88, 0xf8, !PT ;  /* 0x00ff00002b2b7812 */ /* 0x000fe400078ef858 */
[----:B------:R-:W-:Y:S02]  /*7cf0*/  LOP3.LUT R11, R76, R11, RZ, 0xfc, !PT ;  /* 0x0000000b4c0b7212 */ /* 0x000fe400078efcff */
[----:B------:R-:W-:Y:S02]  /*7d00*/  LOP3.LUT R52, R75, R52, RZ, 0xfc, !PT ;  /* 0x000000344b347212 */ /* 0x000fe400078efcff */
[----:B------:R-:W-:Y:S02]  /*7d10*/  LOP3.LUT R14, R14, R69, RZ, 0xfc, !PT ;  /* 0x000000450e0e7212 */ /* 0x000fe400078efcff */
[----:B------:R-:W-:-:S02]  /*7d20*/  LOP3.LUT R153, R153, 0xc, RZ, 0xc0, !PT ;  /* 0x0000000c99997812 */ /* 0x000fc400078ec0ff */
[----:B------:R-:W-:Y:S02]  /*7d30*/  SEL R37, R44, R45, P1 ;  /* 0x0000002d2c257207 */ /* 0x000fe40000800000 */
[----:B------:R-:W-:Y:S02]  /*7d40*/  LOP3.LUT R24, R24, 0xff0000, R77, 0xf8, !PT ;  /* 0x00ff000018187812 */ /* 0x000fe400078ef84d */
[----:B------:R-:W-:Y:S02]  /*7d50*/  LOP3.LUT R42, R42, R163, RZ, 0xfc, !PT ;  /* 0x000000a32a2a7212 */ /* 0x000fe400078efcff */
[----:B------:R-:W-:Y:S02]  /*7d60*/  LOP3.LUT R39, R39, R48, RZ, 0xfc, !PT ;  /* 0x0000003027277212 */ /* 0x000fe400078efcff */
[----:B------:R-:W-:Y:S02]  /*7d70*/  SEL R44, R45, R44, P1 ;  /* 0x0000002c2d2c7207 */ /* 0x000fe40000800000 */
[----:B------:R-:W-:-:S02]  /*7d80*/  LOP3.LUT R54, R89, R54, RZ, 0xfc, !PT ;  /* 0x0000003659367212 */ /* 0x000fc400078efcff */
[----:B------:R-:W-:Y:S02]  /*7d90*/  LOP3.LUT R13, R96, R13, RZ, 0xfc, !PT ;  /* 0x0000000d600d7212 */ /* 0x000fe400078efcff */
[----:B------:R-:W-:Y:S02]  /*7da0*/  LOP3.LUT R19, R34, R19, RZ, 0xfc, !PT ;  /* 0x0000001322137212 */ /* 0x000fe400078efcff */
[----:B------:R-:W-:Y:S02]  /*7db0*/  LOP3.LUT R18, R18, R67, RZ, 0xfc, !PT ;  /* 0x0000004312127212 */ /* 0x000fe400078efcff */
[----:B------:R-:W-:Y:S02]  /*7dc0*/  SEL R45, R12, R15, P1 ;  /* 0x0000000f0c2d7207 */ /* 0x000fe40000800000 */
[----:B------:R-:W-:Y:S02]  /*7dd0*/  LOP3.LUT R147, R147, R152, RZ, 0xfc, !PT ;  /* 0x0000009893937212 */ /* 0x000fe400078efcff */
[----:B------:R-:W-:-:S02]  /*7de0*/  LOP3.LUT R100, R100, R171, RZ, 0xfc, !PT ;  /* 0x000000ab64647212 */ /* 0x000fc400078efcff */
[----:B------:R-:W-:Y:S02]  /*7df0*/  LOP3.LUT R160, R160, R169, RZ, 0xfc, !PT ;  /* 0x000000a9a0a07212 */ /* 0x000fe400078efcff */
[----:B------:R-:W-:Y:S02]  /*7e00*/  LOP3.LUT R161, R161, R170, RZ, 0xfc, !PT ;  /* 0x000000aaa1a17212 */ /* 0x000fe400078efcff */
[----:B------:R-:W-:Y:S02]  /*7e10*/  LOP3.LUT R41, R41, R50, RZ, 0xfc, !PT ;  /* 0x0000003229297212 */ /* 0x000fe400078efcff */
[----:B------:R-:W-:Y:S02]  /*7e20*/  LOP3.LUT R70, R43, R70, RZ, 0xfc, !PT ;  /* 0x000000462b467212 */ /* 0x000fe400078efcff */
[----:B------:R-:W-:Y:S02]  /*7e30*/  LOP3.LUT R31, R31, R64, RZ, 0xfc, !PT ;  /* 0x000000401f1f7212 */ /* 0x000fe400078efcff */
[----:B------:R-:W-:-:S02]  /*7e40*/  LOP3.LUT R20, R20, R63, RZ, 0xfc, !PT ;  /* 0x0000003f14147212 */ /* 0x000fc400078efcff */
[----:B------:R-:W-:Y:S02]  /*7e50*/  SEL R12, R15, R12, P1 ;  /* 0x0000000c0f0c7207 */ /* 0x000fe40000800000 */
[----:B------:R-:W-:Y:S02]  /*7e60*/  LOP3.LUT R141, R98, R141, RZ, 0xfc, !PT ;  /* 0x0000008d628d7212 */ /* 0x000fe400078efcff */
[----:B------:R-:W-:Y:S02]  /*7e70*/  LOP3.LUT R65, R94, R65, RZ, 0xfc, !PT ;  /* 0x000000415e417212 */ /* 0x000fe400078efcff */
[----:B------:R-:W-:Y:S02]  /*7e80*/  SEL R9, R52, R11, P1 ;  /* 0x0000000b34097207 */ /* 0x000fe40000800000 */
[-C--:B------:R-:W-:Y:S02]  /*7e90*/  SHF.R.U32.HI R6, RZ, R153.reuse, R6 ;  /* 0x00000099ff067219 */ /* 0x080fe40000011606 */
[----:B------:R-:W-:-:S02]  /*7ea0*/  SHF.R.U32.HI R5, RZ, R153, R22 ;  /* 0x00000099ff057219 */ /* 0x000fc40000011616 */
[----:B------:R-:W-:Y:S02]  /*7eb0*/  SEL R15, R17, R14, P1 ;  /* 0x0000000e110f7207 */ /* 0x000fe40000800000 */
[----:B------:R-:W-:Y:S02]  /*7ec0*/  LOP3.LUT R24, R24, R25, RZ, 0xfc, !PT ;  /* 0x0000001918187212 */ /* 0x000fe400078efcff */
[----:B------:R-:W-:Y:S02]  /*7ed0*/  SEL R52, R11, R52, P1 ;  /* 0x000000340b347207 */ /* 0x000fe40000800000 */
[----:B------:R-:W-:Y:S02]  /*7ee0*/  SEL R43, R39, R42, P1 ;  /* 0x0000002a272b7207 */ /* 0x000fe40000800000 */
[----:B------:R-:W-:Y:S02]  /*7ef0*/  SEL R14, R14, R17, P1 ;  /* 0x000000110e0e7207 */ /* 0x000fe40000800000 */
[----:B------:R-:W-:-:S02]  /*7f00*/  SEL R11, R13, R54, P1 ;  /* 0x000000360d0b7207 */ /* 0x000fc40000800000 */
[----:B------:R-:W-:Y:S02]  /*7f10*/  SEL R42, R42, R39, P1 ;  /* 0x000000272a2a7207 */ /* 0x000fe40000800000 */
[----:B------:R-:W-:Y:S02]  /*7f20*/  SEL R17, R18, R19, P1 ;  /* 0x0000001312117207 */ /* 0x000fe40000800000 */
        /* <DEDUP_REMOVED lines=10> */
[----:B------:R-:W-:Y:S02]  /*7fd0*/  LOP3.LUT R6, R6, 0xf, RZ, 0xc0, !PT ;  /* 0x0000000f06067812 */ /* 0x000fe400078ec0ff */
[----:B------:R-:W-:Y:S02]  /*7fe0*/  LOP3.LUT R5, R5, 0xf, RZ, 0xc0, !PT ;  /* 0x0000000f05057812 */ /* 0x000fe400078ec0ff */
[----:B------:R-:W-:Y:S01]  /*7ff0*/  SEL R70, R41, R70, P1 ;  /* 0x0000004629467207 */ /* 0x000fe20000800000 */
[----:B------:R-:W-:Y:S01]  /*8000*/  SHFL.IDX PT, R9, R9, R6, 0x1c1f ;  /* 0x001c1f0609097589 */ /* 0x000fe200000e0000 */
[----:B------:R-:W-:Y:S02]  /*8010*/  SEL R19, R82, R65, P1 ;  /* 0x0000004152137207 */ /* 0x000fe40000800000 */
[----:B------:R-:W-:Y:S01]  /*8020*/  SEL R20, R31, R20, P1 ;  /* 0x000000141f147207 */ /* 0x000fe20000800000 */
[----:B------:R-:W1:Y:S01]  /*8030*/  SHFL.IDX PT, R52, R52, R5, 0x1c1f ;  /* 0x001c1f0534347589 */ /* 0x000e6200000e0000 */
[----:B------:R-:W-:-:S02]  /*8040*/  SEL R8, R8, R21, P1 ;  /* 0x0000001508087207 */ /* 0x000fc40000800000 */
[----:B------:R-:W-:Y:S01]  /*8050*/  SEL R10, R10, R141, P1 ;  /* 0x0000008d0a0a7207 */ /* 0x000fe20000800000 */
[----:B------:R-:W-:Y:S01]  /*8060*/  SHFL.IDX PT, R37, R37, R6, 0x1c1f ;  /* 0x001c1f0625257589 */ /* 0x000fe200000e0000 */
[----:B------:R-:W-:Y:S02]  /*8070*/  SEL R82, R65, R82, P1 ;  /* 0x0000005241527207 */ /* 0x000fe40000800000 */
[----:B------:R-:W-:Y:S01]  /*8080*/  SEL R21, R27, R24, P1 ;  /* 0x000000181b157207 */ /* 0x000fe20000800000 */
[----:B------:R-:W2:Y:S01]  /*8090*/  SHFL.IDX PT, R44, R44, R5, 0x1c1f ;  /* 0x001c1f052c2c7589 */ /* 0x000ea200000e0000 */
[----:B------:R-:W-:Y:S02]  /*80a0*/  SEL R22, R24, R27, P1 ;  /* 0x0000001b18167207 */ /* 0x000fe40000800000 */
[----:B------:R-:W-:Y:S01]  /*80b0*/  SEL R181, R181, 0x5410, P1 ;  /* 0x00005410b5b57807 */ /* 0x000fe20000800000 */
[----:B------:R-:W-:Y:S01]  /*80c0*/  SHFL.IDX PT, R43, R43, R6, 0x1c1f ;  /* 0x001c1f062b2b7589 */ /* 0x000fe200000e0000 */
[----:B------:R-:W-:-:S03]  /*80d0*/  SEL R180, R180, 0x7632, P1 ;  /* 0x00007632b4b47807 */ /* 0x000fc60000800000 */
[----:B------:R-:W3:Y:S04]  /*80e0*/  SHFL.IDX PT, R42, R42, R5, 0x1c1f ;  /* 0x001c1f052a2a7589 */ /* 0x000ee800000e0000 */
[----:B------:R-:W-:Y:S04]  /*80f0*/  SHFL.IDX PT, R11, R11, R6, 0x1c1f ;  /* 0x001c1f060b0b7589 */ /* 0x000fe800000e0000 */
[----:B------:R-:W4:Y:S01]  /*8100*/  SHFL.IDX PT, R54, R54, R5, 0x1c1f ;  /* 0x001c1f0536367589 */ /* 0x000f2200000e0000 */
[CCC-:B-1----:R-:W-:Y:S02]  /*8110*/  PRMT R26, R9.reuse, R181.reuse, R52.reuse ;  /* 0x000000b5091a7216 */ /* 0x1c2fe40000000034 */
[----:B------:R-:W-:Y:S01]  /*8120*/  PRMT R27, R9, R180, R52 ;  /* 0x000000b4091b7216 */ /* 0x000fe20000000034 */
[----:B------:R-:W-:Y:S04]  /*8130*/  SHFL.IDX PT, R33, R33, R6, 0x1c1f ;  /* 0x001c1f0621217589 */ /* 0x000fe800000e0000 */
[----:B------:R-:W1:Y:S01]  /*8140*/  SHFL.IDX PT, R100, R100, R5, 0x1c1f ;  /* 0x001c1f0564647589 */ /* 0x000e6200000e0000 */
[----:B--2---:R-:W-:-:S02]  /*8150*/  PRMT R36, R37, R181, R44 ;  /* 0x000000b525247216 */ /* 0x004fc4000000002c */
[----:B------:R-:W-:Y:S01]  /*8160*/  PRMT R37, R37, R180, R44 ;  /* 0x000000b425257216 */ /* 0x000fe2000000002c */
[----:B------:R-:W-:Y:S04]  /*8170*/  SHFL.IDX PT, R35, R35, R6, 0x1c1f ;  /* 0x001c1f0623237589 */ /* 0x000fe800000e0000 */
[----:B------:R-:W2:Y:S01]  /*8180*/  SHFL.IDX PT, R160, R160, R5, 0x1c1f ;  /* 0x001c1f05a0a07589 */ /* 0x000ea200000e0000 */
[----:B---3--:R-:W-:-:S03]  /*8190*/  PRMT R38, R43, R181, R42 ;  /* 0x000000b52b267216 */ /* 0x008fc6000000002a */
[----:B------:R3:W-:Y:S04]  /*81a0*/  SHFL.IDX PT, R41, R39, R6, 0x1c1f ;  /* 0x001c1f0627297589 */ /* 0x0007e800000e0000 */
[----:B------:R-:W5:Y:S01]  /*81b0*/  SHFL.IDX PT, R70, R70, R5, 0x1c1f ;  /* 0x001c1f0546467589 */ /* 0x000f6200000e0000 */
[C-C-:B----4-:R-:W-:Y:S02]  /*81c0*/  PRMT R28, R11.reuse, R181, R54.reuse ;  /* 0x000000b50b1c7216 */ /* 0x150fe40000000036 */
[-C--:B------:R-:W-:Y:S01]  /*81d0*/  PRMT R29, R11, R180.reuse, R54 ;  /* 0x000000b40b1d7216 */ /* 0x080fe20000000036 */
[----:B------:R-:W-:Y:S01]  /*81e0*/  SHFL.IDX PT, R45, R45, R6, 0x1c1f ;  /* 0x001c1f062d2d7589 */ /* 0x000fe200000e0000 */
[----:B---3--:R-:W-:-:S03]  /*81f0*/  PRMT R39, R43, R180, R42 ;  /* 0x000000b42b277216 */ /* 0x008fc6000000002a */
[----:B------:R-:W3:Y:S01]  /*8200*/  SHFL.IDX PT, R12, R12, R5, 0x1c1f ;  /* 0x001c1f050c0c7589 */ /* 0x000ee200000e0000 */
[CCC-:B-1----:R-:W-:Y:S02]  /*8210*/  PRMT R32, R33.reuse, R181.reuse, R100.reuse ;  /* 0x000000b521207216 */ /* 0x1c2fe40000000064 */
[-C--:B------:R-:W-:Y:S01]  /*8220*/  PRMT R33, R33, R180.reuse, R100 ;  /* 0x000000b421217216 */ /* 0x080fe20000000064 */
[----:B------:R-:W-:Y:S04]  /*8230*/  SHFL.IDX PT, R51, R47, R6, 0x1c1f ;  /* 0x001c1f062f337589 */ /* 0x000fe800000e0000 */
[----:B------:R-:W1:Y:S01]  /*8240*/  SHFL.IDX PT, R20, R20, R5, 0x1c1f ;  /* 0x001c1f0514147589 */ /* 0x000e6200000e0000 */
[CCC-:B--2---:R-:W-:Y:S02]  /*8250*/  PRMT R34, R35.reuse, R181.reuse, R160.reuse ;  /* 0x000000b523227216 */ /* 0x1c4fe400000000a0 */
[----:B------:R-:W-:Y:S01]  /*8260*/  PRMT R35, R35, R180, R160 ;  /* 0x000000b423237216 */ /* 0x000fe200000000a0 */
[----:B------:R-:W-:Y:S04]  /*8270*/  SHFL.IDX PT, R53, R49, R6, 0x1c1f ;  /* 0x001c1f0631357589 */ /* 0x000fe800000e0000 */
[----:B------:R-:W2:Y:S01]  /*8280*/  SHFL.IDX PT, R8, R8, R5, 0x1c1f ;  /* 0x001c1f0508087589 */ /* 0x000ea200000e0000 */
[----:B-----5:R-:W-:-:S02]  /*8290*/  PRMT R40, R41, R181, R70 ;  /* 0x000000b529287216 */ /* 0x020fc40000000046 */
[-C--:B------:R-:W-:Y:S01]  /*82a0*/  PRMT R41, R41, R180.reuse, R70 ;  /* 0x000000b429297216 */ /* 0x080fe20000000046 */
[----:B------:R-:W-:Y:S04]  /*82b0*/  SHFL.IDX PT, R23, R23, R6, 0x1c1f ;  /* 0x001c1f0617177589 */ /* 0x000fe800000e0000 */
[----:B------:R-:W4:Y:S01]  /*82c0*/  SHFL.IDX PT, R16, R16, R5, 0x1c1f ;  /* 0x001c1f0510107589 */ /* 0x000f2200000e0000 */
[CCC-:B---3--:R-:W-:Y:S02]  /*82d0*/  PRMT R42, R45.reuse, R181.reuse, R12.reuse ;  /* 0x000000b52d2a7216 */ /* 0x1c8fe4000000000c */
[----:B------:R-:W-:Y:S01]  /*82e0*/  PRMT R43, R45, R180, R12 ;  /* 0x000000b42d2b7216 */ /* 0x000fe2000000000c */
[----:B------:R-:W-:Y:S04]  /*82f0*/  SHFL.IDX PT, R13, R13, R6, 0x1c1f ;  /* 0x001c1f060d0d7589 */ /* 0x000fe800000e0000 */
[----:B------:R-:W3:Y:S01]  /*8300*/  SHFL.IDX PT, R10, R10, R5, 0x1c1f ;  /* 0x001c1f050a0a7589 */ /* 0x000ee200000e0000 */
[----:B-1----:R-:W-:-:S02]  /*8310*/  PRMT R50, R51, R181, R20 ;  /* 0x000000b533327216 */ /* 0x002fc40000000014 */
[-C--:B------:R-:W-:Y:S01]  /*8320*/  PRMT R51, R51, R180.reuse, R20 ;  /* 0x000000b433337216 */ /* 0x080fe20000000014 */
[----:B------:R-:W-:Y:S04]  /*8330*/  SHFL.IDX PT, R15, R15, R6, 0x1c1f ;  /* 0x001c1f060f0f7589 */ /* 0x000fe800000e0000 */
[----:B------:R-:W1:Y:S01]  /*8340*/  SHFL.IDX PT, R14, R14, R5, 0x1c1f ;  /* 0x001c1f050e0e7589 */ /* 0x000e6200000e0000 */
[CCC-:B--2---:R-:W-:Y:S02]  /*8350*/  PRMT R52, R53.reuse, R181.reuse, R8.reuse ;  /* 0x000000b535347216 */ /* 0x1c4fe40000000008 */
[----:B------:R-:W-:Y:S01]  /*8360*/  PRMT R53, R53, R180, R8 ;  /* 0x000000b435357216 */ /* 0x000fe20000000008 */
[----:B------:R-:W-:Y:S04]  /*8370*/  SHFL.IDX PT, R17, R17, R6, 0x1c1f ;  /* 0x001c1f0611117589 */ /* 0x000fe800000e0000 */
[----:B------:R-:W2:Y:S01]  /*8380*/  SHFL.IDX PT, R18, R18, R5, 0x1c1f ;  /* 0x001c1f0512127589 */ /* 0x000ea200000e0000 */
[----:B----4-:R-:W-:-:S02]  /*8390*/  PRMT R24, R23, R181, R16 ;  /* 0x000000b517187216 */ /* 0x010fc40000000010 */
        /* <DEDUP_REMOVED lines=8> */
[-C--:B------:R-:W-:Y:S02]  /*8420*/  PRMT R45, R15, R180.reuse, R14 ;  /* 0x000000b40f2d7216 */ /* 0x080fe4000000000e */
[CCC-:B--2---:R-:W-:Y:S02]  /*8430*/  PRMT R46, R17.reuse, R181.reuse, R18.reuse ;  /* 0x000000b5112e7216 */ /* 0x1c4fe40000000012 */
[-C--:B------:R-:W-:Y:S02]  /*8440*/  PRMT R47, R17, R180.reuse, R18 ;  /* 0x000000b4112f7216 */ /* 0x080fe40000000012 */
[CCC-:B----4-:R-:W-:Y:S02]  /*8450*/  PRMT R48, R19.reuse, R181.reuse, R82.reuse ;  /* 0x000000b513307216 */ /* 0x1d0fe40000000052 */
[----:B------:R-:W-:Y:S02]  /*8460*/  PRMT R49, R19, R180, R82 ;  /* 0x000000b413317216 */ /* 0x000fe40000000052 */
[----:B---3--:R-:W-:-:S02]  /*8470*/  PRMT R54, R21, R181, R22 ;  /* 0x000000b515367216 */ /* 0x008fc40000000016 */
[----:B------:R-:W-:Y:S01]  /*8480*/  PRMT R55, R21, R180, R22 ;  /* 0x000000b415377216 */ /* 0x000fe20000000016 */
[----:B------:R-:W-:Y:S06]  /*8490*/  @!P0 BRA `(.L_x_19) ;  /* 0x0000000000048947 */ /* 0x000fec0003800000 */
[----:B------:R-:W-:Y:S01]  /*84a0*/  BPT.TRAP 0x1 ;  /* 0x000000040000795c */ /* 0x000fe20000300000 */
.L_x_19:
[----:B------:R-:W1:Y:S02]  /*84b0*/  SYNCS.PHASECHK.TRANS64.TRYWAIT P2, [UR38+0x58008], R7 ;  /* 0x05800807ff0075a7 */ /* 0x000e640008040166 */
[----:B-1----:R-:W-:Y:S05]  /*84c0*/  @!P2 BRA `(.L_x_20) ;  /* 0x000001b40094a947 */ /* 0x002fea0003800000 */
.L_x_109:
[----:B------:R-:W-:Y:S01]  /*84d0*/  STL.64 [R1+0x210], R180 ;  /* 0x000210b401007387 */ /* 0x000fe20000100a00 */
[----:B------:R-:W-:Y:S01]  /*84e0*/  UIADD3 UR4, UR44, 0x1000, URZ ;  /* 0x000010002c047890 */ /* 0x000fe2000fffe03f */
[----:B------:R-:W-:Y:S02]  /*84f0*/  UMOV UR7, 0x40000040 ;  /* 0x4000004000077882 */ /* 0x000fe40000000000 */
[----:B------:R-:W-:Y:S04]  /*8500*/  STL.64 [R1+0x208], R178 ;  /* 0x000208b201007387 */ /* 0x000fe80000100a00 */
[----:B------:R-:W-:Y:S01]  /*8510*/  STL [R1+0x204], R172 ;  /* 0x000204ac01007387 */ /* 0x000fe20000100800 */
[----:B------:R-:W-:Y:S01]  /*8520*/  UMOV UR6, UR4 ;  /* 0x0000000400067c82 */ /* 0x000fe20008000000 */
[----:B------:R-:W-:-:S02]  /*8530*/  UIADD3 UR4, UR44, 0x1002, URZ ;  /* 0x000010022c047890 */ /* 0x000fc4000fffe03f */
[----:B------:R2:W-:Y:S02]  /*8540*/  STL [R1+0x200], R153 ;  /* 0x0002009901007387 */ /* 0x0005e40000100800 */
[----:B--2---:R-:W-:-:S06]  /*8550*/  WARPGROUP.ARRIVE ;  /* 0x00000000000079c5 */ /* 0x004fcc0000000000 */
[----:B------:R-:W-:Y:S01]  /*8560*/  QGMMA.64x256x32.F32.E4M3.E4M3 R56, R24, gdesc[UR4], RZ, !UPT, gsb0 ;  /* 0x03e0000418387df3 */ /* 0x000fe2000c0008ff */
[----:B------:R-:W-:Y:S01]  /*8570*/  UMOV UR6, UR4 ;  /* 0x0000000400067c82 */ /* 0x000fe20008000000 */
[----:B------:R-:W-:Y:S01]  /*8580*/  UMOV UR7, 0x40000040 ;  /* 0x4000004000077882 */ /* 0x000fe20000000000 */
[----:B------:R-:W-:Y:S01]  /*8590*/  UIADD3 UR4, UR44, 0x1004, URZ ;  /* 0x000010042c047890 */ /* 0x000fe2000fffe03f */
[----:B------:R-:W-:Y:S02]  /*85a0*/  WARPGROUP.DEPBAR.LE gsb0, 0x0 ;  /* 0x00008000000079c5 */ /* 0x000fe40000010000 */
[----:B------:R-:W-:-:S15]  /*85b0*/  WARPGROUP.ARRIVE ;  /* 0x00000000000079c5 */ /* 0x000fde0000000000 */
[----:B------:R-:W-:-:S07]  /*85c0*/  NOP ;  /* 0x0000000000007918 */ /* 0x000fce0000000000 */
[----:B------:R-:W-:Y:S01]  /*85d0*/  QGMMA.64x256x32.F32.E4M3.E4M3 R56, R28, gdesc[UR4], R56, gsb0 ;  /* 0x03e000041c387df3 */ /* 0x000fe20008000838 */
        /* <DEDUP_REMOVED lines=37> */
[----:B------:R-:W-:Y:S02]  /*8830*/  WARPGROUP.DEPBAR.LE gsb0, 0x0 ;  /* 0x00008000000079c5 */ /* 0x000fe40000010000 */
[----:B------:R-:W-:-:S15]  /*8840*/  WARPGROUP.ARRIVE ;  /* 0x00000000000079c5 */ /* 0x000fde0000000000 */
[----:B------:R-:W-:-:S08]  /*8850*/  NOP ;  /* 0x0000000000007918 */ /* 0x000fd00000000000 */
[----:B------:R-:W-:Y:S03]  /*8860*/  QGMMA.64x256x32.F32.E4M3.E4M3 R56, R52, gdesc[UR4], R56, gsb0 ;  /* 0x03e0000434387df3 */ /* 0x000fe60008000838 */
[----:B------:R-:W-:Y:S02]  /*8870*/  WARPGROUP.DEPBAR.LE gsb0, 0x0 ;  /* 0x00008000000079c5 */ /* 0x000fe40000010000 */
[----:B------:R-:W-:Y:S04]  /*8880*/  STL.64 [R1], R56 ;  /* 0x0000003801007387 */ /* 0x000fe80000100a00 */
[----:B------:R-:W-:Y:S04]  /*8890*/  STL.64 [R1+0x8], R58 ;  /* 0x0000083a01007387 */ /* 0x000fe80000100a00 */
        /* <DEDUP_REMOVED lines=60> */
[----:B------:R2:W-:Y:S04]  /*8c60*/  STL.64 [R1+0x1f0], R180 ;  /* 0x0001f0b401007387 */ /* 0x0005e80000100a00 */
[----:B------:R3:W-:Y:S04]  /*8c70*/  STL.64 [R1+0x1f8], R182 ;  /* 0x0001f8b601007387 */ /* 0x0007e80000100a00 */
[----:B--2---:R3:W5:Y:S04]  /*8c80*/  LDL.LU.64 R180, [R1+0x210] ;  /* 0x0002100001b47983 */ /* 0x0047680000300a00 */
[----:B------:R3:W5:Y:S04]  /*8c90*/  LDL.LU.64 R178, [R1+0x208] ;  /* 0x0002080001b27983 */ /* 0x0007680000300a00 */
[----:B------:R3:W5:Y:S04]  /*8ca0*/  LDL.LU R172, [R1+0x204] ;  /* 0x0002040001ac7983 */ /* 0x0007680000300800 */
[----:B------:R3:W5:Y:S01]  /*8cb0*/  LDL.LU R153, [R1+0x200] ;  /* 0x0002000001997983 */ /* 0x0007620000300800 */
[----:B------:R-:W-:Y:S05]  /*8cc0*/  @!P0 BRA `(.L_x_21) ;  /* 0x0000000000048947 */ /* 0x000fea0003800000 */
[----:B------:R-:W-:Y:S01]  /*8cd0*/  BPT.TRAP 0x1 ;  /* 0x000000040000795c */ /* 0x000fe20000300000 */
.L_x_21:
[----:B------:R-:W-:Y:S02]  /*8ce0*/  UISETP.GT.U32.AND UP0, UPT, UR5, 0x1, UPT ;  /* 0x000000010500788c */ /* 0x000fe4000bf04070 */
[----:B------:R-:W-:Y:S01]  /*8cf0*/  UIADD3 UR4, UR38, 0x58028, URZ ;  /* 0x0005802826047890 */ /* 0x000fe2000fffe03f */
[----:B------:R-:W-:-:S03]  /*8d00*/  UMOV UR46, URZ ;  /* 0x0000003f002e7c82 */ /* 0x000fc60008000000 */
[----:B------:R-:W-:Y:S01]  /*8d10*/  PLOP3.LUT P2, PT, PT, PT, UP0, 0x80, 0x0 ;  /* 0x000000000000781c */ /* 0x000fe20003f4f008 */
[----:B------:R-:W-:-:S09]  /*8d20*/  UPRMT UR4, URZ, 0x654, UR4 ;  /* 0x000006543f047896 */ /* 0x000fd20008000004 */
[----:B------:R-:W-:Y:S03]  /*8d30*/  SYNCS.ARRIVE.TRANS64.RED.A1T0 RZ, [UR4], RZ ;  /* 0x000000ffffff79a7 */ /* 0x000fe60008100404 */
[----:B------:R-:W-:Y:S05]  /*8d40*/  @P2 BRA `(.L_x_22) ;  /* 0x0000000000042947 */ /* 0x000fea0003800000 */
[----:B------:R-:W-:Y:S01]  /*8d50*/  BPT.TRAP 0x1 ;  /* 0x000000040000795c */ /* 0x000fe20000300000 */
.L_x_22:
[----:B------:R-:W-:Y:S01]  /*8d60*/  UISETP.GE.AND UP0, UPT, UR30, 0x3, UPT ;  /* 0x000000031e00788c */ /* 0x000fe2000bf06270 */
[----:B------:R-:W-:Y:S01]  /*8d70*/  VIADD R2, R2, 0x100 ;  /* 0x0000010002027836 */ /* 0x000fe20000000000 */
[----:B------:R-:W-:Y:S01]  /*8d80*/  UIADD3 UR30, UR30, -0x1, URZ ;  /* 0xffffffff1e1e7890 */ /* 0x000fe2000fffe03f */
[----:B------:R-:W-:Y:S01]  /*8d90*/  UMOV UR39, 0x1 ;  /* 0x0000000100277882 */ /* 0x000fe20000000000 */
[----:B------:R-:W-:Y:S02]  /*8da0*/  UMOV UR45, 0x2 ;  /* 0x00000002002d7882 */ /* 0x000fe40000000000 */
[----:B------:R-:W-:-:S13]  /*8db0*/  PLOP3.LUT P3, PT, PT, PT, UP0, 0x80, 0x0 ;  /* 0x000000000000781c */ /* 0x000fda0003f6f008 */
[----:B------:R-:W-:Y:S05]  /*8dc0*/  @!P3 BRA `(.L_x_23) ;  /* 0x0000008400c0b947 */ /* 0x000fea0003800000 */
[----:B------:R-:W-:Y:S01]  /*8dd0*/  IMAD.MOV.U32 R17, RZ, RZ, R0 ;  /* 0x000000ffff117224 */ /* 0x000fe200078e0000 */
[----:B------:R-:W-:Y:S01]  /*8de0*/  UMOV UR46, URZ ;  /* 0x0000003f002e7c82 */ /* 0x000fe20008000000 */
[----:B-1---5:R-:W-:Y:S01]  /*8df0*/  IMAD.MOV.U32 R7, RZ, RZ, R172 ;  /* 0x000000ffff077224 */ /* 0x022fe200078e00ac */
[----:B------:R-:W-:Y:S01]  /*8e00*/  UMOV UR45, 0x2 ;  /* 0x00000002002d7882 */ /* 0x000fe20000000000 */
[----:B------:R-:W-:Y:S01]  /*8e10*/  UMOV UR39, 0x1 ;  /* 0x0000000100277882 */ /* 0x000fe20000000000 */
[----:B------:R-:W-:Y:S01]  /*8e20*/  UMOV UR4, UR30 ;  /* 0x0000001e00047c82 */ /* 0x000fe20008000000 */
[----:B------:R-:W-:-:S05]  /*8e30*/  ULDC UR7, c[0x0][0x604] ;  /* 0x0001810000077ab9 */ /* 0x000fca0000000800 */
.L_x_34:
[----:B------:R-:W-:-:S13]  /*8e40*/  PLOP3.LUT P4, PT, PT, PT, UP1, 0x80, 0x0 ;  /* 0x000000000000781c */ /* 0x000fda0003f8f018 */
[----:B------:R-:W-:Y:S05]  /*8e50*/  @!P4 BRA `(.L_x_24) ;  /* 0x000000000004c947 */ /* 0x000fea0003800000 */
[----:B------:R-:W-:Y:S01]  /*8e60*/  BPT.TRAP 0x1 ;  /* 0x000000040000795c */ /* 0x000fe20000300000 */
.L_x_24:
[----:B------:R-:W-:Y:S01]  /*8e70*/  ULEA UR5, UR45, UR38, 0x3 ;  /* 0x000000262d057291 */ /* 0x000fe2000f8e183f */
[----:B------:R-:W-:-:S05]  /*8e80*/  IMAD.U32 R0, RZ, RZ, UR46 ;  /* 0x0000002eff007e24 */ /* 0x000fca000f8e00ff */
[----:B------:R-:W-:-:S04]  /*8e90*/  SHF.L.U32 R0, R0, 0x1f, RZ ;  /* 0x0000001f00007819 */ /* 0x000fc800000006ff */
[----:B------:R-:W1:Y:S02]  /*8ea0*/  SYNCS.PHASECHK.TRANS64.TRYWAIT P3, [UR5+0x58000], R0 ;  /* 0x05800000ff0075a7 */ /* 0x000e640008060145 */
[----:B-1----:R-:W-:Y:S05]  /*8eb0*/  @!P3 BRA `(.L_x_25) ;  /* 0x000001ac0030b947 */ /* 0x002fea0003800000 */
.L_x_110:
[----:B------:R-:W-:Y:S01]  /*8ec0*/  ULEA UR30, UR45, UR44, 0xc ;  /* 0x0000002c2d1e7291 */ /* 0x000fe2000f8e603f */
[----:B------:R-:W-:Y:S01]  /*8ed0*/  WARPGROUP.ARRIVE ;  /* 0x00000000000079c5 */ /* 0x000fe20000000000 */
[----:B------:R-:W-:Y:S01]  /*8ee0*/  UMOV UR31, 0x40000040 ;  /* 0x40000040001f7882 */ /* 0x000fe20000000000 */
[----:B------:R-:W-:Y:S01]  /*8ef0*/  UMOV UR35, 0x40000040 ;  /* 0x4000004000237882 */ /* 0x000fe20000000000 */
[----:B------:R-:W-:Y:S02]  /*8f00*/  UIADD3 UR34, UR30, 0x2, URZ ;  /* 0x000000021e227890 */ /* 0x000fe4000fffe03f */
[----:B------:R-:W-:Y:S01]  /*8f10*/  UIADD3 UR42, UR30, 0x4, URZ ;  /* 0x000000041e2a7890 */ /* 0x000fe2000fffe03f */
[----:B------:R-:W-:Y:S02]  /*8f20*/  UMOV UR43, 0x40000040 ;  /* 0x40000040002b7882 */ /* 0x000fe40000000000 */
[----:B------:R-:W-:Y:S01]  /*8f30*/  QGMMA.64x256x32.F32.E4M3.E4M3 R24, gdesc[UR28], RZ, !UPT, gsb0 ;  /* 0x03e000001c1879f3 */ /* 0x000fe2000c0008ff */
[----:B------:R-:W-:Y:S01]  /*8f40*/  UIADD3 UR10, UR30, 0x6, URZ ;  /* 0x000000061e0a7890 */ /* 0x000fe2000fffe03f */
[----:B------:R-:W-:Y:S01]  /*8f50*/  UMOV UR11, 0x40000040 ;  /* 0x40000040000b7882 */ /* 0x000fe20000000000 */
        /* <DEDUP_REMOVED lines=8> */
[----:B------:R-:W-:-:S04]  /*8fe0*/  UIADD3 UR5, UR45, 0x1, URZ ;  /* 0x000000012d057890 */ /* 0x000fc8000fffe03f */
[----:B------:R-:W-:-:S04]  /*8ff0*/  UISETP.NE.AND UP0, UPT, UR5, 0x5, UPT ;  /* 0x000000050500788c */ /* 0x000fc8000bf05270 */
[----:B------:R-:W-:Y:S02]  /*9000*/  USEL UR6, URZ, 0x1, UP0 ;  /* 0x000000013f067887 */ /* 0x000fe40008000000 */
[----:B------:R-:W-:Y:S02]  /*9010*/  USEL UR5, UR5, URZ, UP0 ;  /* 0x0000003f05057287 */ /* 0x000fe40008000000 */
[----:B------:R-:W-:Y:S01]  /*9020*/  ULOP3.LUT UR46, UR46, UR6, URZ, 0x3c, !UPT ;  /* 0x000000062e2e7292 */ /* 0x000fe2000f8e3c3f */
        /* <DEDUP_REMOVED lines=28> */
[----:B------:R-:W-:Y:S05]  /*91f0*/  @!P4 BRA `(.L_x_26) ;  /* 0x000000000004c947 */ /* 0x000fea0003800000 */
[----:B------:R-:W-:Y:S01]  /*9200*/  BPT.TRAP 0x1 ;  /* 0x000000040000795c */ /* 0x000fe20000300000 */
.L_x_26:
[----:B------:R2:W-:Y:S04]  /*9210*/  STL [R1+0x218], R179 ;  /* 0x000218b301007387 */ /* 0x0005e80000100800 */
[----:B--2---:R-:W2:Y:S04]  /*9220*/  LDL.LU R179, [R1+0xd4] ;  /* 0x0000d40001b37983 */ /* 0x004ea80000300800 */
[----:B--2---:R2:W-:Y:S04]  /*9230*/  STL [R1+0x21c], R179 ;  /* 0x00021cb301007387 */ /* 0x0045e80000100800 */
        /* <DEDUP_REMOVED lines=42> */
[----:B--2---:R-:W2:Y:S01]  /*94e0*/  LDL.LU R179, [R1+0x24] ;  /* 0x0000240001b37983 */ /* 0x004ea20000300800 */
[----:B-1----:R-:W-:-:S04]  /*94f0*/  FMNMX R0, R24, R7, !PT ;  /* 0x0000000718007209 */ /* 0x002fc80007800000 */
[----:B------:R-:W-:-:S04]  /*9500*/  FMNMX R0, R25, R0, !PT ;  /* 0x0000000019007209 */ /* 0x000fc80007800000 */
[----:B------:R-:W-:-:S04]  /*9510*/  FMNMX R0, R28, R0, !PT ;  /* 0x000000001c007209 */ /* 0x000fc80007800000 */
[----:B------:R-:W-:-:S04]  /*9520*/  FMNMX R0, R29, R0, !PT ;  /* 0x000000001d007209 */ /* 0x000fc80007800000 */
[----:B------:R-:W-:-:S04]  /*9530*/  FMNMX R0, R32, R0, !PT ;  /* 0x0000000020007209 */ /* 0x000fc80007800000 */
[----:B------:R-:W-:-:S04]  /*9540*/  FMNMX R0, R33, R0, !PT ;  /* 0x0000000021007209 */ /* 0x000fc80007800000 */
[----:B------:R-:W-:Y:S01]  /*9550*/  FMNMX R0, R36, R0, !PT ;  /* 0x0000000024007209 */ /* 0x000fe20007800000 */
[----:B--2---:R1:W-:Y:S04]  /*9560*/  STL [R1+0x274], R179 ;  /* 0x000274b301007387 */ /* 0x0043e80000100800 */
[----:B-1----:R-:W2:Y:S01]  /*9570*/  LDL.LU R179, [R1+0x20] ;  /* 0x0000200001b37983 */ /* 0x002ea20000300800 */
[----:B------:R-:W-:-:S04]  /*9580*/  FMNMX R0, R37, R0, !PT ;  /* 0x0000000025007209 */ /* 0x000fc80007800000 */
        /* <DEDUP_REMOVED lines=57> */
[----:B------:R-:W-:-:S05]  /*9920*/  FMNMX R0, R149, R0, !PT ;  /* 0x0000000095007209 */ /* 0x000fca0007800000 */
[----:B------:R-:W1:Y:S02]  /*9930*/  SHFL.BFLY PT, R5, R0, 0x1, 0x1f ;  /* 0x0c201f0000057f89 */ /* 0x000e6400000e0000 */
[----:B-1----:R-:W-:-:S05]  /*9940*/  FMNMX R0, R0, R5, !PT ;  /* 0x0000000500007209 */ /* 0x002fca0007800000 */
[----:B------:R-:W1:Y:S02]  /*9950*/  SHFL.BFLY PT, R5, R0, 0x2, 0x1f ;  /* 0x0c401f0000057f89 */ /* 0x000e6400000e0000 */
[----:B-1----:R-:W-:-:S04]  /*9960*/  FMNMX R172, R0, R5, !PT ;  /* 0x0000000500ac7209 */ /* 0x002fc80007800000 */
[----:B------:R-:W-:-:S04]  /*9970*/  FSETP.NEU.AND P3, PT, R172, -INF , PT ;  /* 0xff800000ac00780b */ /* 0x000fc80003f6d000 */
[----:B------:R-:W-:-:S05]  /*9980*/  FSEL R5, R172, RZ, P3 ;  /* 0x000000ffac057208 */ /* 0x000fca0001800000 */
[----:B------:R-:W-:-:S04]  /*9990*/  FMUL R0, R5, UR7 ;  /* 0x0000000705007c20 */ /* 0x000fc80008400000 */
[--C-:B------:R-:W-:Y:S01]  /*99a0*/  FFMA R24, R24, UR7, -R0.reuse ;  /* 0x0000000718187c23 */ /* 0x100fe20008000800 */
[----:B------:R-:W-:-:S04]  /*99b0*/  FFMA R28, R28, UR7, -R0 ;  /* 0x000000071c1c7c23 */ /* 0x000fc80008000800 */
[----:B------:R-:W-:Y:S01]  /*99c0*/  FSETP.GEU.AND P5, PT, R24, -126, PT ;  /* 0xc2fc00001800780b */ /* 0x000fe20003fae000 */
[----:B------:R-:W-:-:S01]  /*99d0*/  FFMA R25, R25, UR7, -R0 ;  /* 0x0000000719197c23 */ /* 0x000fc20008000800 */
[----:B------:R-:W-:Y:S01]  /*99e0*/  FSETP.GEU.AND P3, PT, R28, -126, PT ;  /* 0xc2fc00001c00780b */ /* 0x000fe20003f6e000 */
[----:B------:R-:W-:-:S03]  /*99f0*/  FFMA R29, R29, UR7, -R0 ;  /* 0x000000071d1d7c23 */ /* 0x000fc60008000800 */
[----:B------:R-:W-:Y:S02]  /*9a00*/  FSETP.GEU.AND P6, PT, R25, -126, PT ;  /* 0xc2fc00001900780b */ /* 0x000fe40003fce000 */
[----:B------:R-:W-:-:S05]  /*9a10*/  FSETP.GEU.AND P4, PT, R29, -126, PT ;  /* 0xc2fc00001d00780b */ /* 0x000fca0003f8e000 */
[----:B------:R-:W-:Y:S02]  /*9a20*/  @!P5 FMUL R24, R24, 0.5 ;  /* 0x3f0000001818d820 */ /* 0x000fe40000400000 */
[----:B------:R-:W-:-:S04]  /*9a30*/  @!P3 FMUL R28, R28, 0.5 ;  /* 0x3f0000001c1cb820 */ /* 0x000fc80000400000 */
[----:B------:R-:W1:Y:S01]  /*9a40*/  MUFU.EX2 R24, R24 ;  /* 0x0000001800187308 */ /* 0x000e620000000800 */
[----:B------:R-:W-:Y:S01]  /*9a50*/  @!P6 FMUL R25, R25, 0.5 ;  /* 0x3f0000001919e820 */ /* 0x000fe20000400000 */
[----:B------:R-:W-:-:S06]  /*9a60*/  @!P4 FMUL R29, R29, 0.5 ;  /* 0x3f0000001d1dc820 */ /* 0x000fcc0000400000 */
[----:B------:R-:W4:Y:S01]  /*9a70*/  MUFU.EX2 R28, R28 ;  /* 0x0000001c001c7308 */ /* 0x000f220000000800 */
[----:B------:R-:W-:-:S07]  /*9a80*/  FFMA R32, R32, UR7, -R0 ;  /* 0x0000000720207c23 */ /* 0x000fce0008000800 */
[----:B------:R-:W3:Y:S01]  /*9a90*/  MUFU.EX2 R25, R25 ;  /* 0x0000001900197308 */ /* 0x000ee20000000800 */
[----:B-1----:R-:W-:Y:S01]  /*9aa0*/  @!P5 FMUL R24, R24, R24 ;  /* 0x000000181818d220 */ /* 0x002fe20000400000 */
[----:B------:R-:W-:-:S06]  /*9ab0*/  FSETP.GEU.AND P5, PT, R32, -126, PT ;  /* 0xc2fc00002000780b */ /* 0x000fcc0003fae000 */
[----:B------:R-:W1:Y:S01]  /*9ac0*/  MUFU.EX2 R29, R29 ;  /* 0x0000001d001d7308 */ /* 0x000e620000000800 */
[----:B------:R-:W-:-:S01]  /*9ad0*/  FFMA R36, R36, UR7, -R0 ;  /* 0x0000000724247c23 */ /* 0x000fc20008000800 */
[----:B----4-:R-:W-:Y:S01]  /*9ae0*/  @!P3 FMUL R28, R28, R28 ;  /* 0x0000001c1c1cb220 */ /* 0x010fe20000400000 */
[----:B------:R-:W-:-:S01]  /*9af0*/  FFMA R33, R33, UR7, -R0 ;  /* 0x0000000721217c23 */ /* 0x000fc20008000800 */
[----:B------:R-:W-:Y:S02]  /*9b00*/  FFMA R37, R37, UR7, -R0 ;  /* 0x0000000725257c23 */ /* 0x000fe40008000800 */
[----:B------:R-:W-:Y:S01]  /*9b10*/  FSETP.GEU.AND P3, PT, R36, -126, PT ;  /* 0xc2fc00002400780b */ /* 0x000fe20003f6e000 */
[----:B---3--:R-:W-:Y:S01]  /*9b20*/  @!P6 FMUL R25, R25, R25 ;  /* 0x000000191919e220 */ /* 0x008fe20000400000 */
[----:B------:R-:W-:Y:S01]  /*9b30*/  FSETP.GEU.AND P6, PT, R33, -126, PT ;  /* 0xc2fc00002100780b */ /* 0x000fe20003fce000 */
[----:B------:R-:W-:Y:S01]  /*9b40*/  @!P5 FMUL R32, R32, 0.5 ;  /* 0x3f0000002020d820 */ /* 0x000fe20000400000 */
[----:B-1----:R-:W-:Y:S01]  /*9b50*/  @!P4 FMUL R29, R29, R29 ;  /* 0x0000001d1d1dc220 */ /* 0x002fe20000400000 */
[----:B------:R-:W-:-:S02]  /*9b60*/  FSETP.GEU.AND P4, PT, R37, -126, PT ;  /* 0xc2fc00002500780b */ /* 0x000fc40003f8e000 */
[----:B------:R-:W1:Y:S06]  /*9b70*/  MUFU.EX2 R10, R32 ;  /* 0x00000020000a7308 */ /* 0x000e6c0000000800 */
[----:B------:R-:W-:Y:S02]  /*9b80*/  @!P3 FMUL R36, R36, 0.5 ;  /* 0x3f0000002424b820 */ /* 0x000fe40000400000 */
[----:B------:R-:W-:-:S04]  /*9b90*/  @!P6 FMUL R33, R33, 0.5 ;  /* 0x3f0000002121e820 */ /* 0x000fc80000400000 */
[----:B------:R-:W3:Y:S01]  /*9ba0*/  MUFU.EX2 R36, R36 ;  /* 0x0000002400247308 */ /* 0x000ee20000000800 */
[----:B------:R-:W-:Y:S01]  /*9bb0*/  @!P4 FMUL R37, R37, 0.5 ;  /* 0x3f0000002525c820 */ /* 0x000fe20000400000 */
[----:B------:R-:W-:-:S06]  /*9bc0*/  FFMA R40, R40, UR7, -R0 ;  /* 0x0000000728287c23 */ /* 0x000fcc0008000800 */
[----:B------:R-:W4:Y:S01]  /*9bd0*/  MUFU.EX2 R33, R33 ;  /* 0x0000002100217308 */ /* 0x000f220000000800 */
[----:B-1----:R-:W-:Y:S01]  /*9be0*/  @!P5 FMUL R10, R10, R10 ;  /* 0x0000000a0a0ad220 */ /* 0x002fe20000400000 */
[----:B------:R-:W-:-:S06]  /*9bf0*/  FSETP.GEU.AND P5, PT, R40, -126, PT ;  /* 0xc2fc00002800780b */ /* 0x000fcc0003fae000 */
[----:B------:R-:W1:Y:S01]  /*9c00*/  MUFU.EX2 R37, R37 ;  /* 0x0000002500257308 */ /* 0x000e620000000800 */
[----:B------:R-:W-:-:S01]  /*9c10*/  FFMA R44, R44, UR7, -R0 ;  /* 0x000000072c2c7c23 */ /* 0x000fc20008000800 */
[----:B---3--:R-:W-:Y:S01]  /*9c20*/  @!P3 FMUL R36, R36, R36 ;  /* 0x000000242424b220 */ /* 0x008fe20000400000 */
[----:B------:R-:W-:-:S01]  /*9c30*/  FFMA R41, R41, UR7, -R0 ;  /* 0x0000000729297c23 */ /* 0x000fc20008000800 */
[--C-:B------:R-:W-:Y:S02]  /*9c40*/  FFMA R45, R45, UR7, -R0.reuse ;  /* 0x000000072d2d7c23 */ /* 0x100fe40008000800 */
[----:B------:R-:W-:Y:S01]  /*9c50*/  FSETP.GEU.AND P3, PT, R44, -126, PT ;  /* 0xc2fc00002c00780b */ /* 0x000fe20003f6e000 */
[----:B------:R-:W-:Y:S01]  /*9c60*/  @!P5 FMUL R40, R40, 0.5 ;  /* 0x3f0000002828d820 */ /* 0x000fe20000400000 */
[----:B----4-:R-:W-:Y:S01]  /*9c70*/  @!P6 FMUL R33, R33, R33 ;  /* 0x000000212121e220 */ /* 0x010fe20000400000 */
[----:B--2---:R2:W-:Y:S04]  /*9c80*/  STL [R1+0x27c], R179 ;  /* 0x00027cb301007387 */ /* 0x0045e80000100800 */
[----:B--2---:R-:W2:Y:S01]  /*9c90*/  LDL.LU R179, [R1+0x10] ;  /* 0x0000100001b37983 */ /* 0x004ea20000300800 */
[----:B------:R-:W-:Y:S01]  /*9ca0*/  FSETP.GEU.AND P6, PT, R41, -126, PT ;  /* 0xc2fc00002900780b */ /* 0x000fe20003fce000 */
[----:B-1----:R-:W-:Y:S01]  /*9cb0*/  @!P4 FMUL R37, R37, R37 ;  /* 0x000000252525c220 */ /* 0x002fe20000400000 */
[----:B------:R-:W-:Y:S01]  /*9cc0*/  FSETP.GEU.AND P4, PT, R45, -126, PT ;  /* 0xc2fc00002d00780b */ /* 0x000fe20003f8e000 */
[----:B------:R-:W1:Y:S02]  /*9cd0*/  MUFU.EX2 R40, R40 ;  /* 0x0000002800287308 */ /* 0x000e640000000800 */
[----:B------:R-:W-:Y:S01]  /*9ce0*/  @!P3 FMUL R44, R44, 0.5 ;  /* 0x3f0000002c2cb820 */ /* 0x000fe20000400000 */
[----:B------:R-:W-:-:S05]  /*9cf0*/  FFMA R48, R48, UR7, -R0 ;  /* 0x0000000730307c23 */ /* 0x000fca0008000800 */
[----:B------:R-:W3:Y:S02]  /*9d00*/  MUFU.EX2 R44, R44 ;  /* 0x0000002c002c7308 */ /* 0x000ee40000000800 */
[----:B------:R-:W-:Y:S02]  /*9d10*/  @!P6 FMUL R41, R41, 0.5 ;  /* 0x3f0000002929e820 */ /* 0x000fe40000400000 */
[----:B------:R-:W-:-:S04]  /*9d20*/  @!P4 FMUL R45, R45, 0.5 ;  /* 0x3f0000002d2dc820 */ /* 0x000fc80000400000 */
[----:B------:R-:W4:Y:S01]  /*9d30*/  MUFU.EX2 R41, R41 ;  /* 0x0000002900297308 */ /* 0x000f220000000800 */
[----:B-1----:R-:W-:Y:S01]  /*9d40*/  @!P5 FMUL R40, R40, R40 ;  /* 0x000000282828d220 */ /* 0x002fe20000400000 */
[----:B------:R-:W-:-:S06]  /*9d50*/  FSETP.GEU.AND P5, PT, R48, -126, PT ;  /* 0xc2fc00003000780b */ /* 0x000fcc0003fae000 */
[----:B------:R-:W1:Y:S01]  /*9d60*/  MUFU.EX2 R45, R45 ;  /* 0x0000002d002d7308 */ /* 0x000e620000000800 */
[----:B------:R-:W-:-:S01]  /*9d70*/  FFMA R52, R52, UR7, -R0 ;  /* 0x0000000734347c23 */ /* 0x000fc20008000800 */
[----:B---3--:R-:W-:Y:S01]  /*9d80*/  @!P3 FMUL R44, R44, R44 ;  /* 0x0000002c2c2cb220 */ /* 0x008fe20000400000 */
[----:B------:R-:W-:-:S01]  /*9d90*/  FFMA R49, R49, UR7, -R0 ;  /* 0x0000000731317c23 */ /* 0x000fc20008000800 */
[----:B------:R-:W-:Y:S02]  /*9da0*/  FFMA R53, R53, UR7, -R0 ;  /* 0x0000000735357c23 */ /* 0x000fe40008000800 */
[----:B------:R-:W-:Y:S01]  /*9db0*/  FSETP.GEU.AND P3, PT, R52, -126, PT ;  /* 0xc2fc00003400780b */ /* 0x000fe20003f6e000 */
[----:B------:R-:W-:Y:S01]  /*9dc0*/  @!P5 FMUL R48, R48, 0.5 ;  /* 0x3f0000003030d820 */ /* 0x000fe20000400000 */
[----:B----4-:R-:W-:Y:S01]  /*9dd0*/  @!P6 FMUL R41, R41, R41 ;  /* 0x000000292929e220 */ /* 0x010fe20000400000 */
[----:B------:R-:W-:Y:S01]  /*9de0*/  FSETP.GEU.AND P6, PT, R49, -126, PT ;  /* 0xc2fc00003100780b */ /* 0x000fe20003fce000 */
[----:B-1----:R-:W-:Y:S01]  /*9df0*/  @!P4 FMUL R45, R45, R45 ;  /* 0x0000002d2d2dc220 */ /* 0x002fe20000400000 */
[----:B------:R-:W-:-:S02]  /*9e00*/  FSETP.GEU.AND P4, PT, R53, -126, PT ;  /* 0xc2fc00003500780b */ /* 0x000fc40003f8e000 */
[----:B------:R-:W1:Y:S06]  /*9e10*/  MUFU.EX2 R48, R48 ;  /* 0x0000003000307308 */ /* 0x000e6c0000000800 */
[----:B------:R-:W-:-:S03]  /*9e20*/  @!P3 FMUL R52, R52, 0.5 ;  /* 0x3f0000003434b820 */ /* 0x000fc60000400000 */
[----:B------:R-:W-:-:S03]  /*9e30*/  @!P6 FMUL R49, R49, 0.5 ;  /* 0x3f0000003131e820 */ /* 0x000fc60000400000 */
        /* <DEDUP_REMOVED lines=108> */
[----:B--2---:R2:W-:Y:S04]  /*a500*/  STL [R1+0x280], R179 ;  /* 0x000280b301007387 */ /* 0x0045e80000100800 */
[----:B--2---:R-:W2:Y:S01]  /*a510*/  LDL.LU R179, [R1+0x4] ;  /* 0x0000040001b37983 */ /* 0x004ea20000300800 */
[----:B---3--:R-:W-:Y:S01]  /*a520*/  @!P3 FMUL R93, R93, R93 ;  /* 0x0000005d5d5db220 */ /* 0x008fe20000400000 */
[--C-:B------:R-:W-:Y:S01]  /*a530*/  FFMA R100, R100, UR7, -R0.reuse ;  /* 0x0000000764647c23 */ /* 0x100fe20008000800 */
[----:B------:R-:W-:Y:S01]  /*a540*/  FSETP.GEU.AND P3, PT, R101, -126, PT ;  /* 0xc2fc00006500780b */ /* 0x000fe20003f6e000 */
[----:B------:R-:W-:Y:S01]  /*a550*/  FFMA R104, R104, UR7, -R0 ;  /* 0x0000000768687c23 */ /* 0x000fe20008000800 */
[----:B----4-:R-:W-:Y:S01]  /*a560*/  @!P6 FMUL R92, R92, R92 ;  /* 0x0000005c5c5ce220 */ /* 0x010fe20000400000 */
[----:B------:R-:W-:Y:S01]  /*a570*/  @!P5 FMUL R97, R97, 0.5 ;  /* 0x3f0000006161d820 */ /* 0x000fe20000400000 */
[----:B------:R-:W-:Y:S01]  /*a580*/  FSETP.GEU.AND P6, PT, R100, -126, PT ;  /* 0xc2fc00006400780b */ /* 0x000fe20003fce000 */
[----:B-1----:R-:W-:Y:S01]  /*a590*/  @!P4 FMUL R96, R96, R96 ;  /* 0x000000606060c220 */ /* 0x002fe20000400000 */
[----:B------:R-:W-:-:S03]  /*a5a0*/  FSETP.GEU.AND P4, PT, R104, -126, PT ;  /* 0xc2fc00006800780b */ /* 0x000fc60003f8e000 */
[----:B------:R-:W1:Y:S04]  /*a5b0*/  MUFU.EX2 R97, R97 ;  /* 0x0000006100617308 */ /* 0x000e680000000800 */
[----:B------:R-:W-:-:S04]  /*a5c0*/  @!P3 FMUL R101, R101, 0.5 ;  /* 0x3f0000006565b820 */ /* 0x000fc80000400000 */
[----:B------:R-:W-:Y:S02]  /*a5d0*/  @!P6 FMUL R100, R100, 0.5 ;  /* 0x3f0000006464e820 */ /* 0x000fe40000400000 */
        /* <DEDUP_REMOVED lines=75> */
[----:B------:R-:W-:-:S01]  /*aa90*/  FADD R18, -R5, R7 ;  /* 0x0000000705127221 */ /* 0x000fc20000000100 */
[----:B------:R-:W-:Y:S01]  /*aaa0*/  FADD R6, R24, R88 ;  /* 0x0000005818067221 */ /* 0x000fe20000000000 */
[----:B------:R-:W-:-:S01]  /*aab0*/  FADD R5, R56, R120 ;  /* 0x0000007838057221 */ /* 0x000fc20000000000 */
[----:B-1----:R-:W-:Y:S01]  /*aac0*/  @!P4 FMUL R125, R125, R125 ;  /* 0x0000007d7d7dc220 */ /* 0x002fe20000400000 */
[----:B------:R-:W-:Y:S01]  /*aad0*/  FSETP.GEU.AND P4, PT, R129, -126, PT ;  /* 0xc2fc00008100780b */ /* 0x000fe20003f8e000 */
[----:B------:R-:W1:Y:S01]  /*aae0*/  MUFU.EX2 R116, R116 ;  /* 0x0000007400747308 */ /* 0x000e620000000800 */
[----:B------:R-:W-:-:S03]  /*aaf0*/  FADD R7, R6, R5 ;  /* 0x0000000506077221 */ /* 0x000fc60000000000 */
[----:B------:R-:W-:Y:S01]  /*ab00*/  @!P3 FMUL R128, R128, 0.5 ;  /* 0x3f0000008080b820 */ /* 0x000fe20000400000 */
[----:B------:R-:W-:-:S01]  /*ab10*/  FADD R6, R40, R104 ;  /* 0x0000006828067221 */ /* 0x000fc20000000000 */
[----:B------:R-:W-:Y:S01]  /*ab20*/  FADD R5, R72, R136 ;  /* 0x0000008848057221 */ /* 0x000fe20000000000 */
[----:B------:R-:W-:-:S03]  /*ab30*/  @!P6 FMUL R141, R141, 0.5 ;  /* 0x3f0000008d8de820 */ /* 0x000fc60000400000 */
[----:B------:R-:W-:Y:S01]  /*ab40*/  FADD R5, R6, R5 ;  /* 0x0000000506057221 */ /* 0x000fe20000000000 */
[----:B------:R-:W3:Y:S01]  /*ab50*/  MUFU.EX2 R128, R128 ;  /* 0x0000008000807308 */ /* 0x000ee20000000800 */
[----:B------:R-:W-:Y:S02]  /*ab60*/  @!P4 FMUL R129, R129, 0.5 ;  /* 0x3f0000008181c820 */ /* 0x000fe40000400000 */
[----:B------:R-:W-:Y:S01]  /*ab70*/  FADD R12, R7, R5 ;  /* 0x00000005070c7221 */ /* 0x000fe20000000000 */
[----:B------:R-:W-:-:S01]  /*ab80*/  FADD R6, R25, R89 ;  /* 0x0000005919067221 */ /* 0x000fc20000000000 */
[----:B------:R-:W-:Y:S01]  /*ab90*/  FADD R5, R57, R121 ;  /* 0x0000007939057221 */ /* 0x000fe20000000000 */
[----:B------:R-:W-:-:S02]  /*aba0*/  FFMA R144, R144, UR7, -R0 ;  /* 0x0000000790907c23 */ /* 0x000fc40008000800 */
[----:B------:R-:W4:Y:S01]  /*abb0*/  MUFU.EX2 R141, R141 ;  /* 0x0000008d008d7308 */ /* 0x000f220000000800 */
[----:B------:R-:W-:-:S01]  /*abc0*/  FADD R7, R6, R5 ;  /* 0x0000000506077221 */ /* 0x000fc20000000000 */
[----:B------:R-:W-:Y:S01]  /*abd0*/  FADD R6, R41, R105 ;  /* 0x0000006929067221 */ /* 0x000fe20000000000 */
[----:B------:R-:W-:-:S01]  /*abe0*/  FADD R5, R73, R137 ;  /* 0x0000008949057221 */ /* 0x000fc20000000000 */
[----:B-1----:R-:W-:-:S04]  /*abf0*/  @!P5 FMUL R116, R116, R116 ;  /* 0x000000747474d220 */ /* 0x002fc80000400000 */
[----:B------:R-:W1:Y:S01]  /*ac00*/  MUFU.EX2 R129, R129 ;  /* 0x0000008100817308 */ /* 0x000e620000000800 */
[----:B------:R-:W-:Y:S01]  /*ac10*/  FSETP.GEU.AND P5, PT, R144, -126, PT ;  /* 0xc2fc00009000780b */ /* 0x000fe20003fae000 */
[----:B------:R-:W-:Y:S01]  /*ac20*/  FFMA R145, R145, UR7, -R0 ;  /* 0x0000000791917c23 */ /* 0x000fe20008000800 */
[----:B------:R-:W-:-:S01]  /*ac30*/  FADD R5, R6, R5 ;  /* 0x0000000506057221 */ /* 0x000fc20000000000 */
[----:B---3--:R-:W-:Y:S01]  /*ac40*/  @!P3 FMUL R128, R128, R128 ;  /* 0x000000808080b220 */ /* 0x008fe20000400000 */
[----:B------:R-:W-:-:S01]  /*ac50*/  FFMA R132, R132, UR7, -R0 ;  /* 0x0000000784847c23 */ /* 0x000fc20008000800 */
[----:B------:R-:W-:Y:S01]  /*ac60*/  FADD R6, R28, R92 ;  /* 0x0000005c1c067221 */ /* 0x000fe20000000000 */
[----:B------:R-:W-:-:S01]  /*ac70*/  FADD R11, R7, R5 ;  /* 0x00000005070b7221 */ /* 0x000fc20000000000 */
[----:B------:R-:W-:Y:S01]  /*ac80*/  FADD R5, R60, R124 ;  /* 0x0000007c3c057221 */ /* 0x000fe20000000000 */
[----:B------:R-:W-:Y:S01]  /*ac90*/  FSETP.GEU.AND P3, PT, R145, -126, PT ;  /* 0xc2fc00009100780b */ /* 0x000fe20003f6e000 */
[----:B------:R-:W-:Y:S01]  /*aca0*/  FFMA R148, R148, UR7, -R0 ;  /* 0x0000000794947c23 */ /* 0x000fe20008000800 */
[----:B----4-:R-:W-:Y:S01]  /*acb0*/  @!P6 FMUL R141, R141, R141 ;  /* 0x0000008d8d8de220 */ /* 0x010fe20000400000 */
[----:B------:R-:W-:Y:S01]  /*acc0*/  FADD R7, R6, R5 ;  /* 0x0000000506077221 */ /* 0x000fe20000000000 */
[----:B------:R-:W-:-:S01]  /*acd0*/  FADD R6, R44, R108 ;  /* 0x0000006c2c067221 */ /* 0x000fc20000000000 */
[----:B------:R-:W-:Y:S01]  /*ace0*/  FADD R5, R76, R140 ;  /* 0x0000008c4c057221 */ /* 0x000fe20000000000 */
[----:B------:R-:W-:Y:S01]  /*acf0*/  FSETP.GEU.AND P6, PT, R132, -126, PT ;  /* 0xc2fc00008400780b */ /* 0x000fe20003fce000 */
[----:B------:R-:W-:Y:S01]  /*ad00*/  @!P5 FMUL R144, R144, 0.5 ;  /* 0x3f0000009090d820 */ /* 0x000fe20000400000 */
[----:B-1----:R-:W-:Y:S01]  /*ad10*/  @!P4 FMUL R129, R129, R129 ;  /* 0x000000818181c220 */ /* 0x002fe20000400000 */
[----:B------:R-:W-:Y:S01]  /*ad20*/  FSETP.GEU.AND P4, PT, R148, -126, PT ;  /* 0xc2fc00009400780b */ /* 0x000fe20003f8e000 */
[----:B------:R-:W-:-:S01]  /*ad30*/  FADD R5, R6, R5 ;  /* 0x0000000506057221 */ /* 0x000fc20000000000 */
[----:B------:R-:W-:-:S02]  /*ad40*/  FADD R6, R29, R93 ;  /* 0x0000005d1d067221 */ /* 0x000fc40000000000 */
[----:B------:R-:W1:Y:S01]  /*ad50*/  MUFU.EX2 R144, R144 ;  /* 0x0000009000907308 */ /* 0x000e620000000800 */
[----:B------:R-:W-:-:S01]  /*ad60*/  FADD R16, R7, R5 ;  /* 0x0000000507107221 */ /* 0x000fc20000000000 */
[----:B------:R-:W-:Y:S01]  /*ad70*/  @!P3 FMUL R145, R145, 0.5 ;  /* 0x3f0000009191b820 */ /* 0x000fe20000400000 */
[----:B------:R-:W-:-:S03]  /*ad80*/  FADD R5, R61, R125 ;  /* 0x0000007d3d057221 */ /* 0x000fc60000000000 */
[----:B------:R-:W-:Y:S01]  /*ad90*/  @!P6 FMUL R132, R132, 0.5 ;  /* 0x3f0000008484e820 */ /* 0x000fe20000400000 */
[----:B------:R-:W-:-:S01]  /*ada0*/  FADD R7, R6, R5 ;  /* 0x0000000506077221 */ /* 0x000fc20000000000 */
[----:B------:R-:W-:Y:S01]  /*adb0*/  FADD R6, R45, R109 ;  /* 0x0000006d2d067221 */ /* 0x000fe20000000000 */
[----:B------:R-:W-:-:S01]  /*adc0*/  FADD R5, R77, R141 ;  /* 0x0000008d4d057221 */ /* 0x000fc20000000000 */
[----:B------:R-:W3:Y:S01]  /*add0*/  MUFU.EX2 R145, R145 ;  /* 0x0000009100917308 */ /* 0x000ee20000000800 */
[----:B------:R-:W-:Y:S02]  /*ade0*/  @!P4 FMUL R148, R148, 0.5 ;  /* 0x3f0000009494c820 */ /* 0x000fe40000400000 */
[----:B------:R-:W-:Y:S01]  /*adf0*/  FADD R5, R6, R5 ;  /* 0x0000000506057221 */ /* 0x000fe20000000000 */
[----:B------:R-:W-:-:S04]  /*ae00*/  FADD R6, R10, R96 ;  /* 0x000000600a067221 */ /* 0x000fc80000000000 */
[----:B------:R-:W4:Y:S01]  /*ae10*/  MUFU.EX2 R132, R132 ;  /* 0x0000008400847308 */ /* 0x000f220000000800 */
[----:B------:R-:W-:-:S01]  /*ae20*/  FADD R15, R7, R5 ;  /* 0x00000005070f7221 */ /* 0x000fc20000000000 */
[----:B------:R-:W-:Y:S01]  /*ae30*/  FADD R5, R64, R128 ;  /* 0x0000008040057221 */ /* 0x000fe20000000000 */
[----:B-1----:R-:W-:-:S05]  /*ae40*/  @!P5 FMUL R144, R144, R144 ;  /* 0x000000909090d220 */ /* 0x002fca0000400000 */
[----:B------:R-:W1:Y:S01]  /*ae50*/  MUFU.EX2 R148, R148 ;  /* 0x0000009400947308 */ /* 0x000e620000000800 */
[----:B------:R-:W-:-:S01]  /*ae60*/  FFMA R133, R133, UR7, -R0 ;  /* 0x0000000785857c23 */ /* 0x000fc20008000800 */
[----:B------:R-:W-:Y:S01]  /*ae70*/  FADD R7, R6, R5 ;  /* 0x0000000506077221 */ /* 0x000fe20000000000 */
[----:B------:R-:W-:-:S01]  /*ae80*/  FADD R6, R48, R112 ;  /* 0x0000007030067221 */ /* 0x000fc20000000000 */
[----:B------:R-:W-:Y:S01]  /*ae90*/  FADD R5, R80, R144 ;  /* 0x0000009050057221 */ /* 0x000fe20000000000 */
[----:B---3--:R-:W-:Y:S01]  /*aea0*/  @!P3 FMUL R145, R145, R145 ;  /* 0x000000919191b220 */ /* 0x008fe20000400000 */
[--C-:B------:R-:W-:Y:S01]  /*aeb0*/  FFMA R85, R85, UR7, -R0.reuse ;  /* 0x0000000755557c23 */ /* 0x100fe20008000800 */
[----:B------:R-:W-:-:S01]  /*aec0*/  FFMA R117, R117, UR7, -R0 ;  /* 0x0000000775757c23 */ /* 0x000fc20008000800 */
[----:B------:R-:W-:Y:S01]  /*aed0*/  FADD R5, R6, R5 ;  /* 0x0000000506057221 */ /* 0x000fe20000000000 */
[----:B------:R-:W-:Y:S01]  /*aee0*/  FSETP.GEU.AND P3, PT, R133, -126, PT ;  /* 0xc2fc00008500780b */ /* 0x000fe20003f6e000 */
[----:B------:R-:W-:Y:S01]  /*aef0*/  FFMA R0, R149, UR7, -R0 ;  /* 0x0000000795007c23 */ /* 0x000fe20008000800 */
[----:B----4-:R-:W-:Y:S01]  /*af00*/  @!P6 FMUL R132, R132, R132 ;  /* 0x000000848484e220 */ /* 0x010fe20000400000 */
[----:B------:R-:W-:Y:S01]  /*af10*/  FADD R9, R7, R5 ;  /* 0x0000000507097221 */ /* 0x000fe20000000000 */
[----:B------:R-:W-:Y:S01]  /*af20*/  FSETP.GEU.AND P5, PT, R85, -126, PT ;  /* 0xc2fc00005500780b */ /* 0x000fe20003fae000 */
[----:B------:R-:W-:Y:S01]  /*af30*/  FADD R6, R33, R97 ;  /* 0x0000006121067221 */ /* 0x000fe20000000000 */
[----:B------:R-:W-:Y:S01]  /*af40*/  FSETP.GEU.AND P6, PT, R117, -126, PT ;  /* 0xc2fc00007500780b */ /* 0x000fe20003fce000 */
[----:B------:R-:W-:Y:S01]  /*af50*/  FADD R5, R65, R129 ;  /* 0x0000008141057221 */ /* 0x000fe20000000000 */
[----:B-1----:R-:W-:Y:S01]  /*af60*/  @!P4 FMUL R148, R148, R148 ;  /* 0x000000949494c220 */ /* 0x002fe20000400000 */
[----:B------:R-:W-:-:S02]  /*af70*/  FSETP.GEU.AND P4, PT, R0, -126, PT ;  /* 0xc2fc00000000780b */ /* 0x000fc40003f8e000 */
[----:B------:R-:W-:-:S01]  /*af80*/  FADD R7, R6, R5 ;  /* 0x0000000506077221 */ /* 0x000fc20000000000 */
[----:B------:R-:W-:Y:S01]  /*af90*/  FADD R6, R49, R113 ;  /* 0x0000007131067221 */ /* 0x000fe20000000000 */
[----:B------:R-:W-:-:S01]  /*afa0*/  FADD R5, R81, R145 ;  /* 0x0000009151057221 */ /* 0x000fc20000000000 */
[----:B------:R-:W-:-:S03]  /*afb0*/  @!P3 FMUL R133, R133, 0.5 ;  /* 0x3f0000008585b820 */ /* 0x000fc60000400000 */
[----:B------:R-:W-:Y:S01]  /*afc0*/  FADD R5, R6, R5 ;  /* 0x0000000506057221 */ /* 0x000fe20000000000 */
[----:B------:R-:W-:Y:S01]  /*afd0*/  @!P5 FMUL R85, R85, 0.5 ;  /* 0x3f0000005555d820 */ /* 0x000fe20000400000 */
[----:B------:R-:W-:Y:S01]  /*afe0*/  @!P6 FMUL R117, R117, 0.5 ;  /* 0x3f0000007575e820 */ /* 0x000fe20000400000 */
[----:B------:R-:W-:-:S01]  /*aff0*/  FADD R6, R36, R100 ;  /* 0x0000006424067221 */ /* 0x000fc20000000000 */
[----:B------:R-:W-:Y:S01]  /*b000*/  FADD R8, R7, R5 ;  /* 0x0000000507087221 */ /* 0x000fe20000000000 */
[----:B------:R-:W1:Y:S01]  /*b010*/  MUFU.EX2 R133, R133 ;  /* 0x0000008500857308 */ /* 0x000e620000000800 */
[----:B------:R-:W-:-:S01]  /*b020*/  FADD R5, R68, R132 ;  /* 0x0000008444057221 */ /* 0x000fc20000000000 */
[----:B------:R-:W-:-:S03]  /*b030*/  @!P4 FMUL R0, R0, 0.5 ;  /* 0x3f0000000000c820 */ /* 0x000fc60000400000 */
[----:B------:R-:W-:-:S03]  /*b040*/  FADD R7, R6, R5 ;  /* 0x0000000506077221 */ /* 0x000fc60000000000 */
[----:B------:R-:W3:Y:S01]  /*b050*/  MUFU.EX2 R85, R85 ;  /* 0x0000005500557308 */ /* 0x000ee20000000800 */
[----:B------:R-:W-:-:S01]  /*b060*/  FADD R5, R52, R116 ;  /* 0x0000007434057221 */ /* 0x000fc20000000000 */
[----:B--2---:R2:W-:Y:S06]  /*b070*/  STL [R1+0x284], R179 ;  /* 0x000284b301007387 */ /* 0x0045ec0000100800 */
[----:B------:R-:W4:Y:S01]  /*b080*/  MUFU.EX2 R117, R117 ;  /* 0x0000007500757308 */ /* 0x000f220000000800 */
[----:B-1----:R-:W-:Y:S01]  /*b090*/  @!P3 FMUL R133, R133, R133 ;  /* 0x000000858585b220 */ /* 0x002fe20000400000 */
[----:B--2---:R-:W2:Y:S06]  /*b0a0*/  LDL.LU R179, [R1] ;  /* 0x0000000001b37983 */ /* 0x004eac0000300800 */
[----:B------:R1:W4:Y:S01]  /*b0b0*/  MUFU.EX2 R6, R0 ;  /* 0x0000000000067308 */ /* 0x0003220000000800 */
[----:B---3--:R-:W-:Y:S01]  /*b0c0*/  @!P5 FMUL R85, R85, R85 ;  /* 0x000000555555d220 */ /* 0x008fe20000400000 */
[----:B------:R3:W-:Y:S01]  /*b0d0*/  STL [R1+0x214], R178 ;  /* 0x000214b201007387 */ /* 0x0007e20000100800 */
[----:B-1----:R-:W-:-:S01]  /*b0e0*/  FADD R0, R84, R148 ;  /* 0x0000009454007221 */ /* 0x002fc20000000000 */
[----:B----4-:R-:W-:-:S02]  /*b0f0*/  @!P6 FMUL R117, R117, R117 ;  /* 0x000000757575e220 */ /* 0x010fc40000400000 */
[----:B---3--:R-:W3:Y:S01]  /*b100*/  LDL.LU R178, [R1+0xe0] ;  /* 0x0000e00001b27983 */ /* 0x008ee20000300800 */
[----:B------:R-:W-:-:S01]  /*b110*/  FADD R0, R5, R0 ;  /* 0x0000000005007221 */ /* 0x000fc20000000000 */
[----:B------:R-:W-:Y:S02]  /*b120*/  FADD R5, R37, R101 ;  /* 0x0000006525057221 */ /* 0x000fe40000000000 */
[----:B------:R1:W-:Y:S01]  /*b130*/  STL [R1+0x210], R181 ;  /* 0x000210b501007387 */ /* 0x0003e20000100800 */
[----:B------:R-:W-:-:S01]  /*b140*/  FADD R14, R7, R0 ;  /* 0x00000000070e7221 */ /* 0x000fc20000000000 */
[----:B------:R-:W-:Y:S01]  /*b150*/  FADD R0, R69, R133 ;  /* 0x0000008545007221 */ /* 0x000fe20000000000 */
[----:B------:R-:W-:-:S03]  /*b160*/  @!P4 FMUL R6, R6, R6 ;  /* 0x000000060606c220 */ /* 0x000fc60000400000 */
[----:B------:R-:W-:Y:S01]  /*b170*/  FADD R7, R5, R0 ;  /* 0x0000000005077221 */ /* 0x000fe20000000000 */
[----:B------:R-:W-:-:S01]  /*b180*/  FADD R5, R53, R117 ;  /* 0x0000007535057221 */ /* 0x000fc20000000000 */
[----:B------:R-:W-:Y:S01]  /*b190*/  FADD R0, R85, R6 ;  /* 0x0000000655007221 */ /* 0x000fe20000000000 */
[----:B-1----:R-:W4:Y:S03]  /*b1a0*/  LDL.LU R181, [R1+0xe4] ;  /* 0x0000e40001b57983 */ /* 0x002f260000300800 */
[----:B------:R-:W-:-:S01]  /*b1b0*/  FADD R0, R5, R0 ;  /* 0x0000000005007221 */ /* 0x000fc20000000000 */
[----:B------:R1:W-:Y:S03]  /*b1c0*/  STL [R1+0x20c], R180 ;  /* 0x00020cb401007387 */ /* 0x0003e60000100800 */
[----:B------:R-:W-:-:S01]  /*b1d0*/  FADD R13, R7, R0 ;  /* 0x00000000070d7221 */ /* 0x000fc20000000000 */
[----:B------:R-:W-:-:S04]  /*b1e0*/  FMNMX R0, R26, R17, !PT ;  /* 0x000000111a007209 */ /* 0x000fc80007800000 */
[----:B------:R-:W-:Y:S01]  /*b1f0*/  FMNMX R0, R27, R0, !PT ;  /* 0x000000001b007209 */ /* 0x000fe20007800000 */
[----:B-1----:R-:W4:Y:S03]  /*b200*/  LDL.LU R180, [R1+0xf0] ;  /* 0x0000f00001b47983 */ /* 0x002f260000300800 */
[----:B------:R-:W-:Y:S01]  /*b210*/  FMNMX R0, R30, R0, !PT ;  /* 0x000000001e007209 */ /* 0x000fe20007800000 */
[----:B------:R1:W-:Y:S03]  /*b220*/  STL [R1+0x208], R4 ;  /* 0x0002080401007387 */ /* 0x0003e60000100800 */
[----:B------:R-:W-:-:S04]  /*b230*/  FMNMX R0, R31, R0, !PT ;  /* 0x000000001f007209 */ /* 0x000fc80007800000 */
[----:B------:R-:W-:-:S04]  /*b240*/  FMNMX R0, R34, R0, !PT ;  /* 0x0000000022007209 */ /* 0x000fc80007800000 */
[----:B------:R-:W-:Y:S01]  /*b250*/  FMNMX R0, R35, R0, !PT ;  /* 0x0000000023007209 */ /* 0x000fe20007800000 */
[----:B-1----:R-:W4:Y:S03]  /*b260*/  LDL.LU R4, [R1+0xf4] ;  /* 0x0000f40001047983 */ /* 0x002f260000300800 */
[----:B------:R-:W-:Y:S01]  /*b270*/  FMNMX R0, R38, R0, !PT ;  /* 0x0000000026007209 */ /* 0x000fe20007800000 */
[----:B------:R1:W-:Y:S03]  /*b280*/  STL [R1+0x204], R3 ;  /* 0x0002040301007387 */ /* 0x0003e60000100800 */
        /* <DEDUP_REMOVED lines=10> */
[----:B------:R-:W4:Y:S03]  /*b330*/  LDL.LU R153, [R1+0x110] ;  /* 0x0001100001997983 */ /* 0x000f260000300800 */
        /* <DEDUP_REMOVED lines=87> */
[----:B------:R-:W-:Y:S01]  /*b8b0*/  FMUL R7, R18, UR7 ;  /* 0x0000000712077c20 */ /* 0x000fe20008400000 */
[----:B------:R-:W4:Y:S02]  /*b8c0*/  LDL.LU R198, [R1+0xc8] ;  /* 0x0000c80001c67983 */ /* 0x000f240000300800 */
[----:B------:R-:W-:-:S02]  /*b8d0*/  FMNMX R0, R142, R0, !PT ;  /* 0x000000008e007209 */ /* 0x000fc40007800000 */
[----:B------:R-:W4:Y:S02]  /*b8e0*/  LDL.LU R197, [R1+0xcc] ;  /* 0x0000cc0001c57983 */ /* 0x000f240000300800 */
[----:B------:R-:W-:Y:S02]  /*b8f0*/  FMNMX R0, R143, R0, !PT ;  /* 0x000000008f007209 */ /* 0x000fe40007800000 */
[----:B------:R-:W4:Y:S02]  /*b900*/  LDL.LU R196, [R1+0xd8] ;  /* 0x0000d80001c47983 */ /* 0x000f240000300800 */
[----:B------:R-:W-:Y:S02]  /*b910*/  FMNMX R0, R146, R0, !PT ;  /* 0x0000000092007209 */ /* 0x000fe40007800000 */
[----:B------:R-:W4:Y:S02]  /*b920*/  LDL.LU R195, [R1+0xdc] ;  /* 0x0000dc0001c37983 */ /* 0x000f240000300800 */
[----:B------:R-:W-:-:S02]  /*b930*/  FMNMX R0, R147, R0, !PT ;  /* 0x0000000093007209 */ /* 0x000fc40007800000 */
[----:B------:R-:W4:Y:S02]  /*b940*/  LDL.LU R194, [R1+0xe8] ;  /* 0x0000e80001c27983 */ /* 0x000f240000300800 */
[----:B------:R-:W-:Y:S02]  /*b950*/  FMNMX R0, R150, R0, !PT ;  /* 0x0000000096007209 */ /* 0x000fe40007800000 */
[----:B------:R-:W-:Y:S01]  /*b960*/  FSETP.GEU.AND P3, PT, R7, -126, PT ;  /* 0xc2fc00000700780b */ /* 0x000fe20003f6e000 */
[----:B------:R-:W4:Y:S01]  /*b970*/  LDL.LU R193, [R1+0xec] ;  /* 0x0000ec0001c17983 */ /* 0x000f220000300800 */
[----:B------:R-:W-:-:S03]  /*b980*/  FMNMX R0, R151, R0, !PT ;  /* 0x0000000097007209 */ /* 0x000fc60007800000 */
[----:B------:R-:W4:Y:S04]  /*b990*/  LDL.LU R192, [R1+0xf8] ;  /* 0x0000f80001c07983 */ /* 0x000f280000300800 */
[----:B------:R-:W1:Y:S04]  /*b9a0*/  SHFL.BFLY PT, R5, R0, 0x1, 0x1f ;  /* 0x0c201f0000057f89 */ /* 0x000e6800000e0000 */
[----:B------:R-:W4:Y:S04]  /*b9b0*/  LDL.LU R191, [R1+0xfc] ;  /* 0x0000fc0001bf7983 */ /* 0x000f280000300800 */
[----:B------:R-:W4:Y:S04]  /*b9c0*/  LDL.LU R190, [R1+0x108] ;  /* 0x0001080001be7983 */ /* 0x000f280000300800 */
[----:B------:R-:W4:Y:S04]  /*b9d0*/  LDL.LU R189, [R1+0x10c] ;  /* 0x00010c0001bd7983 */ /* 0x000f280000300800 */
[----:B------:R-:W4:Y:S04]  /*b9e0*/  LDL.LU R188, [R1+0x118] ;  /* 0x0001180001bc7983 */ /* 0x000f280000300800 */
[----:B------:R-:W4:Y:S04]  /*b9f0*/  LDL.LU R187, [R1+0x11c] ;  /* 0x00011c0001bb7983 */ /* 0x000f280000300800 */
[----:B------:R-:W4:Y:S04]  /*ba00*/  LDL.LU R186, [R1+0x128] ;  /* 0x0001280001ba7983 */ /* 0x000f280000300800 */
[----:B------:R-:W4:Y:S01]  /*ba10*/  LDL.LU R185, [R1+0x12c] ;  /* 0x00012c0001b97983 */ /* 0x000f220000300800 */
[----:B-1----:R-:W-:-:S03]  /*ba20*/  FMNMX R0, R0, R5, !PT ;  /* 0x0000000500007209 */ /* 0x002fc60007800000 */
[----:B------:R-:W4:Y:S01]  /*ba30*/  LDL.LU R184, [R1+0x138] ;  /* 0x0001380001b87983 */ /* 0x000f220000300800 */
[----:B------:R-:W-:-:S03]  /*ba40*/  @!P3 FMUL R7, R7, 0.5 ;  /* 0x3f0000000707b820 */ /* 0x000fc60000400000 */
[----:B------:R-:W4:Y:S04]  /*ba50*/  LDL.LU R183, [R1+0x13c] ;  /* 0x00013c0001b77983 */ /* 0x000f280000300800 */
[----:B------:R-:W4:Y:S04]  /*ba60*/  LDL.LU R182, [R1+0x148] ;  /* 0x0001480001b67983 */ /* 0x000f280000300800 */
[----:B------:R-:W4:Y:S04]  /*ba70*/  LDL.LU R177, [R1+0x14c] ;  /* 0x00014c0001b17983 */ /* 0x000f280000300800 */
[----:B------:R-:W4:Y:S04]  /*ba80*/  LDL.LU R176, [R1+0x158] ;  /* 0x0001580001b07983 */ /* 0x000f280000300800 */
[----:B------:R-:W4:Y:S01]  /*ba90*/  LDL.LU R175, [R1+0x15c] ;  /* 0x00015c0001af7983 */ /* 0x000f220000300800 */
[----:B------:R-:W1:Y:S03]  /*baa0*/  MUFU.EX2 R7, R7 ;  /* 0x0000000700077308 */ /* 0x000e660000000800 */
[----:B------:R-:W4:Y:S04]  /*bab0*/  LDL.LU R174, [R1+0x168] ;  /* 0x0001680001ae7983 */ /* 0x000f280000300800 */
[----:B------:R-:W4:Y:S04]  /*bac0*/  LDL.LU R173, [R1+0x16c] ;  /* 0x00016c0001ad7983 */ /* 0x000f280000300800 */
[----:B------:R-:W4:Y:S04]  /*bad0*/  LDL.LU R171, [R1+0x178] ;  /* 0x0001780001ab7983 */ /* 0x000f280000300800 */
[----:B------:R-:W3:Y:S04]  /*bae0*/  SHFL.BFLY PT, R5, R0, 0x2, 0x1f ;  /* 0x0c401f0000057f89 */ /* 0x000ee800000e0000 */
[----:B------:R-:W4:Y:S04]  /*baf0*/  LDL.LU R170, [R1+0x17c] ;  /* 0x00017c0001aa7983 */ /* 0x000f280000300800 */
        /* <DEDUP_REMOVED lines=12> */
[----:B------:R-:W4:Y:S01]  /*bbc0*/  LDL.LU R157, [R1+0x1e8] ;  /* 0x0001e800019d7983 */ /* 0x000f220000300800 */
[----:B------:R-:W-:-:S03]  /*bbd0*/  FADD R12, R12, R9 ;  /* 0x000000090c0c7221 */ /* 0x000fc60000000000 */
[----:B------:R-:W4:Y:S01]  /*bbe0*/  LDL.LU R156, [R1+0x1ec] ;  /* 0x0001ec00019c7983 */ /* 0x000f220000300800 */
[----:B-1----:R-:W-:-:S03]  /*bbf0*/  @!P3 FMUL R7, R7, R7 ;  /* 0x000000070707b220 */ /* 0x002fc60000400000 */
[----:B------:R-:W4:Y:S01]  /*bc00*/  LDL.LU R155, [R1+0x1f8] ;  /* 0x0001f800019b7983 */ /* 0x000f220000300800 */
[----:B------:R-:W-:-:S03]  /*bc10*/  FADD R9, R16, R14 ;  /* 0x0000000e10097221 */ /* 0x000fc60000000000 */
[----:B------:R-:W4:Y:S01]  /*bc20*/  LDL.LU R154, [R1+0x1fc] ;  /* 0x0001fc00019a7983 */ /* 0x000f220000300800 */
[----:B------:R-:W-:-:S03]  /*bc30*/  FADD R11, R11, R8 ;  /* 0x000000080b0b7221 */ /* 0x000fc60000000000 */
[----:B------:R-:W4:Y:S01]  /*bc40*/  LDL.LU R32, [R1+0x154] ;  /* 0x0001540001207983 */ /* 0x000f220000300800 */
[----:B------:R-:W-:-:S03]  /*bc50*/  FADD R8, R15, R13 ;  /* 0x0000000d0f087221 */ /* 0x000fc60000000000 */
[----:B------:R-:W4:Y:S01]  /*bc60*/  LDL.LU R149, [R1+0x150] ;  /* 0x0001500001957983 */ /* 0x000f220000300800 */
[----:B--2---:R-:W-:-:S03]  /*bc70*/  FMUL R179, R179, R7 ;  /* 0x00000007b3b37220 */ /* 0x004fc60000400000 */
[----:B------:R-:W2:Y:S01]  /*bc80*/  LDL.LU R16, [R1+0x140] ;  /* 0x0001400001107983 */ /* 0x000ea20000300800 */
[----:B------:R-:W-:-:S03]  /*bc90*/  FADD R9, R12, R9 ;  /* 0x000000090c097221 */ /* 0x000fc60000000000 */
[----:B------:R-:W2:Y:S01]  /*bca0*/  LDL.LU R14, [R1+0x144] ;  /* 0x00014400010e7983 */ /* 0x000ea20000300800 */
[----:B---3--:R-:W-:-:S03]  /*bcb0*/  FMNMX R0, R0, R5, !PT ;  /* 0x0000000500007209 */ /* 0x008fc60007800000 */
[----:B------:R-:W3:Y:S01]  /*bcc0*/  LDL.LU R18, [R1+0x134] ;  /* 0x0001340001127983 */ /* 0x000ee20000300800 */
[----:B------:R-:W-:-:S03]  /*bcd0*/  FADD R5, R11, R8 ;  /* 0x000000080b057221 */ /* 0x000fc60000000000 */
[----:B------:R-:W2:Y:S04]  /*bce0*/  LDL.LU R15, [R1+0x124] ;  /* 0x00012400010f7983 */ /* 0x000ea80000300800 */
[----:B------:R-:W3:Y:S04]  /*bcf0*/  LDL.LU R13, [R1+0x130] ;  /* 0x00013000010d7983 */ /* 0x000ee80000300800 */
[----:B------:R-:W2:Y:S04]  /*bd00*/  LDL.LU R12, [R1+0x120] ;  /* 0x00012000010c7983 */ /* 0x000ea80000300800 */
[----:B------:R-:W3:Y:S01]  /*bd10*/  LDL.LU R11, [R1+0x114] ;  /* 0x00011400010b7983 */ /* 0x000ee20000300800 */
[----:B------:R-:W-:Y:S01]  /*bd20*/  FSETP.NEU.AND P4, PT, R0, -INF , PT ;  /* 0xff8000000000780b */ /* 0x000fe20003f8d000 */
[----:B------:R-:W-:-:S02]  /*bd30*/  FADD R9, R9, R5 ;  /* 0x0000000509097221 */ /* 0x000fc40000000000 */
[----:B------:R1:W-:Y:S01]  /*bd40*/  STL [R1], R179 ;  /* 0x000000b301007387 */ /* 0x0003e20000100800 */
[----:B------:R-:W-:-:S05]  /*bd50*/  FSEL R8, R0, RZ, P4 ;  /* 0x000000ff00087208 */ /* 0x000fca0002000000 */
[----:B------:R-:W-:Y:S01]  /*bd60*/  FMUL R5, R8, UR7 ;  /* 0x0000000708057c20 */ /* 0x000fe20008400000 */
[----:B-1----:R-:W4:Y:S03]  /*bd70*/  LDL.LU R179, [R1+0x284] ;  /* 0x0002840001b37983 */ /* 0x002f260000300800 */
[----:B------:R-:W-:-:S01]  /*bd80*/  FFMA R26, R26, UR7, -R5 ;  /* 0x000000071a1a7c23 */ /* 0x000fc20008000805 */
[--C-:B------:R-:W-:Y:S01]  /*bd90*/  FFMA R30, R30, UR7, -R5.reuse ;  /* 0x000000071e1e7c23 */ /* 0x100fe20008000805 */
[----:B------:R-:W-:-:S01]  /*bda0*/  FFMA R27, R27, UR7, -R5 ;  /* 0x000000071b1b7c23 */ /* 0x000fc20008000805 */
[----:B------:R-:W-:Y:S02]  /*bdb0*/  FFMA R31, R31, UR7, -R5 ;  /* 0x000000071f1f7c23 */ /* 0x000fe40008000805 */
[----:B------:R-:W-:Y:S01]  /*bdc0*/  FSETP.GEU.AND P5, PT, R26, -126, PT ;  /* 0xc2fc00001a00780b */ /* 0x000fe20003fae000 */
[----:B----4-:R-:W-:Y:S01]  /*bdd0*/  FMUL R179, R179, R7 ;  /* 0x00000007b3b37220 */ /* 0x010fe20000400000 */
[----:B------:R-:W-:-:S02]  /*bde0*/  FSETP.GEU.AND P3, PT, R30, -126, PT ;  /* 0xc2fc00001e00780b */ /* 0x000fc40003f6e000 */
[----:B------:R-:W-:Y:S02]  /*bdf0*/  FSETP.GEU.AND P6, PT, R27, -126, PT ;  /* 0xc2fc00001b00780b */ /* 0x000fe40003fce000 */
[----:B------:R1:W-:Y:S04]  /*be00*/  STL [R1+0x4], R179 ;  /* 0x000004b301007387 */ /* 0x0003e80000100800 */
[----:B-1----:R-:W4:Y:S02]  /*be10*/  LDL.LU R179, [R1+0x280] ;  /* 0x0002800001b37983 */ /* 0x002f240000300800 */
[----:B----4-:R-:W-:-:S05]  /*be20*/  FMUL R179, R179, R7 ;  /* 0x00000007b3b37220 */ /* 0x010fca0000400000 */
        /* <DEDUP_REMOVED lines=70> */
[----:B-1----:R-:W4:Y:S01]  /*c290*/  LDL.LU R179, [R1+0x220] ;  /* 0x0002200001b37983 */ /* 0x002f220000300800 */
[----:B------:R-:W-:Y:S01]  /*c2a0*/  FSETP.GEU.AND P4, PT, R31, -126, PT ;  /* 0xc2fc00001f00780b */ /* 0x000fe20003f8e000 */
[----:B------:R-:W-:Y:S01]  /*c2b0*/  @!P5 FMUL R26, R26, 0.5 ;  /* 0x3f0000001a1ad820 */ /* 0x000fe20000400000 */
[----:B------:R-:W-:Y:S01]  /*c2c0*/  @!P3 FMUL R30, R30, 0.5 ;  /* 0x3f0000001e1eb820 */ /* 0x000fe20000400000 */
[----:B------:R-:W-:-:S04]  /*c2d0*/  @!P6 FMUL R27, R27, 0.5 ;  /* 0x3f0000001b1be820 */ /* 0x000fc80000400000 */
[----:B------:R-:W1:Y:S06]  /*c2e0*/  MUFU.EX2 R26, R26 ;  /* 0x0000001a001a7308 */ /* 0x000e6c0000000800 */
[----:B------:R-:W-:Y:S02]  /*c2f0*/  @!P4 FMUL R31, R31, 0.5 ;  /* 0x3f0000001f1fc820 */ /* 0x000fe40000400000 */
[----:B------:R-:W2:Y:S08]  /*c300*/  MUFU.EX2 R30, R30 ;  /* 0x0000001e001e7308 */ /* 0x000eb00000000800 */
[----:B------:R-:W3:Y:S08]  /*c310*/  MUFU.EX2 R27, R27 ;  /* 0x0000001b001b7308 */ /* 0x000ef00000000800 */
[----:B------:R-:W3:Y:S01]  /*c320*/  MUFU.EX2 R31, R31 ;  /* 0x0000001f001f7308 */ /* 0x000ee20000000800 */
[----:B------:R-:W-:-:S01]  /*c330*/  FFMA R34, R34, UR7, -R5 ;  /* 0x0000000722227c23 */ /* 0x000fc20008000805 */
[--C-:B------:R-:W-:Y:S01]  /*c340*/  FFMA R38, R38, UR7, -R5.reuse ;  /* 0x0000000726267c23 */ /* 0x100fe20008000805 */
[----:B-1----:R-:W-:Y:S01]  /*c350*/  @!P5 FMUL R26, R26, R26 ;  /* 0x0000001a1a1ad220 */ /* 0x002fe20000400000 */
[----:B--2---:R-:W-:Y:S01]  /*c360*/  @!P3 FMUL R30, R30, R30 ;  /* 0x0000001e1e1eb220 */ /* 0x004fe20000400000 */
[----:B------:R-:W-:-:S01]  /*c370*/  FFMA R35, R35, UR7, -R5 ;  /* 0x0000000723237c23 */ /* 0x000fc20008000805 */
[----:B------:R-:W-:Y:S01]  /*c380*/  FSETP.GEU.AND P5, PT, R34, -126, PT ;  /* 0xc2fc00002200780b */ /* 0x000fe20003fae000 */
[----:B------:R-:W-:-:S01]  /*c390*/  FFMA R39, R39, UR7, -R5 ;  /* 0x0000000727277c23 */ /* 0x000fc20008000805 */
[----:B------:R-:W-:Y:S01]  /*c3a0*/  FSETP.GEU.AND P3, PT, R38, -126, PT ;  /* 0xc2fc00002600780b */ /* 0x000fe20003f6e000 */
[----:B---3--:R-:W-:Y:S01]  /*c3b0*/  @!P6 FMUL R27, R27, R27 ;  /* 0x0000001b1b1be220 */ /* 0x008fe20000400000 */
[----:B------:R-:W-:Y:S01]  /*c3c0*/  FSETP.GEU.AND P6, PT, R35, -126, PT ;  /* 0xc2fc00002300780b */ /* 0x000fe20003fce000 */
[----:B------:R-:W-:Y:S01]  /*c3d0*/  @!P4 FMUL R31, R31, R31 ;  /* 0x0000001f1f1fc220 */ /* 0x000fe20000400000 */
[----:B------:R-:W-:-:S07]  /*c3e0*/  FSETP.GEU.AND P4, PT, R39, -126, PT ;  /* 0xc2fc00002700780b */ /* 0x000fce0003f8e000 */
[----:B------:R-:W-:Y:S02]  /*c3f0*/  @!P5 FMUL R34, R34, 0.5 ;  /* 0x3f0000002222d820 */ /* 0x000fe40000400000 */
[----:B------:R-:W-:Y:S02]  /*c400*/  @!P3 FMUL R38, R38, 0.5 ;  /* 0x3f0000002626b820 */ /* 0x000fe40000400000 */
[----:B------:R-:W-:Y:S02]  /*c410*/  @!P6 FMUL R35, R35, 0.5 ;  /* 0x3f0000002323e820 */ /* 0x000fe40000400000 */
[----:B------:R-:W1:Y:S01]  /*c420*/  MUFU.EX2 R34, R34 ;  /* 0x0000002200227308 */ /* 0x000e620000000800 */
[----:B------:R-:W-:-:S07]  /*c430*/  @!P4 FMUL R39, R39, 0.5 ;  /* 0x3f0000002727c820 */ /* 0x000fce0000400000 */
        /* <DEDUP_REMOVED lines=14> */
[----:B------:R-:W-:Y:S01]  /*c520*/  FSETP.GEU.AND P4, PT, R47, -126, PT ;  /* 0xc2fc00002f00780b */ /* 0x000fe20003f8e000 */
[----:B----4-:R-:W-:-:S05]  /*c530*/  FMUL R179, R179, R7 ;  /* 0x00000007b3b37220 */ /* 0x010fca0000400000 */
[----:B------:R1:W-:Y:S04]  /*c540*/  STL [R1+0xd0], R179 ;  /* 0x0000d0b301007387 */ /* 0x0003e80000100800 */
[----:B-1----:R-:W2:Y:S01]  /*c550*/  LDL.LU R179, [R1+0x21c] ;  /* 0x00021c0001b37983 */ /* 0x002ea20000300800 */
[----:B------:R-:W-:Y:S01]  /*c560*/  @!P5 FMUL R42, R42, 0.5 ;  /* 0x3f0000002a2ad820 */ /* 0x000fe20000400000 */
[----:B------:R-:W-:Y:S01]  /*c570*/  @!P3 FMUL R46, R46, 0.5 ;  /* 0x3f0000002e2eb820 */ /* 0x000fe20000400000 */
[----:B------:R-:W-:Y:S01]  /*c580*/  @!P6 FMUL R43, R43, 0.5 ;  /* 0x3f0000002b2be820 */ /* 0x000fe20000400000 */
[----:B------:R-:W-:-:S03]  /*c590*/  @!P4 FMUL R47, R47, 0.5 ;  /* 0x3f0000002f2fc820 */ /* 0x000fc60000400000 */
[----:B------:R-:W1:Y:S08]  /*c5a0*/  MUFU.EX2 R42, R42 ;  /* 0x0000002a002a7308 */ /* 0x000e700000000800 */
[----:B------:R-:W3:Y:S08]  /*c5b0*/  MUFU.EX2 R46, R46 ;  /* 0x0000002e002e7308 */ /* 0x000ef00000000800 */
[----:B------:R-:W4:Y:S08]  /*c5c0*/  MUFU.EX2 R43, R43 ;  /* 0x0000002b002b7308 */ /* 0x000f300000000800 */
[----:B------:R-:W4:Y:S01]  /*c5d0*/  MUFU.EX2 R47, R47 ;  /* 0x0000002f002f7308 */ /* 0x000f220000000800 */
[----:B------:R-:W-:-:S01]  /*c5e0*/  FFMA R50, R50, UR7, -R5 ;  /* 0x0000000732327c23 */ /* 0x000fc20008000805 */
[--C-:B------:R-:W-:Y:S01]  /*c5f0*/  FFMA R54, R54, UR7, -R5.reuse ;  /* 0x0000000736367c23 */ /* 0x100fe20008000805 */
[----:B-1----:R-:W-:Y:S01]  /*c600*/  @!P5 FMUL R42, R42, R42 ;  /* 0x0000002a2a2ad220 */ /* 0x002fe20000400000 */
[----:B---3--:R-:W-:Y:S01]  /*c610*/  @!P3 FMUL R46, R46, R46 ;  /* 0x0000002e2e2eb220 */ /* 0x008fe20000400000 */
[----:B------:R-:W-:-:S01]  /*c620*/  FFMA R51, R51, UR7, -R5 ;  /* 0x0000000733337c23 */ /* 0x000fc20008000805 */
[----:B------:R-:W-:Y:S01]  /*c630*/  FSETP.GEU.AND P5, PT, R50, -126, PT ;  /* 0xc2fc00003200780b */ /* 0x000fe20003fae000 */
[----:B------:R-:W-:-:S01]  /*c640*/  FFMA R55, R55, UR7, -R5 ;  /* 0x0000000737377c23 */ /* 0x000fc20008000805 */
[----:B------:R-:W-:Y:S01]  /*c650*/  FSETP.GEU.AND P3, PT, R54, -126, PT ;  /* 0xc2fc00003600780b */ /* 0x000fe20003f6e000 */
[----:B----4-:R-:W-:Y:S01]  /*c660*/  @!P6 FMUL R43, R43, R43 ;  /* 0x0000002b2b2be220 */ /* 0x010fe20000400000 */
        /* <DEDUP_REMOVED lines=72> */
[----:B------:R-:W-:Y:S01]  /*caf0*/  FFMA R86, R86, UR7, -R5 ;  /* 0x0000000756567c23 */ /* 0x000fe20008000805 */
[----:B-1----:R-:W-:Y:S01]  /*cb00*/  @!P5 FMUL R74, R74, R74 ;  /* 0x0000004a4a4ad220 */ /* 0x002fe20000400000 */
[----:B---3--:R-:W-:Y:S01]  /*cb10*/  @!P3 FMUL R78, R78, R78 ;  /* 0x0000004e4e4eb220 */ /* 0x008fe20000400000 */
[----:B--2---:R-:W-:-:S05]  /*cb20*/  FMUL R179, R179, R7 ;  /* 0x00000007b3b37220 */ /* 0x004fca0000400000 */
[----:B------:R1:W-:Y:S04]  /*cb30*/  STL [R1+0xd4], R179 ;  /* 0x0000d4b301007387 */ /* 0x0003e80000100800 */
[----:B-1----:R-:W2:Y:S01]  /*cb40*/  LDL.LU R179, [R1+0x218] ;  /* 0x0002180001b37983 */ /* 0x002ea20000300800 */
[----:B------:R-:W-:Y:S01]  /*cb50*/  FSETP.GEU.AND P5, PT, R82, -126, PT ;  /* 0xc2fc00005200780b */ /* 0x000fe20003fae000 */
[--C-:B------:R-:W-:Y:S01]  /*cb60*/  FFMA R83, R83, UR7, -R5.reuse ;  /* 0x0000000753537c23 */ /* 0x100fe20008000805 */
[----:B------:R-:W-:Y:S01]  /*cb70*/  FSETP.GEU.AND P3, PT, R86, -126, PT ;  /* 0xc2fc00005600780b */ /* 0x000fe20003f6e000 */
[----:B------:R-:W-:Y:S01]  /*cb80*/  FFMA R90, R90, UR7, -R5 ;  /* 0x000000075a5a7c23 */ /* 0x000fe20008000805 */
[----:B----4-:R-:W-:Y:S01]  /*cb90*/  @!P6 FMUL R75, R75, R75 ;  /* 0x0000004b4b4be220 */ /* 0x010fe20000400000 */
[----:B------:R-:W-:Y:S01]  /*cba0*/  @!P4 FMUL R79, R79, R79 ;  /* 0x0000004f4f4fc220 */ /* 0x000fe20000400000 */
[----:B------:R-:W-:-:S02]  /*cbb0*/  FSETP.GEU.AND P6, PT, R83, -126, PT ;  /* 0xc2fc00005300780b */ /* 0x000fc40003fce000 */
[----:B------:R-:W-:-:S05]  /*cbc0*/  FSETP.GEU.AND P4, PT, R90, -126, PT ;  /* 0xc2fc00005a00780b */ /* 0x000fca0003f8e000 */
[----:B------:R-:W-:Y:S02]  /*cbd0*/  @!P5 FMUL R82, R82, 0.5 ;  /* 0x3f0000005252d820 */ /* 0x000fe40000400000 */
[----:B------:R-:W-:-:S04]  /*cbe0*/  @!P3 FMUL R86, R86, 0.5 ;  /* 0x3f0000005656b820 */ /* 0x000fc80000400000 */
[----:B------:R-:W-:Y:S01]  /*cbf0*/  @!P6 FMUL R83, R83, 0.5 ;  /* 0x3f0000005353e820 */ /* 0x000fe20000400000 */
        /* <DEDUP_REMOVED lines=42> */
[----:B------:R-:W3:Y:S01]  /*cea0*/  MUFU.EX2 R103, R103 ;  /* 0x0000006700677308 */ /* 0x000ee20000000800 */
[-C--:B------:R-:W-:Y:S01]  /*ceb0*/  FMUL R178, R178, R7.reuse ;  /* 0x00000007b2b27220 */ /* 0x080fe20000400000 */
[----:B------:R-:W-:-:S06]  /*cec0*/  FMUL R181, R181, R7 ;  /* 0x00000007b5b57220 */ /* 0x000fcc0000400000 */
[----:B------:R-:W4:Y:S01]  /*ced0*/  MUFU.EX2 R102, R102 ;  /* 0x0000006600667308 */ /* 0x000f220000000800 */
[----:B------:R-:W-:-:S07]  /*cee0*/  FMUL R180, R180, R7 ;  /* 0x00000007b4b47220 */ /* 0x000fce0000400000 */
[----:B------:R-:W4:Y:S01]  /*cef0*/  MUFU.EX2 R106, R106 ;  /* 0x0000006a006a7308 */ /* 0x000f220000000800 */
[----:B------:R3:W-:Y:S01]  /*cf00*/  STL [R1+0xe0], R178 ;  /* 0x0000e0b201007387 */ /* 0x0007e20000100800 */
[----:B------:R-:W-:Y:S01]  /*cf10*/  FMUL R4, R4, R7 ;  /* 0x0000000704047220 */ /* 0x000fe20000400000 */
[--C-:B------:R-:W-:Y:S01]  /*cf20*/  FFMA R107, R107, UR7, -R5.reuse ;  /* 0x000000076b6b7c23 */ /* 0x100fe20008000805 */
[----:B------:R-:W-:-:S01]  /*cf30*/  FFMA R122, R122, UR7, -R5 ;  /* 0x000000077a7a7c23 */ /* 0x000fc20008000805 */
[-C--:B------:R-:W-:Y:S01]  /*cf40*/  FMUL R3, R3, R7.reuse ;  /* 0x0000000703037220 */ /* 0x080fe20000400000 */
[----:B------:R-:W-:Y:S01]  /*cf50*/  FMUL R2, R2, R7 ;  /* 0x0000000702027220 */ /* 0x000fe20000400000 */
[----:B-1----:R-:W-:Y:S01]  /*cf60*/  @!P5 FMUL R99, R99, R99 ;  /* 0x000000636363d220 */ /* 0x002fe20000400000 */
[----:B---3--:R-:W3:Y:S01]  /*cf70*/  LDL.LU R178, [R1+0x214] ;  /* 0x0002140001b27983 */ /* 0x008ee20000300800 */
[----:B------:R-:W-:-:S03]  /*cf80*/  @!P3 FMUL R103, R103, R103 ;  /* 0x000000676767b220 */ /* 0x000fc60000400000 */
[----:B------:R1:W-:Y:S01]  /*cf90*/  STL [R1+0xe4], R181 ;  /* 0x0000e4b501007387 */ /* 0x0003e20000100800 */
[----:B------:R-:W-:-:S01]  /*cfa0*/  FFMA R110, R110, UR7, -R5 ;  /* 0x000000076e6e7c23 */ /* 0x000fc20008000805 */
[----:B------:R-:W-:Y:S01]  /*cfb0*/  FSETP.GEU.AND P5, PT, R107, -126, PT ;  /* 0xc2fc00006b00780b */ /* 0x000fe20003fae000 */
[----:B------:R-:W-:-:S01]  /*cfc0*/  FFMA R111, R111, UR7, -R5 ;  /* 0x000000076f6f7c23 */ /* 0x000fc20008000805 */
[----:B------:R-:W-:Y:S01]  /*cfd0*/  FSETP.GEU.AND P3, PT, R122, -126, PT ;  /* 0xc2fc00007a00780b */ /* 0x000fe20003f6e000 */
[-C--:B------:R-:W-:Y:S01]  /*cfe0*/  FMUL R153, R153, R7.reuse ;  /* 0x0000000799997220 */ /* 0x080fe20000400000 */
[----:B-1----:R-:W3:Y:S04]  /*cff0*/  LDL.LU R181, [R1+0x210] ;  /* 0x0002100001b57983 */ /* 0x002ee80000300800 */
[----:B------:R1:W-:Y:S01]  /*d000*/  STL [R1+0xf0], R180 ;  /* 0x0000f0b401007387 */ /* 0x0003e20000100800 */
[-C--:B------:R-:W-:Y:S01]  /*d010*/  FMUL R11, R11, R7.reuse ;  /* 0x000000070b0b7220 */ /* 0x080fe20000400000 */
[-C--:B------:R-:W-:Y:S01]  /*d020*/  FMUL R12, R12, R7.reuse ;  /* 0x000000070c0c7220 */ /* 0x080fe20000400000 */
[-C--:B------:R-:W-:Y:S01]  /*d030*/  FMUL R15, R15, R7.reuse ;  /* 0x000000070f0f7220 */ /* 0x080fe20000400000 */
[----:B----4-:R-:W-:Y:S01]  /*d040*/  @!P6 FMUL R102, R102, R102 ;  /* 0x000000666666e220 */ /* 0x010fe20000400000 */
[----:B------:R-:W-:Y:S01]  /*d050*/  @!P4 FMUL R106, R106, R106 ;  /* 0x0000006a6a6ac220 */ /* 0x000fe20000400000 */
[----:B-1----:R-:W4:Y:S04]  /*d060*/  LDL.LU R180, [R1+0x20c] ;  /* 0x00020c0001b47983 */ /* 0x002f280000300800 */
[----:B------:R1:W-:Y:S01]  /*d070*/  STL [R1+0xf4], R4 ;  /* 0x0000f40401007387 */ /* 0x0003e20000100800 */
[-C--:B------:R-:W-:Y:S01]  /*d080*/  FMUL R13, R13, R7.reuse ;  /* 0x000000070d0d7220 */ /* 0x080fe20000400000 */
[----:B------:R-:W-:Y:S01]  /*d090*/  FSETP.GEU.AND P6, PT, R110, -126, PT ;  /* 0xc2fc00006e00780b */ /* 0x000fe20003fce000 */
[-C--:B------:R-:W-:Y:S01]  /*d0a0*/  FMUL R18, R18, R7.reuse ;  /* 0x0000000712127220 */ /* 0x080fe20000400000 */
[----:B------:R-:W-:Y:S01]  /*d0b0*/  FSETP.GEU.AND P4, PT, R111, -126, PT ;  /* 0xc2fc00006f00780b */ /* 0x000fe20003f8e000 */
[----:B-1----:R1:W5:Y:S04]  /*d0c0*/  LDL.LU R4, [R1+0x208] ;  /* 0x0002080001047983 */ /* 0x0023680000300800 */
[----:B------:R1:W-:Y:S01]  /*d0d0*/  STL [R1+0x100], R3 ;  /* 0x0001000301007387 */ /* 0x0003e20000100800 */
[-C--:B------:R-:W-:Y:S01]  /*d0e0*/  FMUL R16, R16, R7.reuse ;  /* 0x0000000710107220 */ /* 0x080fe20000400000 */
[-C--:B------:R-:W-:Y:S01]  /*d0f0*/  FMUL R14, R14, R7.reuse ;  /* 0x000000070e0e7220 */ /* 0x080fe20000400000 */
[-C--:B------:R-:W-:Y:S01]  /*d100*/  FMUL R149, R149, R7.reuse ;  /* 0x0000000795957220 */ /* 0x080fe20000400000 */
[----:B-1----:R1:W5:Y:S04]  /*d110*/  LDL.LU R3, [R1+0x204] ;  /* 0x0002040001037983 */ /* 0x0023680000300800 */
[----:B------:R1:W-:Y:S01]  /*d120*/  STL [R1+0x104], R2 ;  /* 0x0001040201007387 */ /* 0x0003e20000100800 */
[-C--:B------:R-:W-:Y:S01]  /*d130*/  FMUL R32, R32, R7.reuse ;  /* 0x0000000720207220 */ /* 0x080fe20000400000 */
[-C--:B------:R-:W-:Y:S01]  /*d140*/  FMUL R235, R235, R7.reuse ;  /* 0x00000007ebeb7220 */ /* 0x080fe20000400000 */
[-C--:B------:R-:W-:Y:S01]  /*d150*/  FMUL R234, R234, R7.reuse ;  /* 0x00000007eaea7220 */ /* 0x080fe20000400000 */
[----:B-1----:R1:W5:Y:S04]  /*d160*/  LDL.LU R2, [R1+0x200] ;  /* 0x0002000001027983 */ /* 0x0023680000300800 */
[----:B------:R-:W-:Y:S04]  /*d170*/  STL [R1+0x110], R153 ;  /* 0x0001109901007387 */ /* 0x000fe80000100800 */
[----:B------:R-:W-:Y:S04]  /*d180*/  STL [R1+0x114], R11 ;  /* 0x0001140b01007387 */ /* 0x000fe80000100800 */
[----:B------:R-:W-:Y:S04]  /*d190*/  STL [R1+0x120], R12 ;  /* 0x0001200c01007387 */ /* 0x000fe80000100800 */
[----:B------:R-:W-:Y:S01]  /*d1a0*/  STL [R1+0x124], R15 ;  /* 0x0001240f01007387 */ /* 0x000fe20000100800 */
[----:B------:R-:W-:-:S03]  /*d1b0*/  FMUL R233, R233, R7 ;  /* 0x00000007e9e97220 */ /* 0x000fc60000400000 */
[----:B------:R-:W-:Y:S01]  /*d1c0*/  STL [R1+0x130], R13 ;  /* 0x0001300d01007387 */ /* 0x000fe20000100800 */
[----:B------:R-:W-:Y:S01]  /*d1d0*/  @!P5 FMUL R107, R107, 0.5 ;  /* 0x3f0000006b6bd820 */ /* 0x000fe20000400000 */
[----:B------:R-:W-:Y:S02]  /*d1e0*/  @!P3 FMUL R122, R122, 0.5 ;  /* 0x3f0000007a7ab820 */ /* 0x000fe40000400000 */
[----:B------:R-:W-:Y:S01]  /*d1f0*/  STL [R1+0x134], R18 ;  /* 0x0001341201007387 */ /* 0x000fe20000100800 */
[----:B------:R-:W-:-:S03]  /*d200*/  FMUL R232, R232, R7 ;  /* 0x00000007e8e87220 */ /* 0x000fc60000400000 */
[----:B------:R-:W-:Y:S01]  /*d210*/  STL [R1+0x140], R16 ;  /* 0x0001401001007387 */ /* 0x000fe20000100800 */
[----:B------:R-:W-:-:S03]  /*d220*/  FMUL R231, R231, R7 ;  /* 0x00000007e7e77220 */ /* 0x000fc60000400000 */
[----:B------:R-:W-:Y:S01]  /*d230*/  STL [R1+0x144], R14 ;  /* 0x0001440e01007387 */ /* 0x000fe20000100800 */
[----:B------:R-:W-:-:S03]  /*d240*/  FMUL R230, R230, R7 ;  /* 0x00000007e6e67220 */ /* 0x000fc60000400000 */
[----:B------:R-:W-:Y:S01]  /*d250*/  STL [R1+0x150], R149 ;  /* 0x0001509501007387 */ /* 0x000fe20000100800 */
[----:B------:R-:W-:-:S03]  /*d260*/  FMUL R229, R229, R7 ;  /* 0x00000007e5e57220 */ /* 0x000fc60000400000 */
[----:B------:R-:W-:Y:S01]  /*d270*/  STL [R1+0x154], R32 ;  /* 0x0001542001007387 */ /* 0x000fe20000100800 */
[-C--:B------:R-:W-:Y:S01]  /*d280*/  FMUL R228, R228, R7.reuse ;  /* 0x00000007e4e47220 */ /* 0x080fe20000400000 */
[----:B------:R-:W-:Y:S02]  /*d290*/  @!P6 FMUL R110, R110, 0.5 ;  /* 0x3f0000006e6ee820 */ /* 0x000fe40000400000 */
[----:B------:R-:W-:Y:S01]  /*d2a0*/  STL [R1+0x160], R235 ;  /* 0x000160eb01007387 */ /* 0x000fe20000100800 */
[----:B------:R-:W-:Y:S01]  /*d2b0*/  @!P4 FMUL R111, R111, 0.5 ;  /* 0x3f0000006f6fc820 */ /* 0x000fe20000400000 */
[-C--:B------:R-:W-:Y:S02]  /*d2c0*/  FMUL R227, R227, R7.reuse ;  /* 0x00000007e3e37220 */ /* 0x080fe40000400000 */
[----:B------:R-:W-:Y:S01]  /*d2d0*/  STL [R1+0x164], R234 ;  /* 0x000164ea01007387 */ /* 0x000fe20000100800 */
[----:B------:R-:W1:Y:S01]  /*d2e0*/  MUFU.EX2 R107, R107 ;  /* 0x0000006b006b7308 */ /* 0x000e620000000800 */
[----:B------:R-:W-:-:S02]  /*d2f0*/  FMUL R226, R226, R7 ;  /* 0x00000007e2e27220 */ /* 0x000fc40000400000 */
[----:B------:R-:W-:Y:S01]  /*d300*/  STL [R1+0x170], R233 ;  /* 0x000170e901007387 */ /* 0x000fe20000100800 */
[----:B------:R-:W-:-:S03]  /*d310*/  FMUL R225, R225, R7 ;  /* 0x00000007e1e17220 */ /* 0x000fc60000400000 */
[----:B------:R-:W-:Y:S01]  /*d320*/  STL [R1+0x174], R232 ;  /* 0x000174e801007387 */ /* 0x000fe20000100800 */
[----:B------:R-:W2:Y:S01]  /*d330*/  MUFU.EX2 R122, R122 ;  /* 0x0000007a007a7308 */ /* 0x000ea20000000800 */
[-C--:B------:R-:W-:Y:S02]  /*d340*/  FMUL R224, R224, R7.reuse ;  /* 0x00000007e0e07220 */ /* 0x080fe40000400000 */
[----:B------:R-:W-:Y:S01]  /*d350*/  STL [R1+0x180], R231 ;  /* 0x000180e701007387 */ /* 0x000fe20000100800 */
[----:B------:R-:W-:-:S03]  /*d360*/  FMUL R223, R223, R7 ;  /* 0x00000007dfdf7220 */ /* 0x000fc60000400000 */
[----:B------:R-:W-:Y:S01]  /*d370*/  STL [R1+0x184], R230 ;  /* 0x000184e601007387 */ /* 0x000fe20000100800 */
[-C--:B------:R-:W-:Y:S01]  /*d380*/  FMUL R222, R222, R7.reuse ;  /* 0x00000007dede7220 */ /* 0x080fe20000400000 */
[----:B------:R-:W2:Y:S02]  /*d390*/  MUFU.EX2 R110, R110 ;  /* 0x0000006e006e7308 */ /* 0x000ea40000000800 */
[----:B------:R-:W-:Y:S01]  /*d3a0*/  STL [R1+0x190], R229 ;  /* 0x000190e501007387 */ /* 0x000fe20000100800 */
[----:B------:R-:W-:-:S03]  /*d3b0*/  FMUL R152, R152, R7 ;  /* 0x0000000798987220 */ /* 0x000fc60000400000 */
[----:B------:R-:W-:Y:S02]  /*d3c0*/  STL [R1+0x194], R228 ;  /* 0x000194e401007387 */ /* 0x000fe40000100800 */
[----:B------:R-:W2:Y:S02]  /*d3d0*/  MUFU.EX2 R111, R111 ;  /* 0x0000006f006f7308 */ /* 0x000ea40000000800 */
[----:B------:R-:W-:Y:S01]  /*d3e0*/  STL [R1+0x1a0], R227 ;  /* 0x0001a0e301007387 */ /* 0x000fe20000100800 */
[-C--:B------:R-:W-:Y:S01]  /*d3f0*/  FMUL R23, R23, R7.reuse ;  /* 0x0000000717177220 */ /* 0x080fe20000400000 */
[----:B------:R-:W-:Y:S02]  /*d400*/  FMUL R22, R22, R7 ;  /* 0x0000000716167220 */ /* 0x000fe40000400000 */
[----:B------:R-:W-:Y:S04]  /*d410*/  STL [R1+0x1a4], R226 ;  /* 0x0001a4e201007387 */ /* 0x000fe80000100800 */
[----:B------:R-:W-:Y:S04]  /*d420*/  STL [R1+0x1b0], R225 ;  /* 0x0001b0e101007387 */ /* 0x000fe80000100800 */
[----:B------:R-:W-:Y:S04]  /*d430*/  STL [R1+0x1b4], R224 ;  /* 0x0001b4e001007387 */ /* 0x000fe80000100800 */
[----:B------:R-:W-:Y:S01]  /*d440*/  STL [R1+0x1c0], R223 ;  /* 0x0001c0df01007387 */ /* 0x000fe20000100800 */
[----:B------:R-:W-:-:S03]  /*d450*/  FFMA R114, R114, UR7, -R5 ;  /* 0x0000000772727c23 */ /* 0x000fc60008000805 */
[----:B------:R2:W-:Y:S01]  /*d460*/  STL [R1+0x1c4], R222 ;  /* 0x0001c4de01007387 */ /* 0x0005e20000100800 */
[----:B------:R-:W-:-:S03]  /*d470*/  FFMA R138, R138, UR7, -R5 ;  /* 0x000000078a8a7c23 */ /* 0x000fc60008000805 */
[----:B------:R3:W-:Y:S04]  /*d480*/  STL [R1+0x1d0], R152 ;  /* 0x0001d09801007387 */ /* 0x0007e80000100800 */
[----:B------:R3:W-:Y:S04]  /*d490*/  STL [R1+0x1d4], R23 ;  /* 0x0001d41701007387 */ /* 0x0007e80000100800 */
[----:B------:R3:W-:Y:S01]  /*d4a0*/  STL [R1+0x1e0], R22 ;  /* 0x0001e01601007387 */ /* 0x0007e20000100800 */
[----:B-1----:R-:W-:-:S03]  /*d4b0*/  @!P5 FMUL R107, R107, R107 ;  /* 0x0000006b6b6bd220 */ /* 0x002fc60000400000 */
[----:B--2---:R-:W2:Y:S01]  /*d4c0*/  LDL.LU R222, [R1+0x8] ;  /* 0x0000080001de7983 */ /* 0x004ea20000300800 */
[----:B------:R-:W-:Y:S01]  /*d4d0*/  @!P3 FMUL R122, R122, R122 ;  /* 0x0000007a7a7ab220 */ /* 0x000fe20000400000 */
[--C-:B------:R-:W-:Y:S01]  /*d4e0*/  FFMA R123, R123, UR7, -R5.reuse ;  /* 0x000000077b7b7c23 */ /* 0x100fe20008000805 */
[----:B------:R-:W-:-:S01]  /*d4f0*/  FFMA R139, R139, UR7, -R5 ;  /* 0x000000078b8b7c23 */ /* 0x000fc20008000805 */
[----:B------:R-:W-:Y:S02]  /*d500*/  FSETP.GEU.AND P5, PT, R138, -126, PT ;  /* 0xc2fc00008a00780b */ /* 0x000fe40003fae000 */
[----:B------:R-:W-:Y:S01]  /*d510*/  FSETP.GEU.AND P3, PT, R114, -126, PT ;  /* 0xc2fc00007200780b */ /* 0x000fe20003f6e000 */
[----:B------:R-:W-:Y:S01]  /*d520*/  @!P6 FMUL R110, R110, R110 ;  /* 0x0000006e6e6ee220 */ /* 0x000fe20000400000 */
[----:B------:R-:W-:Y:S01]  /*d530*/  @!P4 FMUL R111, R111, R111 ;  /* 0x0000006f6f6fc220 */ /* 0x000fe20000400000 */
[----:B------:R-:W-:Y:S02]  /*d540*/  FSETP.GEU.AND P6, PT, R123, -126, PT ;  /* 0xc2fc00007b00780b */ /* 0x000fe40003fce000 */
[----:B------:R-:W-:-:S06]  /*d550*/  FSETP.GEU.AND P4, PT, R139, -126, PT ;  /* 0xc2fc00008b00780b */ /* 0x000fcc0003f8e000 */
[----:B------:R-:W-:Y:S02]  /*d560*/  @!P5 FMUL R138, R138, 0.5 ;  /* 0x3f0000008a8ad820 */ /* 0x000fe40000400000 */
[----:B------:R-:W-:-:S03]  /*d570*/  @!P3 FMUL R114, R114, 0.5 ;  /* 0x3f0000007272b820 */ /* 0x000fc60000400000 */
[----:B------:R-:W-:Y:S01]  /*d580*/  @!P6 FMUL R123, R123, 0.5 ;  /* 0x3f0000007b7be820 */ /* 0x000fe20000400000 */
[----:B------:R-:W1:Y:S01]  /*d590*/  MUFU.EX2 R138, R138 ;  /* 0x0000008a008a7308 */ /* 0x000e620000000800 */
[----:B------:R-:W-:-:S07]  /*d5a0*/  @!P4 FMUL R139, R139, 0.5 ;  /* 0x3f0000008b8bc820 */ /* 0x000fce0000400000 */
[----:B------:R-:W1:Y:S08]  /*d5b0*/  MUFU.EX2 R114, R114 ;  /* 0x0000007200727308 */ /* 0x000e700000000800 */
[----:B------:R-:W1:Y:S08]  /*d5c0*/  MUFU.EX2 R123, R123 ;  /* 0x0000007b007b7308 */ /* 0x000e700000000800 */
[----:B------:R-:W1:Y:S01]  /*d5d0*/  MUFU.EX2 R139, R139 ;  /* 0x0000008b008b7308 */ /* 0x000e620000000800 */
[----:B------:R-:W-:-:S01]  /*d5e0*/  FFMA R126, R126, UR7, -R5 ;  /* 0x000000077e7e7c23 */ /* 0x000fc20008000805 */
[--C-:B------:R-:W-:Y:S01]  /*d5f0*/  FFMA R142, R142, UR7, -R5.reuse ;  /* 0x000000078e8e7c23 */ /* 0x100fe20008000805 */
[----:B-1----:R-:W-:Y:S01]  /*d600*/  @!P5 FMUL R138, R138, R138 ;  /* 0x0000008a8a8ad220 */ /* 0x002fe20000400000 */
[----:B------:R-:W-:Y:S01]  /*d610*/  @!P3 FMUL R114, R114, R114 ;  /* 0x000000727272b220 */ /* 0x000fe20000400000 */
[----:B------:R-:W-:-:S01]  /*d620*/  FFMA R115, R115, UR7, -R5 ;  /* 0x0000000773737c23 */ /* 0x000fc20008000805 */
[----:B------:R-:W-:Y:S01]  /*d630*/  FFMA R127, R127, UR7, -R5 ;  /* 0x000000077f7f7c23 */ /* 0x000fe20008000805 */
[----:B------:R-:W-:-:S02]  /*d640*/  FSETP.GEU.AND P5, PT, R126, -126, PT ;  /* 0xc2fc00007e00780b */ /* 0x000fc40003fae000 */
[----:B------:R-:W-:Y:S01]  /*d650*/  FSETP.GEU.AND P3, PT, R142, -126, PT ;  /* 0xc2fc00008e00780b */ /* 0x000fe20003f6e000 */
[----:B------:R-:W-:Y:S01]  /*d660*/  @!P6 FMUL R123, R123, R123 ;  /* 0x0000007b7b7be220 */ /* 0x000fe20000400000 */
        /* <DEDUP_REMOVED lines=24> */
[----:B------:R-:W-:Y:S01]  /*d7f0*/  @!P3 FMUL R130, R130, 0.5 ;  /* 0x3f0000008282b820 */ /* 0x000fe20000400000 */
[-C--:B------:R-:W-:Y:S01]  /*d800*/  FMUL R21, R21, R7.reuse ;  /* 0x0000000715157220 */ /* 0x080fe20000400000 */
[-C--:B------:R-:W-:Y:S01]  /*d810*/  FMUL R20, R20, R7.reuse ;  /* 0x0000000714147220 */ /* 0x080fe20000400000 */
[----:B------:R-:W-:Y:S01]  /*d820*/  FMUL R19, R19, R7 ;  /* 0x0000000713137220 */ /* 0x000fe20000400000 */
[----:B------:R-:W-:-:S01]  /*d830*/  FFMA R179, R7, R179, R9 ;  /* 0x000000b307b37223 */ /* 0x000fc20000000009 */
[----:B------:R-:W-:Y:S01]  /*d840*/  FADD R9, R26, R90 ;  /* 0x0000005a1a097221 */ /* 0x000fe20000000000 */
[----:B------:R-:W-:-:S01]  /*d850*/  FADD R7, R58, R122 ;  /* 0x0000007a3a077221 */ /* 0x000fc20000000000 */
[----:B------:R-:W-:Y:S01]  /*d860*/  @!P6 FMUL R143, R143, 0.5 ;  /* 0x3f0000008f8fe820 */ /* 0x000fe20000400000 */
[----:B------:R-:W1:Y:S01]  /*d870*/  MUFU.EX2 R118, R118 ;  /* 0x0000007600767308 */ /* 0x000e620000000800 */
[----:B------:R-:W-:Y:S01]  /*d880*/  @!P4 FMUL R131, R131, 0.5 ;  /* 0x3f0000008383c820 */ /* 0x000fe20000400000 */
[----:B------:R-:W-:Y:S01]  /*d890*/  FADD R32, -R8, R17 ;  /* 0x0000001108207221 */ /* 0x000fe20000000100 */
[----:B------:R-:W-:-:S01]  /*d8a0*/  FADD R9, R9, R7 ;  /* 0x0000000709097221 */ /* 0x000fc20000000000 */
[----:B------:R-:W-:Y:S01]  /*d8b0*/  FADD R7, R42, R106 ;  /* 0x0000006a2a077221 */ /* 0x000fe20000000000 */
[----:B------:R-:W-:-:S03]  /*d8c0*/  FADD R8, R74, R138 ;  /* 0x0000008a4a087221 */ /* 0x000fc60000000000 */
[----:B------:R-:W3:Y:S01]  /*d8d0*/  MUFU.EX2 R130, R130 ;  /* 0x0000008200827308 */ /* 0x000ee20000000800 */
[----:B------:R-:W-:-:S07]  /*d8e0*/  FADD R7, R7, R8 ;  /* 0x0000000807077221 */ /* 0x000fce0000000000 */
[----:B------:R-:W4:Y:S01]  /*d8f0*/  MUFU.EX2 R143, R143 ;  /* 0x0000008f008f7308 */ /* 0x000f220000000800 */
[----:B------:R-:W-:-:S01]  /*d900*/  FADD R18, R9, R7 ;  /* 0x0000000709127221 */ /* 0x000fc20000000000 */
[----:B------:R-:W-:-:S06]  /*d910*/  FADD R9, R27, R91 ;  /* 0x0000005b1b097221 */ /* 0x000fcc0000000000 */
[----:B------:R-:W4:Y:S01]  /*d920*/  MUFU.EX2 R131, R131 ;  /* 0x0000008300837308 */ /* 0x000f220000000800 */
[----:B------:R-:W-:-:S01]  /*d930*/  FADD R7, R59, R123 ;  /* 0x0000007b3b077221 */ /* 0x000fc20000000000 */
[--C-:B------:R-:W-:Y:S01]  /*d940*/  FFMA R146, R146, UR7, -R5.reuse ;  /* 0x0000000792927c23 */ /* 0x100fe20008000805 */
[----:B------:R-:W-:-:S01]  /*d950*/  FFMA R147, R147, UR7, -R5 ;  /* 0x0000000793937c23 */ /* 0x000fc20008000805 */
[----:B------:R-:W-:Y:S01]  /*d960*/  FADD R8, R75, R139 ;  /* 0x0000008b4b087221 */ /* 0x000fe20000000000 */
[----:B------:R-:W-:-:S01]  /*d970*/  FADD R9, R9, R7 ;  /* 0x0000000709097221 */ /* 0x000fc20000000000 */
[----:B------:R-:W-:Y:S01]  /*d980*/  FADD R7, R43, R107 ;  /* 0x0000006b2b077221 */ /* 0x000fe20000000000 */
[----:B-1----:R-:W-:Y:S01]  /*d990*/  @!P5 FMUL R118, R118, R118 ;  /* 0x000000767676d220 */ /* 0x002fe20000400000 */
[----:B---3--:R-:W-:Y:S01]  /*d9a0*/  @!P3 FMUL R130, R130, R130 ;  /* 0x000000828282b220 */ /* 0x008fe20000400000 */
[----:B------:R-:W-:-:S01]  /*d9b0*/  FFMA R134, R134, UR7, -R5 ;  /* 0x0000000786867c23 */ /* 0x000fc20008000805 */
[----:B------:R-:W-:Y:S01]  /*d9c0*/  FFMA R150, R150, UR7, -R5 ;  /* 0x0000000796967c23 */ /* 0x000fe20008000805 */
[----:B------:R-:W-:-:S02]  /*d9d0*/  FSETP.GEU.AND P5, PT, R146, -126, PT ;  /* 0xc2fc00009200780b */ /* 0x000fc40003fae000 */
[----:B------:R-:W-:Y:S01]  /*d9e0*/  FSETP.GEU.AND P3, PT, R147, -126, PT ;  /* 0xc2fc00009300780b */ /* 0x000fe20003f6e000 */
[----:B------:R-:W-:-:S01]  /*d9f0*/  FADD R7, R7, R8 ;  /* 0x0000000807077221 */ /* 0x000fc20000000000 */
[----:B----4-:R-:W-:Y:S01]  /*da00*/  @!P6 FMUL R143, R143, R143 ;  /* 0x0000008f8f8fe220 */ /* 0x010fe20000400000 */
[----:B------:R-:W-:Y:S01]  /*da10*/  FSETP.GEU.AND P6, PT, R134, -126, PT ;  /* 0xc2fc00008600780b */ /* 0x000fe20003fce000 */
[----:B------:R-:W-:Y:S01]  /*da20*/  @!P4 FMUL R131, R131, R131 ;  /* 0x000000838383c220 */ /* 0x000fe20000400000 */
[----:B------:R-:W-:Y:S01]  /*da30*/  FSETP.GEU.AND P4, PT, R150, -126, PT ;  /* 0xc2fc00009600780b */ /* 0x000fe20003f8e000 */
[----:B------:R-:W-:Y:S01]  /*da40*/  FADD R17, R9, R7 ;  /* 0x0000000709117221 */ /* 0x000fe20000000000 */
[----:B------:R-:W-:-:S01]  /*da50*/  FADD R9, R30, R94 ;  /* 0x0000005e1e097221 */ /* 0x000fc20000000000 */
[----:B------:R-:W-:Y:S01]  /*da60*/  FADD R7, R62, R126 ;  /* 0x0000007e3e077221 */ /* 0x000fe20000000000 */
[----:B------:R-:W-:-:S03]  /*da70*/  FADD R8, R78, R142 ;  /* 0x0000008e4e087221 */ /* 0x000fc60000000000 */
[----:B------:R-:W-:Y:S01]  /*da80*/  FADD R9, R9, R7 ;  /* 0x0000000709097221 */ /* 0x000fe20000000000 */
[----:B------:R-:W-:-:S01]  /*da90*/  FADD R7, R46, R110 ;  /* 0x0000006e2e077221 */ /* 0x000fc20000000000 */
[----:B------:R-:W-:Y:S01]  /*daa0*/  @!P5 FMUL R146, R146, 0.5 ;  /* 0x3f0000009292d820 */ /* 0x000fe20000400000 */
[----:B------:R-:W-:Y:S02]  /*dab0*/  @!P3 FMUL R147, R147, 0.5 ;  /* 0x3f0000009393b820 */ /* 0x000fe40000400000 */
[----:B------:R-:W-:Y:S01]  /*dac0*/  FADD R7, R7, R8 ;  /* 0x0000000807077221 */ /* 0x000fe20000000000 */
[----:B------:R-:W-:Y:S01]  /*dad0*/  @!P6 FMUL R134, R134, 0.5 ;  /* 0x3f0000008686e820 */ /* 0x000fe20000400000 */
[----:B------:R-:W-:Y:S01]  /*dae0*/  @!P4 FMUL R150, R150, 0.5 ;  /* 0x3f0000009696c820 */ /* 0x000fe20000400000 */
[----:B------:R-:W1:Y:S01]  /*daf0*/  MUFU.EX2 R146, R146 ;  /* 0x0000009200927308 */ /* 0x000e620000000800 */
[----:B------:R-:W-:-:S01]  /*db00*/  FADD R16, R9, R7 ;  /* 0x0000000709107221 */ /* 0x000fc20000000000 */
[----:B------:R-:W-:Y:S01]  /*db10*/  FADD R9, R31, R95 ;  /* 0x0000005f1f097221 */ /* 0x000fe20000000000 */
[----:B------:R-:W-:-:S05]  /*db20*/  FADD R7, R63, R127 ;  /* 0x0000007f3f077221 */ /* 0x000fca0000000000 */
[----:B------:R-:W3:Y:S01]  /*db30*/  MUFU.EX2 R147, R147 ;  /* 0x0000009300937308 */ /* 0x000ee20000000800 */
[----:B------:R-:W-:-:S01]  /*db40*/  FADD R9, R9, R7 ;  /* 0x0000000709097221 */ /* 0x000fc20000000000 */
[----:B------:R-:W-:Y:S01]  /*db50*/  FADD R7, R47, R111 ;  /* 0x0000006f2f077221 */ /* 0x000fe20000000000 */
[----:B------:R-:W-:-:S05]  /*db60*/  FADD R8, R79, R143 ;  /* 0x0000008f4f087221 */ /* 0x000fca0000000000 */
[----:B------:R-:W4:Y:S01]  /*db70*/  MUFU.EX2 R134, R134 ;  /* 0x0000008600867308 */ /* 0x000f220000000800 */
[----:B------:R-:W-:-:S07]  /*db80*/  FADD R7, R7, R8 ;  /* 0x0000000807077221 */ /* 0x000fce0000000000 */
[----:B------:R-:W4:Y:S01]  /*db90*/  MUFU.EX2 R150, R150 ;  /* 0x0000009600967308 */ /* 0x000f220000000800 */
[----:B------:R-:W-:-:S01]  /*dba0*/  FFMA R135, R135, UR7, -R5 ;  /* 0x0000000787877c23 */ /* 0x000fc20008000805 */
[----:B------:R-:W-:Y:S01]  /*dbb0*/  FADD R15, R9, R7 ;  /* 0x00000007090f7221 */ /* 0x000fe20000000000 */
[----:B------:R-:W-:-:S01]  /*dbc0*/  FADD R9, R34, R98 ;  /* 0x0000006222097221 */ /* 0x000fc20000000000 */
[----:B------:R-:W-:Y:S01]  /*dbd0*/  FADD R7, R66, R130 ;  /* 0x0000008242077221 */ /* 0x000fe20000000000 */
[----:B------:R-:W-:-:S01]  /*dbe0*/  FFMA R87, R87, UR7, -R5 ;  /* 0x0000000757577c23 */ /* 0x000fc20008000805 */
[--C-:B------:R-:W-:Y:S01]  /*dbf0*/  FFMA R119, R119, UR7, -R5.reuse ;  /* 0x0000000777777c23 */ /* 0x100fe20008000805 */
[----:B-1----:R-:W-:Y:S01]  /*dc00*/  @!P5 FMUL R146, R146, R146 ;  /* 0x000000929292d220 */ /* 0x002fe20000400000 */
[----:B---3--:R-:W-:Y:S01]  /*dc10*/  @!P3 FMUL R147, R147, R147 ;  /* 0x000000939393b220 */ /* 0x008fe20000400000 */
[----:B------:R-:W-:-:S01]  /*dc20*/  FFMA R5, R151, UR7, -R5 ;  /* 0x0000000797057c23 */ /* 0x000fc20008000805 */
[----:B------:R-:W-:Y:S01]  /*dc30*/  FSETP.GEU.AND P3, PT, R135, -126, PT ;  /* 0xc2fc00008700780b */ /* 0x000fe20003f6e000 */
[----:B------:R-:W-:-:S01]  /*dc40*/  FADD R9, R9, R7 ;  /* 0x0000000709097221 */ /* 0x000fc20000000000 */
[----:B------:R-:W-:Y:S01]  /*dc50*/  FADD R7, R50, R114 ;  /* 0x0000007232077221 */ /* 0x000fe20000000000 */
[----:B------:R-:W-:-:S01]  /*dc60*/  FADD R8, R82, R146 ;  /* 0x0000009252087221 */ /* 0x000fc20000000000 */
[----:B----4-:R-:W-:Y:S01]  /*dc70*/  @!P6 FMUL R134, R134, R134 ;  /* 0x000000868686e220 */ /* 0x010fe20000400000 */
[----:B------:R-:W-:Y:S01]  /*dc80*/  FSETP.GEU.AND P5, PT, R87, -126, PT ;  /* 0xc2fc00005700780b */ /* 0x000fe20003fae000 */
[----:B------:R-:W-:Y:S01]  /*dc90*/  @!P4 FMUL R150, R150, R150 ;  /* 0x000000969696c220 */ /* 0x000fe20000400000 */
[----:B------:R-:W-:-:S02]  /*dca0*/  FSETP.GEU.AND P6, PT, R119, -126, PT ;  /* 0xc2fc00007700780b */ /* 0x000fc40003fce000 */
[----:B------:R-:W-:Y:S01]  /*dcb0*/  FSETP.GEU.AND P4, PT, R5, -126, PT ;  /* 0xc2fc00000500780b */ /* 0x000fe20003f8e000 */
[----:B------:R-:W-:-:S03]  /*dcc0*/  FADD R7, R7, R8 ;  /* 0x0000000807077221 */ /* 0x000fc60000000000 */
[----:B------:R-:W-:Y:S01]  /*dcd0*/  @!P3 FMUL R135, R135, 0.5 ;  /* 0x3f0000008787b820 */ /* 0x000fe20000400000 */
[----:B------:R-:W-:-:S01]  /*dce0*/  FADD R14, R9, R7 ;  /* 0x00000007090e7221 */ /* 0x000fc20000000000 */
[----:B------:R-:W-:Y:S01]  /*dcf0*/  FADD R9, R35, R99 ;  /* 0x0000006323097221 */ /* 0x000fe20000000000 */
[----:B------:R-:W-:-:S01]  /*dd00*/  FADD R7, R67, R131 ;  /* 0x0000008343077221 */ /* 0x000fc20000000000 */
[----:B------:R-:W-:Y:S01]  /*dd10*/  FADD R8, R83, R147 ;  /* 0x0000009353087221 */ /* 0x000fe20000000000 */
[----:B------:R-:W-:Y:S02]  /*dd20*/  @!P5 FMUL R87, R87, 0.5 ;  /* 0x3f0000005757d820 */ /* 0x000fe40000400000 */
[----:B------:R-:W-:Y:S01]  /*dd30*/  FADD R9, R9, R7 ;  /* 0x0000000709097221 */ /* 0x000fe20000000000 */
[----:B------:R-:W-:-:S01]  /*dd40*/  FADD R7, R51, R115 ;  /* 0x0000007333077221 */ /* 0x000fc20000000000 */
[----:B------:R-:W-:Y:S01]  /*dd50*/  @!P6 FMUL R119, R119, 0.5 ;  /* 0x3f0000007777e820 */ /* 0x000fe20000400000 */
[----:B------:R-:W-:Y:S01]  /*dd60*/  @!P4 FMUL R5, R5, 0.5 ;  /* 0x3f0000000505c820 */ /* 0x000fe20000400000 */
[----:B------:R-:W1:Y:S01]  /*dd70*/  MUFU.EX2 R135, R135 ;  /* 0x0000008700877308 */ /* 0x000e620000000800 */
[----:B------:R-:W-:-:S04]  /*dd80*/  FADD R7, R7, R8 ;  /* 0x0000000807077221 */ /* 0x000fc80000000000 */
[----:B------:R-:W-:Y:S01]  /*dd90*/  FADD R13, R9, R7 ;  /* 0x00000007090d7221 */ /* 0x000fe20000000000 */
[----:B------:R-:W-:-:S02]  /*dda0*/  FADD R9, R38, R102 ;  /* 0x0000006626097221 */ /* 0x000fc40000000000 */
[----:B------:R-:W3:Y:S01]  /*ddb0*/  MUFU.EX2 R87, R87 ;  /* 0x0000005700577308 */ /* 0x000ee20000000800 */
[----:B------:R-:W-:-:S07]  /*ddc0*/  FADD R7, R70, R134 ;  /* 0x0000008646077221 */ /* 0x000fce0000000000 */
[----:B------:R-:W4:Y:S01]  /*ddd0*/  MUFU.EX2 R119, R119 ;  /* 0x0000007700777308 */ /* 0x000f220000000800 */
[----:B------:R-:W-:-:S07]  /*dde0*/  FADD R9, R9, R7 ;  /* 0x0000000709097221 */ /* 0x000fce0000000000 */
[----:B------:R-:W4:Y:S01]  /*ddf0*/  MUFU.EX2 R5, R5 ;  /* 0x0000000500057308 */ /* 0x000f220000000800 */
[----:B------:R-:W-:-:S01]  /*de00*/  FADD R7, R54, R118 ;  /* 0x0000007636077221 */ /* 0x000fc20000000000 */
[----:B------:R-:W-:Y:S01]  /*de10*/  FADD R8, R86, R150 ;  /* 0x0000009656087221 */ /* 0x000fe20000000000 */
[----:B-1----:R-:W-:-:S03]  /*de20*/  @!P3 FMUL R135, R135, R135 ;  /* 0x000000878787b220 */ /* 0x002fc60000400000 */
[----:B------:R-:W-:Y:S01]  /*de30*/  FADD R7, R7, R8 ;  /* 0x0000000807077221 */ /* 0x000fe20000000000 */
[----:B------:R-:W-:-:S01]  /*de40*/  FADD R8, R71, R135 ;  /* 0x0000008747087221 */ /* 0x000fc20000000000 */
[----:B---3--:R-:W-:Y:S02]  /*de50*/  @!P5 FMUL R87, R87, R87 ;  /* 0x000000575757d220 */ /* 0x008fe40000400000 */
[----:B------:R-:W-:-:S01]  /*de60*/  FADD R12, R9, R7 ;  /* 0x00000007090c7221 */ /* 0x000fc20000000000 */
[----:B------:R-:W-:Y:S01]  /*de70*/  FADD R7, R39, R103 ;  /* 0x0000006727077221 */ /* 0x000fe20000000000 */
[----:B----4-:R-:W-:Y:S01]  /*de80*/  @!P6 FMUL R119, R119, R119 ;  /* 0x000000777777e220 */ /* 0x010fe20000400000 */
[----:B------:R-:W-:Y:S02]  /*de90*/  @!P4 FMUL R5, R5, R5 ;  /* 0x000000050505c220 */ /* 0x000fe40000400000 */
[----:B------:R-:W-:-:S01]  /*dea0*/  FADD R7, R7, R8 ;  /* 0x0000000807077221 */ /* 0x000fc20000000000 */
[----:B------:R-:W-:Y:S01]  /*deb0*/  FADD R9, R55, R119 ;  /* 0x0000007737097221 */ /* 0x000fe20000000000 */
[----:B------:R-:W-:-:S04]  /*dec0*/  FADD R8, R87, R5 ;  /* 0x0000000557087221 */ /* 0x000fc80000000000 */
[----:B------:R-:W-:-:S04]  /*ded0*/  FADD R8, R9, R8 ;  /* 0x0000000809087221 */ /* 0x000fc80000000000 */
[----:B------:R-:W-:Y:S01]  /*dee0*/  FADD R11, R7, R8 ;  /* 0x00000008070b7221 */ /* 0x000fe20000000000 */
[----:B------:R-:W-:Y:S02]  /*def0*/  F2FP.SATFINITE.E4M3.F32.PACK_AB_MERGE_C R7, RZ, R28, RZ ;  /* 0x0000001cff07723e */ /* 0x000fe400048070ff */
[----:B------:R-:W-:Y:S02]  /*df00*/  F2FP.SATFINITE.E4M3.F32.PACK_AB_MERGE_C R8, RZ, R29, RZ ;  /* 0x0000001dff08723e */ /* 0x000fe400048070ff */
[----:B------:R-:W-:Y:S02]  /*df10*/  LOP3.LUT R7, R7, 0xff, RZ, 0xc0, !PT ;  /* 0x000000ff07077812 */ /* 0x000fe400078ec0ff */
[----:B------:R-:W-:Y:S02]  /*df20*/  LOP3.LUT R8, R8, 0xffff, RZ, 0xc0, !PT ;  /* 0x0000ffff08087812 */ /* 0x000fe400078ec0ff */
[----:B------:R-:W-:Y:S02]  /*df30*/  F2FP.SATFINITE.E4M3.F32.PACK_AB_MERGE_C R10, RZ, R10, RZ ;  /* 0x0000000aff0a723e */ /* 0x000fe400048070ff */
[----:B------:R-:W-:-:S02]  /*df40*/  PRMT R151, R8, 0x7604, R7 ;  /* 0x0000760408977816 */ /* 0x000fc40000000007 */
[----:B------:R-:W-:Y:S02]  /*df50*/  F2FP.SATFINITE.E4M3.F32.PACK_AB_MERGE_C R9, RZ, R33, RZ ;  /* 0x00000021ff09723e */ /* 0x000fe400048070ff */
[----:B------:R-:W-:Y:S02]  /*df60*/  F2FP.SATFINITE.E4M3.F32.PACK_AB_MERGE_C R7, RZ, R36, RZ ;  /* 0x00000024ff07723e */ /* 0x000fe400048070ff */
[----:B------:R-:W-:Y:S02]  /*df70*/  F2FP.SATFINITE.E4M3.F32.PACK_AB_MERGE_C R8, RZ, R37, RZ ;  /* 0x00000025ff08723e */ /* 0x000fe400048070ff */
[----:B------:R-:W-:Y:S02]  /*df80*/  LOP3.LUT R10, R10, 0xff, RZ, 0xc0, !PT ;  /* 0x000000ff0a0a7812 */ /* 0x000fe400078ec0ff */
[----:B------:R-:W-:Y:S02]  /*df90*/  LOP3.LUT R9, R9, 0xffff, RZ, 0xc0, !PT ;  /* 0x0000ffff09097812 */ /* 0x000fe400078ec0ff */
[----:B------:R-:W-:-:S02]  /*dfa0*/  LOP3.LUT R7, R7, 0xff, RZ, 0xc0, !PT ;  /* 0x000000ff07077812 */ /* 0x000fc400078ec0ff */
[----:B------:R-:W-:Y:S02]  /*dfb0*/  LOP3.LUT R8, R8, 0xffff, RZ, 0xc0, !PT ;  /* 0x0000ffff08087812 */ /* 0x000fe400078ec0ff */
[----:B------:R-:W-:Y:S02]  /*dfc0*/  PRMT R149, R9, 0x7604, R10 ;  /* 0x0000760409957816 */ /* 0x000fe4000000000a */
[----:B------:R-:W-:Y:S02]  /*dfd0*/  PRMT R37, R8, 0x7604, R7 ;  /* 0x0000760408257816 */ /* 0x000fe40000000007 */
[----:B------:R-:W-:Y:S02]  /*dfe0*/  F2FP.SATFINITE.E4M3.F32.PACK_AB_MERGE_C R10, RZ, R40, RZ ;  /* 0x00000028ff0a723e */ /* 0x000fe400048070ff */
[----:B------:R-:W-:Y:S02]  /*dff0*/  F2FP.SATFINITE.E4M3.F32.PACK_AB_MERGE_C R9, RZ, R41, RZ ;  /* 0x00000029ff09723e */ /* 0x000fe400048070ff */
[----:B------:R-:W-:-:S02]  /*e000*/  F2FP.SATFINITE.E4M3.F32.PACK_AB_MERGE_C R7, RZ, R44, RZ ;  /* 0x0000002cff07723e */ /* 0x000fc400048070ff */
[----:B------:R-:W-:Y:S02]  /*e010*/  F2FP.SATFINITE.E4M3.F32.PACK_AB_MERGE_C R8, RZ, R45, RZ ;  /* 0x0000002dff08723e */ /* 0x000fe400048070ff */
[----:B------:R-:W-:Y:S02]  /*e020*/  LOP3.LUT R10, R10, 0xff, RZ, 0xc0, !PT ;  /* 0x000000ff0a0a7812 */ /* 0x000fe400078ec0ff */
[----:B------:R-:W-:Y:S02]  /*e030*/  LOP3.LUT R9, R9, 0xffff, RZ, 0xc0, !PT ;  /* 0x0000ffff09097812 */ /* 0x000fe400078ec0ff */
[----:B------:R-:W-:Y:S02]  /*e040*/  LOP3.LUT R7, R7, 0xff, RZ, 0xc0, !PT ;  /* 0x000000ff07077812 */ /* 0x000fe400078ec0ff */
[----:B------:R-:W-:Y:S02]  /*e050*/  LOP3.LUT R8, R8, 0xffff, RZ, 0xc0, !PT ;  /* 0x0000ffff08087812 */ /* 0x000fe400078ec0ff */
[----:B------:R-:W-:-:S02]  /*e060*/  PRMT R36, R9, 0x7604, R10 ;  /* 0x0000760409247816 */ /* 0x000fc4000000000a */
[----:B------:R-:W-:Y:S02]  /*e070*/  PRMT R33, R8, 0x7604, R7 ;  /* 0x0000760408217816 */ /* 0x000fe40000000007 */
[----:B------:R-:W-:Y:S02]  /*e080*/  F2FP.SATFINITE.E4M3.F32.PACK_AB_MERGE_C R10, RZ, R48, RZ ;  /* 0x00000030ff0a723e */ /* 0x000fe400048070ff */
[----:B------:R-:W-:Y:S02]  /*e090*/  F2FP.SATFINITE.E4M3.F32.PACK_AB_MERGE_C R9, RZ, R49, RZ ;  /* 0x00000031ff09723e */ /* 0x000fe400048070ff */
[----:B------:R-:W-:Y:S02]  /*e0a0*/  F2FP.SATFINITE.E4M3.F32.PACK_AB_MERGE_C R7, RZ, R52, RZ ;  /* 0x00000034ff07723e */ /* 0x000fe400048070ff */
[----:B------:R-:W-:Y:S02]  /*e0b0*/  F2FP.SATFINITE.E4M3.F32.PACK_AB_MERGE_C R8, RZ, R53, RZ ;  /* 0x00000035ff08723e */ /* 0x000fe400048070ff */
[----:B------:R-:W-:-:S02]  /*e0c0*/  LOP3.LUT R10, R10, 0xff, RZ, 0xc0, !PT ;  /* 0x000000ff0a0a7812 */ /* 0x000fc400078ec0ff */
[----:B------:R-:W-:Y:S02]  /*e0d0*/  LOP3.LUT R9, R9, 0xffff, RZ, 0xc0, !PT ;  /* 0x0000ffff09097812 */ /* 0x000fe400078ec0ff */
[----:B------:R-:W-:Y:S02]  /*e0e0*/  LOP3.LUT R7, R7, 0xff, RZ, 0xc0, !PT ;  /* 0x000000ff07077812 */ /* 0x000fe400078ec0ff */
[----:B------:R-:W-:Y:S02]  /*e0f0*/  LOP3.LUT R8, R8, 0xffff, RZ, 0xc0, !PT ;  /* 0x0000ffff08087812 */ /* 0x000fe400078ec0ff */
[----:B------:R-:W-:Y:S02]  /*e100*/  F2FP.SATFINITE.E4M3.F32.PACK_AB_MERGE_C R38, RZ, R38, RZ ;  /* 0x00000026ff26723e */ /* 0x000fe400048070ff */
[----:B------:R-:W-:Y:S02]  /*e110*/  F2FP.SATFINITE.E4M3.F32.PACK_AB_MERGE_C R39, RZ, R39, RZ ;  /* 0x00000027ff27723e */ /* 0x000fe400048070ff */
[----:B------:R-:W-:-:S02]  /*e120*/  F2FP.SATFINITE.E4M3.F32.PACK_AB_MERGE_C R24, RZ, R24, RZ ;  /* 0x00000018ff18723e */ /* 0x000fc400048070ff */
[----:B------:R-:W-:Y:S02]  /*e130*/  F2FP.SATFINITE.E4M3.F32.PACK_AB_MERGE_C R25, RZ, R25, RZ ;  /* 0x00000019ff19723e */ /* 0x000fe400048070ff */
[----:B------:R-:W-:Y:S02]  /*e140*/  PRMT R29, R9, 0x7604, R10 ;  /* 0x00007604091d7816 */ /* 0x000fe4000000000a */
[----:B------:R-:W-:Y:S01]  /*e150*/  PRMT R28, R8, 0x7604, R7 ;  /* 0x00007604081c7816 */ /* 0x000fe20000000007 */
[----:B------:R-:W-:Y:S01]  /*e160*/  FADD R14, R18, R14 ;  /* 0x0000000e120e7221 */ /* 0x000fe20000000000 */
[----:B------:R-:W-:Y:S01]  /*e170*/  F2FP.SATFINITE.E4M3.F32.PACK_AB_MERGE_C R10, RZ, R56, RZ ;  /* 0x00000038ff0a723e */ /* 0x000fe200048070ff */
[----:B------:R-:W-:Y:S01]  /*e180*/  FADD R12, R16, R12 ;  /* 0x0000000c100c7221 */ /* 0x000fe20000000000 */
[----:B------:R-:W-:Y:S02]  /*e190*/  F2FP.SATFINITE.E4M3.F32.PACK_AB_MERGE_C R9, RZ, R57, RZ ;  /* 0x00000039ff09723e */ /* 0x000fe400048070ff */
[----:B------:R-:W-:-:S02]  /*e1a0*/  F2FP.SATFINITE.E4M3.F32.PACK_AB_MERGE_C R7, RZ, R60, RZ ;  /* 0x0000003cff07723e */ /* 0x000fc400048070ff */
[----:B------:R-:W-:Y:S01]  /*e1b0*/  F2FP.SATFINITE.E4M3.F32.PACK_AB_MERGE_C R8, RZ, R61, RZ ;  /* 0x0000003dff08723e */ /* 0x000fe200048070ff */
[----:B------:R-:W-:Y:S01]  /*e1c0*/  IMAD.U32 R38, R38, 0x10000, RZ ;  /* 0x0001000026267824 */ /* 0x000fe200078e00ff */
[----:B------:R-:W-:Y:S02]  /*e1d0*/  LOP3.LUT R39, R39, 0xffff, RZ, 0xc0, !PT ;  /* 0x0000ffff27277812 */ /* 0x000fe400078ec0ff */
[----:B------:R-:W-:Y:S02]  /*e1e0*/  LOP3.LUT R24, R24, 0xff, RZ, 0xc0, !PT ;  /* 0x000000ff18187812 */ /* 0x000fe400078ec0ff */
[----:B------:R-:W-:Y:S02]  /*e1f0*/  LOP3.LUT R25, R25, 0xffff, RZ, 0xc0, !PT ;  /* 0x0000ffff19197812 */ /* 0x000fe400078ec0ff */
[----:B------:R-:W-:Y:S02]  /*e200*/  F2FP.SATFINITE.E4M3.F32.PACK_AB_MERGE_C R42, RZ, R42, RZ ;  /* 0x0000002aff2a723e */ /* 0x000fe400048070ff */
[----:B------:R-:W-:-:S02]  /*e210*/  F2FP.SATFINITE.E4M3.F32.PACK_AB_MERGE_C R50, RZ, R50, RZ ;  /* 0x00000032ff32723e */ /* 0x000fc400048070ff */
[----:B------:R-:W-:Y:S02]  /*e220*/  F2FP.SATFINITE.E4M3.F32.PACK_AB_MERGE_C R54, RZ, R54, RZ ;  /* 0x00000036ff36723e */ /* 0x000fe400048070ff */
[----:B------:R-:W-:Y:S02]  /*e230*/  F2FP.SATFINITE.E4M3.F32.PACK_AB_MERGE_C R43, RZ, R43, RZ ;  /* 0x0000002bff2b723e */ /* 0x000fe400048070ff */
[----:B------:R-:W-:Y:S01]  /*e240*/  F2FP.SATFINITE.E4M3.F32.PACK_AB_MERGE_C R51, RZ, R51, RZ ;  /* 0x00000033ff33723e */ /* 0x000fe200048070ff */
[----:B------:R-:W-:-:S01]  /*e250*/  FADD R12, R14, R12 ;  /* 0x0000000c0e0c7221 */ /* 0x000fc20000000000 */
[----:B------:R-:W-:Y:S02]  /*e260*/  LOP3.LUT R10, R10, 0xff, RZ, 0xc0, !PT ;  /* 0x000000ff0a0a7812 */ /* 0x000fe400078ec0ff */
[----:B------:R-:W-:Y:S02]  /*e270*/  LOP3.LUT R9, R9, 0xffff, RZ, 0xc0, !PT ;  /* 0x0000ffff09097812 */ /* 0x000fe400078ec0ff */
[----:B------:R-:W-:-:S02]  /*e280*/  LOP3.LUT R7, R7, 0xff, RZ, 0xc0, !PT ;  /* 0x000000ff07077812 */ /* 0x000fc400078ec0ff */
[----:B------:R-:W-:Y:S02]  /*e290*/  LOP3.LUT R8, R8, 0xffff, RZ, 0xc0, !PT ;  /* 0x0000ffff08087812 */ /* 0x000fe400078ec0ff */
[----:B------:R-:W-:Y:S02]  /*e2a0*/  F2FP.SATFINITE.E4M3.F32.PACK_AB_MERGE_C R46, RZ, R46, RZ ;  /* 0x0000002eff2e723e */ /* 0x000fe400048070ff */
[----:B------:R-:W-:Y:S01]  /*e2b0*/  F2FP.SATFINITE.E4M3.F32.PACK_AB_MERGE_C R47, RZ, R47, RZ ;  /* 0x0000002fff2f723e */ /* 0x000fe200048070ff */
[----:B------:R-:W-:Y:S01]  /*e2c0*/  IMAD.SHL.U32 R14, R39, 0x1000000, RZ ;  /* 0x01000000270e7824 */ /* 0x000fe200078e00ff */
[----:B------:R-:W-:Y:S01]  /*e2d0*/  F2FP.SATFINITE.E4M3.F32.PACK_AB_MERGE_C R55, RZ, R55, RZ ;  /* 0x00000037ff37723e */ /* 0x000fe200048070ff */
[----:B------:R-:W-:Y:S01]  /*e2e0*/  FADD R13, R17, R13 ;  /* 0x0000000d110d7221 */ /* 0x000fe20000000000 */
[----:B------:R-:W-:Y:S01]  /*e2f0*/  PRMT R152, R25, 0x7604, R24 ;  /* 0x0000760419987816 */ /* 0x000fe20000000018 */
[----:B------:R-:W-:Y:S01]  /*e300*/  FADD R11, R15, R11 ;  /* 0x0000000b0f0b7221 */ /* 0x000fe20000000000 */
[----:B------:R-:W-:Y:S01]  /*e310*/  LOP3.LUT R37, R37, 0xff0000, R38, 0xf8, !PT ;  /* 0x00ff000025257812 */ /* 0x000fe200078ef826 */
[----:B------:R-:W-:Y:S01]  /*e320*/  IMAD.U32 R15, R42, 0x10000, RZ ;  /* 0x000100002a0f7824 */ /* 0x000fe200078e00ff */
[----:B------:R-:W-:Y:S01]  /*e330*/  LOP3.LUT R43, R43, 0xffff, RZ, 0xc0, !PT ;  /* 0x0000ffff2b2b7812 */ /* 0x000fe200078ec0ff */
[----:B------:R-:W-:Y:S01]  /*e340*/  IMAD.U32 R50, R50, 0x10000, RZ ;  /* 0x0001000032327824 */ /* 0x000fe200078e00ff */
[----:B------:R-:W-:Y:S01]  /*e350*/  LOP3.LUT R51, R51, 0xffff, RZ, 0xc0, !PT ;  /* 0x0000ffff33337812 */ /* 0x000fe200078ec0ff */
[----:B------:R-:W-:Y:S01]  /*e360*/  IMAD.U32 R17, R54, 0x10000, RZ ;  /* 0x0001000036117824 */ /* 0x000fe200078e00ff */
[----:B------:R-:W-:Y:S01]  /*e370*/  PRMT R25, R9, 0x7604, R10 ;  /* 0x0000760409197816 */ /* 0x000fe2000000000a */
[----:B------:R-:W-:Y:S01]  /*e380*/  IMAD.U32 R46, R46, 0x10000, RZ ;  /* 0x000100002e2e7824 */ /* 0x000fe200078e00ff */
[----:B------:R-:W-:-:S02]  /*e390*/  PRMT R24, R8, 0x7604, R7 ;  /* 0x0000760408187816 */ /* 0x000fc40000000007 */
[----:B------:R-:W-:Y:S02]  /*e3a0*/  LOP3.LUT R47, R47, 0xffff, RZ, 0xc0, !PT ;  /* 0x0000ffff2f2f7812 */ /* 0x000fe400078ec0ff */
[----:B------:R-:W-:Y:S02]  /*e3b0*/  F2FP.SATFINITE.E4M3.F32.PACK_AB_MERGE_C R10, RZ, R64, RZ ;  /* 0x00000040ff0a723e */ /* 0x000fe400048070ff */
[----:B------:R-:W-:Y:S02]  /*e3c0*/  F2FP.SATFINITE.E4M3.F32.PACK_AB_MERGE_C R9, RZ, R65, RZ ;  /* 0x00000041ff09723e */ /* 0x000fe400048070ff */
[----:B------:R-:W-:Y:S02]  /*e3d0*/  F2FP.SATFINITE.E4M3.F32.PACK_AB_MERGE_C R7, RZ, R68, RZ ;  /* 0x00000044ff07723e */ /* 0x000fe400048070ff */
[----:B------:R-:W-:Y:S02]  /*e3e0*/  F2FP.SATFINITE.E4M3.F32.PACK_AB_MERGE_C R8, RZ, R69, RZ ;  /* 0x00000045ff08723e */ /* 0x000fe400048070ff */
[----:B------:R-:W-:-:S02]  /*e3f0*/  F2FP.SATFINITE.E4M3.F32.PACK_AB_MERGE_C R58, RZ, R58, RZ ;  /* 0x0000003aff3a723e */ /* 0x000fc400048070ff */
[----:B------:R-:W-:Y:S02]  /*e400*/  F2FP.SATFINITE.E4M3.F32.PACK_AB_MERGE_C R62, RZ, R62, RZ ;  /* 0x0000003eff3e723e */ /* 0x000fe400048070ff */
[----:B------:R-:W-:Y:S02]  /*e410*/  LOP3.LUT R55, R55, 0xffff, RZ, 0xc0, !PT ;  /* 0x0000ffff37377812 */ /* 0x000fe400078ec0ff */
[----:B------:R-:W-:Y:S01]  /*e420*/  F2FP.SATFINITE.E4M3.F32.PACK_AB_MERGE_C R59, RZ, R59, RZ ;  /* 0x0000003bff3b723e */ /* 0x000fe200048070ff */
[----:B------:R-:W-:Y:S01]  /*e430*/  IMAD.SHL.U32 R18, R51, 0x1000000, RZ ;  /* 0x0100000033127824 */ /* 0x000fe200078e00ff */
[----:B------:R-:W-:Y:S02]  /*e440*/  F2FP.SATFINITE.E4M3.F32.PACK_AB_MERGE_C R66, RZ, R66, RZ ;  /* 0x00000042ff42723e */ /* 0x000fe400048070ff */
[----:B------:R-:W-:Y:S02]  /*e450*/  F2FP.SATFINITE.E4M3.F32.PACK_AB_MERGE_C R70, RZ, R70, RZ ;  /* 0x00000046ff46723e */ /* 0x000fe400048070ff */
[----:B------:R-:W-:Y:S01]  /*e460*/  LOP3.LUT R37, R37, R14, RZ, 0xfc, !PT ;  /* 0x0000000e25257212 */ /* 0x000fe200078efcff */
[----:B------:R-:W-:Y:S01]  /*e470*/  IMAD.SHL.U32 R14, R43, 0x1000000, RZ ;  /* 0x010000002b0e7824 */ /* 0x000fe200078e00ff */
[----:B------:R-:W-:Y:S01]  /*e480*/  F2FP.SATFINITE.E4M3.F32.PACK_AB_MERGE_C R67, RZ, R67, RZ ;  /* 0x00000043ff43723e */ /* 0x000fe200048070ff */
[----:B------:R-:W-:Y:S01]  /*e490*/  IMAD.SHL.U32 R16, R47, 0x1000000, RZ ;  /* 0x010000002f107824 */ /* 0x000fe200078e00ff */
[----:B------:R-:W-:Y:S01]  /*e4a0*/  LOP3.LUT R10, R10, 0xff, RZ, 0xc0, !PT ;  /* 0x000000ff0a0a7812 */ /* 0x000fe200078ec0ff */
[----:B------:R-:W-:Y:S01]  /*e4b0*/  STL [R1+0x1e4], R21 ;  /* 0x0001e41501007387 */ /* 0x000fe20000100800 */
[----:B------:R-:W-:Y:S01]  /*e4c0*/  LOP3.LUT R9, R9, 0xffff, RZ, 0xc0, !PT ;  /* 0x0000ffff09097812 */ /* 0x000fe200078ec0ff */
[----:B------:R-:W-:Y:S01]  /*e4d0*/  IMAD.U32 R58, R58, 0x10000, RZ ;  /* 0x000100003a3a7824 */ /* 0x000fe200078e00ff */
[----:B------:R-:W-:Y:S01]  /*e4e0*/  LOP3.LUT R7, R7, 0xff, RZ, 0xc0, !PT ;  /* 0x000000ff07077812 */ /* 0x000fe200078ec0ff */
[----:B------:R-:W-:Y:S01]  /*e4f0*/  IMAD.U32 R41, R62, 0x10000, RZ ;  /* 0x000100003e297824 */ /* 0x000fe200078e00ff */
[----:B------:R-:W-:-:S02]  /*e500*/  LOP3.LUT R8, R8, 0xffff, RZ, 0xc0, !PT ;  /* 0x0000ffff08087812 */ /* 0x000fc400078ec0ff */
[----:B------:R-:W-:Y:S02]  /*e510*/  F2FP.SATFINITE.E4M3.F32.PACK_AB_MERGE_C R72, RZ, R72, RZ ;  /* 0x00000048ff48723e */ /* 0x000fe400048070ff */
[----:B------:R-:W-:Y:S02]  /*e520*/  F2FP.SATFINITE.E4M3.F32.PACK_AB_MERGE_C R73, RZ, R73, RZ ;  /* 0x00000049ff49723e */ /* 0x000fe400048070ff */
[----:B------:R-:W-:Y:S02]  /*e530*/  F2FP.SATFINITE.E4M3.F32.PACK_AB_MERGE_C R76, RZ, R76, RZ ;  /* 0x0000004cff4c723e */ /* 0x000fe400048070ff */
[----:B------:R-:W-:Y:S02]  /*e540*/  F2FP.SATFINITE.E4M3.F32.PACK_AB_MERGE_C R77, RZ, R77, RZ ;  /* 0x0000004dff4d723e */ /* 0x000fe400048070ff */
[----:B------:R-:W-:Y:S02]  /*e550*/  LOP3.LUT R15, R36, 0xff0000, R15, 0xf8, !PT ;  /* 0x00ff0000240f7812 */ /* 0x000fe400078ef80f */
[----:B------:R-:W-:-:S02]  /*e560*/  LOP3.LUT R29, R29, 0xff0000, R50, 0xf8, !PT ;  /* 0x00ff00001d1d7812 */ /* 0x000fc400078ef832 */
[----:B------:R-:W-:Y:S01]  /*e570*/  LOP3.LUT R17, R28, 0xff0000, R17, 0xf8, !PT ;  /* 0x00ff00001c117812 */ /* 0x000fe200078ef811 */
[----:B------:R-:W-:Y:S01]  /*e580*/  IMAD.SHL.U32 R28, R55, 0x1000000, RZ ;  /* 0x01000000371c7824 */ /* 0x000fe200078e00ff */
[----:B------:R-:W-:Y:S02]  /*e590*/  F2FP.SATFINITE.E4M3.F32.PACK_AB_MERGE_C R71, RZ, R71, RZ ;  /* 0x00000047ff47723e */ /* 0x000fe400048070ff */
[----:B------:R-:W-:Y:S01]  /*e5a0*/  LOP3.LUT R59, R59, 0xffff, RZ, 0xc0, !PT ;  /* 0x0000ffff3b3b7812 */ /* 0x000fe200078ec0ff */
[----:B------:R1:W-:Y:S01]  /*e5b0*/  STL [R1+0x1f0], R20 ;  /* 0x0001f01401007387 */ /* 0x0003e20000100800 */
[----:B------:R-:W-:Y:S01]  /*e5c0*/  LOP3.LUT R33, R33, 0xff0000, R46, 0xf8, !PT ;  /* 0x00ff000021217812 */ /* 0x000fe200078ef82e */
[----:B------:R-:W-:Y:S01]  /*e5d0*/  FMUL R32, R32, UR7 ;  /* 0x0000000720207c20 */ /* 0x000fe20008400000 */
[----:B------:R-:W-:Y:S01]  /*e5e0*/  F2FP.SATFINITE.E4M3.F32.PACK_AB_MERGE_C R80, RZ, R80, RZ ;  /* 0x00000050ff50723e */ /* 0x000fe200048070ff */
[----:B------:R3:W-:Y:S01]  /*e5f0*/  STL [R1+0x1f4], R19 ;  /* 0x0001f41301007387 */ /* 0x0007e20000100800 */
[----:B------:R-:W-:Y:S01]  /*e600*/  F2FP.SATFINITE.E4M3.F32.PACK_AB_MERGE_C R81, RZ, R81, RZ ;  /* 0x00000051ff51723e */ /* 0x000fe200048070ff */
[----:B------:R-:W-:Y:S01]  /*e610*/  IMAD.U32 R66, R66, 0x10000, RZ ;  /* 0x0001000042427824 */ /* 0x000fe200078e00ff */
[----:B------:R-:W-:Y:S01]  /*e620*/  F2FP.SATFINITE.E4M3.F32.PACK_AB_MERGE_C R84, RZ, R84, RZ ;  /* 0x00000054ff54723e */ /* 0x000fe200048070ff */
[----:B------:R-:W-:Y:S01]  /*e630*/  IMAD.U32 R45, R70, 0x10000, RZ ;  /* 0x00010000462d7824 */ /* 0x000fe200078e00ff */
[----:B------:R-:W-:-:S02]  /*e640*/  F2FP.SATFINITE.E4M3.F32.PACK_AB_MERGE_C R85, RZ, R85, RZ ;  /* 0x00000055ff55723e */ /* 0x000fc400048070ff */
[----:B------:R-:W-:Y:S02]  /*e650*/  F2FP.SATFINITE.E4M3.F32.PACK_AB_MERGE_C R74, RZ, R74, RZ ;  /* 0x0000004aff4a723e */ /* 0x000fe400048070ff */
[----:B------:R-:W-:Y:S02]  /*e660*/  F2FP.SATFINITE.E4M3.F32.PACK_AB_MERGE_C R78, RZ, R78, RZ ;  /* 0x0000004eff4e723e */ /* 0x000fe400048070ff */
[----:B------:R-:W-:Y:S02]  /*e670*/  LOP3.LUT R67, R67, 0xffff, RZ, 0xc0, !PT ;  /* 0x0000ffff43437812 */ /* 0x000fe400078ec0ff */
[----:B------:R-:W-:Y:S02]  /*e680*/  F2FP.SATFINITE.E4M3.F32.PACK_AB_MERGE_C R75, RZ, R75, RZ ;  /* 0x0000004bff4b723e */ /* 0x000fe400048070ff */
[----:B------:R-:W-:Y:S02]  /*e690*/  F2FP.SATFINITE.E4M3.F32.PACK_AB_MERGE_C R79, RZ, R79, RZ ;  /* 0x0000004fff4f723e */ /* 0x000fe400048070ff */
[----:B------:R-:W-:-:S02]  /*e6a0*/  F2FP.SATFINITE.E4M3.F32.PACK_AB_MERGE_C R34, RZ, R34, RZ ;  /* 0x00000022ff22723e */ /* 0x000fc400048070ff */
[----:B------:R-:W-:Y:S02]  /*e6b0*/  F2FP.SATFINITE.E4M3.F32.PACK_AB_MERGE_C R35, RZ, R35, RZ ;  /* 0x00000023ff23723e */ /* 0x000fe400048070ff */
[----:B------:R-:W-:Y:S02]  /*e6c0*/  PRMT R23, R9, 0x7604, R10 ;  /* 0x0000760409177816 */ /* 0x000fe4000000000a */
[----:B------:R-:W-:Y:S02]  /*e6d0*/  PRMT R22, R8, 0x7604, R7 ;  /* 0x0000760408167816 */ /* 0x000fe40000000007 */
[----:B------:R-:W-:Y:S02]  /*e6e0*/  LOP3.LUT R72, R72, 0xff, RZ, 0xc0, !PT ;  /* 0x000000ff48487812 */ /* 0x000fe400078ec0ff */
[----:B-1----:R-:W-:Y:S02]  /*e6f0*/  LOP3.LUT R20, R73, 0xffff, RZ, 0xc0, !PT ;  /* 0x0000ffff49147812 */ /* 0x002fe400078ec0ff */
[----:B------:R-:W-:-:S02]  /*e700*/  LOP3.LUT R76, R76, 0xff, RZ, 0xc0, !PT ;  /* 0x000000ff4c4c7812 */ /* 0x000fc400078ec0ff */
[----:B---3--:R-:W-:Y:S02]  /*e710*/  LOP3.LUT R19, R77, 0xffff, RZ, 0xc0, !PT ;  /* 0x0000ffff4d137812 */ /* 0x008fe400078ec0ff */
[----:B------:R-:W-:Y:S02]  /*e720*/  F2FP.SATFINITE.E4M3.F32.PACK_AB_MERGE_C R82, RZ, R82, RZ ;  /* 0x00000052ff52723e */ /* 0x000fe400048070ff */
[----:B------:R-:W-:Y:S02]  /*e730*/  F2FP.SATFINITE.E4M3.F32.PACK_AB_MERGE_C R86, RZ, R86, RZ ;  /* 0x00000056ff56723e */ /* 0x000fe400048070ff */
[----:B------:R-:W-:Y:S02]  /*e740*/  LOP3.LUT R15, R15, R14, RZ, 0xfc, !PT ;  /* 0x0000000e0f0f7212 */ /* 0x000fe400078efcff */
[----:B------:R-:W-:Y:S01]  /*e750*/  LOP3.LUT R29, R29, R18, RZ, 0xfc, !PT ;  /* 0x000000121d1d7212 */ /* 0x000fe200078efcff */
[----:B------:R-:W-:Y:S01]  /*e760*/  IMAD.SHL.U32 R18, R59, 0x1000000, RZ ;  /* 0x010000003b127824 */ /* 0x000fe200078e00ff */
[----:B------:R-:W-:-:S02]  /*e770*/  LOP3.LUT R71, R71, 0xffff, RZ, 0xc0, !PT ;  /* 0x0000ffff47477812 */ /* 0x000fc400078ec0ff */
[----:B------:R-:W-:Y:S02]  /*e780*/  F2FP.SATFINITE.E4M3.F32.PACK_AB_MERGE_C R83, RZ, R83, RZ ;  /* 0x00000053ff53723e */ /* 0x000fe400048070ff */
[----:B------:R-:W-:Y:S02]  /*e790*/  F2FP.SATFINITE.E4M3.F32.PACK_AB_MERGE_C R87, RZ, R87, RZ ;  /* 0x00000057ff57723e */ /* 0x000fe400048070ff */
[----:B------:R-:W-:Y:S01]  /*e7a0*/  LOP3.LUT R14, R33, R16, RZ, 0xfc, !PT ;  /* 0x00000010210e7212 */ /* 0x000fe200078efcff */
[----:B------:R-:W-:Y:S01]  /*e7b0*/  IMAD.U32 R78, R78, 0x10000, RZ ;  /* 0x000100004e4e7824 */ /* 0x000fe200078e00ff */
[----:B------:R-:W-:Y:S02]  /*e7c0*/  LOP3.LUT R80, R80, 0xff, RZ, 0xc0, !PT ;  /* 0x000000ff50507812 */ /* 0x000fe400078ec0ff */
[----:B------:R-:W-:Y:S02]  /*e7d0*/  LOP3.LUT R8, R81, 0xffff, RZ, 0xc0, !PT ;  /* 0x0000ffff51087812 */ /* 0x000fe400078ec0ff */
[----:B------:R-:W-:-:S02]  /*e7e0*/  LOP3.LUT R84, R84, 0xff, RZ, 0xc0, !PT ;  /* 0x000000ff54547812 */ /* 0x000fc400078ec0ff */
[----:B------:R-:W-:Y:S02]  /*e7f0*/  LOP3.LUT R7, R85, 0xffff, RZ, 0xc0, !PT ;  /* 0x0000ffff55077812 */ /* 0x000fe400078ec0ff */
[----:B------:R-:W-:Y:S02]  /*e800*/  LOP3.LUT R25, R25, 0xff0000, R58, 0xf8, !PT ;  /* 0x00ff000019197812 */ /* 0x000fe400078ef83a */
[----:B------:R-:W-:Y:S01]  /*e810*/  LOP3.LUT R24, R24, 0xff0000, R41, 0xf8, !PT ;  /* 0x00ff000018187812 */ /* 0x000fe200078ef829 */
[----:B------:R-:W-:Y:S01]  /*e820*/  IMAD.U32 R41, R74, 0x10000, RZ ;  /* 0x000100004a297824 */ /* 0x000fe200078e00ff */
[----:B------:R-:W-:Y:S01]  /*e830*/  LOP3.LUT R16, R17, R28, RZ, 0xfc, !PT ;  /* 0x0000001c11107212 */ /* 0x000fe200078efcff */
[----:B------:R-:W-:Y:S01]  /*e840*/  IMAD.SHL.U32 R28, R67, 0x1000000, RZ ;  /* 0x01000000431c7824 */ /* 0x000fe200078e00ff */
[----:B------:R-:W-:Y:S02]  /*e850*/  LOP3.LUT R75, R75, 0xffff, RZ, 0xc0, !PT ;  /* 0x0000ffff4b4b7812 */ /* 0x000fe400078ec0ff */
[----:B------:R-:W-:Y:S01]  /*e860*/  LOP3.LUT R79, R79, 0xffff, RZ, 0xc0, !PT ;  /* 0x0000ffff4f4f7812 */ /* 0x000fe200078ec0ff */
[----:B------:R-:W-:Y:S01]  /*e870*/  IMAD.U32 R34, R34, 0x10000, RZ ;  /* 0x0001000022227824 */ /* 0x000fe200078e00ff */
[----:B------:R-:W-:-:S02]  /*e880*/  LOP3.LUT R35, R35, 0xffff, RZ, 0xc0, !PT ;  /* 0x0000ffff23237812 */ /* 0x000fc400078ec0ff */
[----:B------:R-:W-:Y:S01]  /*e890*/  FSETP.GEU.AND P3, PT, R32, -126, PT ;  /* 0xc2fc00002000780b */ /* 0x000fe20003f6e000 */
[----:B------:R-:W-:Y:S01]  /*e8a0*/  IMAD.U32 R86, R86, 0x10000, RZ ;  /* 0x0001000056567824 */ /* 0x000fe200078e00ff */
[----:B------:R-:W-:Y:S01]  /*e8b0*/  PRMT R20, R20, 0x7604, R72 ;  /* 0x0000760414147816 */ /* 0x000fe20000000048 */
[----:B------:R-:W-:Y:S01]  /*e8c0*/  IMAD.SHL.U32 R71, R71, 0x1000000, RZ ;  /* 0x0100000047477824 */ /* 0x000fe200078e00ff */
[----:B------:R-:W-:Y:S02]  /*e8d0*/  PRMT R19, R19, 0x7604, R76 ;  /* 0x0000760413137816 */ /* 0x000fe4000000004c */
[----:B------:R-:W-:Y:S02]  /*e8e0*/  LOP3.LUT R23, R23, 0xff0000, R66, 0xf8, !PT ;  /* 0x00ff000017177812 */ /* 0x000fe400078ef842 */
[----:B------:R-:W-:Y:S01]  /*e8f0*/  LOP3.LUT R22, R22, 0xff0000, R45, 0xf8, !PT ;  /* 0x00ff000016167812 */ /* 0x000fe200078ef82d */
[----:B------:R-:W-:Y:S01]  /*e900*/  IMAD.U32 R45, R82, 0x10000, RZ ;  /* 0x00010000522d7824 */ /* 0x000fe200078e00ff */
[----:B------:R-:W-:-:S02]  /*e910*/  LOP3.LUT R83, R83, 0xffff, RZ, 0xc0, !PT ;  /* 0x0000ffff53537812 */ /* 0x000fc400078ec0ff */
[----:B------:R-:W-:Y:S01]  /*e920*/  LOP3.LUT R87, R87, 0xffff, RZ, 0xc0, !PT ;  /* 0x0000ffff57577812 */ /* 0x000fe200078ec0ff */
[----:B------:R-:W-:Y:S01]  /*e930*/  IMAD.SHL.U32 R75, R75, 0x1000000, RZ ;  /* 0x010000004b4b7824 */ /* 0x000fe200078e00ff */
[----:B------:R-:W-:Y:S02]  /*e940*/  PRMT R8, R8, 0x7604, R80 ;  /* 0x0000760408087816 */ /* 0x000fe40000000050 */
[----:B------:R-:W-:Y:S02]  /*e950*/  PRMT R7, R7, 0x7604, R84 ;  /* 0x0000760407077816 */ /* 0x000fe40000000054 */
[----:B------:R-:W-:Y:S01]  /*e960*/  LOP3.LUT R25, R25, R18, RZ, 0xfc, !PT ;  /* 0x0000001219197212 */ /* 0x000fe200078efcff */
[----:B------:R-:W-:Y:S01]  /*e970*/  IMAD.SHL.U32 R18, R79, 0x1000000, RZ ;  /* 0x010000004f127824 */ /* 0x000fe200078e00ff */
[----:B------:R-:W-:Y:S01]  /*e980*/  LOP3.LUT R20, R20, 0xff0000, R41, 0xf8, !PT ;  /* 0x00ff000014147812 */ /* 0x000fe200078ef829 */
[----:B------:R-:W-:Y:S01]  /*e990*/  IMAD.SHL.U32 R35, R35, 0x1000000, RZ ;  /* 0x0100000023237824 */ /* 0x000fe200078e00ff */
[----:B------:R-:W-:Y:S01]  /*e9a0*/  LOP3.LUT R19, R19, 0xff0000, R78, 0xf8, !PT ;  /* 0x00ff000013137812 */ /* 0x000fe200078ef84e */
[----:B------:R-:W-:Y:S01]  /*e9b0*/  IMAD.SHL.U32 R83, R83, 0x1000000, RZ ;  /* 0x0100000053537824 */ /* 0x000fe200078e00ff */
[----:B------:R-:W-:Y:S01]  /*e9c0*/  LOP3.LUT R23, R23, R28, RZ, 0xfc, !PT ;  /* 0x0000001c17177212 */ /* 0x000fe200078efcff */
[----:B------:R-:W-:Y:S01]  /*e9d0*/  IMAD.SHL.U32 R28, R87, 0x1000000, RZ ;  /* 0x01000000571c7824 */ /* 0x000fe200078e00ff */
[----:B------:R-:W-:-:S02]  /*e9e0*/  LOP3.LUT R34, R149, 0xff0000, R34, 0xf8, !PT ;  /* 0x00ff000095227812 */ /* 0x000fc400078ef822 */
[----:B------:R-:W-:Y:S02]  /*e9f0*/  LOP3.LUT R8, R8, 0xff0000, R45, 0xf8, !PT ;  /* 0x00ff000008087812 */ /* 0x000fe400078ef82d */
[----:B------:R-:W-:Y:S02]  /*ea00*/  LOP3.LUT R7, R7, 0xff0000, R86, 0xf8, !PT ;  /* 0x00ff000007077812 */ /* 0x000fe400078ef856 */
[----:B------:R-:W-:Y:S02]  /*ea10*/  LOP3.LUT R22, R22, R71, RZ, 0xfc, !PT ;  /* 0x0000004716167212 */ /* 0x000fe400078efcff */
[----:B------:R-:W-:Y:S02]  /*ea20*/  LOP3.LUT R20, R20, R75, RZ, 0xfc, !PT ;  /* 0x0000004b14147212 */ /* 0x000fe400078efcff */
[----:B------:R-:W-:Y:S02]  /*ea30*/  LOP3.LUT R19, R19, R18, RZ, 0xfc, !PT ;  /* 0x0000001213137212 */ /* 0x000fe400078efcff */
[----:B------:R-:W-:-:S02]  /*ea40*/  LOP3.LUT R34, R34, R35, RZ, 0xfc, !PT ;  /* 0x0000002322227212 */ /* 0x000fc400078efcff */
[----:B------:R-:W-:Y:S02]  /*ea50*/  LOP3.LUT R8, R8, R83, RZ, 0xfc, !PT ;  /* 0x0000005308087212 */ /* 0x000fe400078efcff */
[----:B------:R-:W-:Y:S02]  /*ea60*/  LOP3.LUT R7, R7, R28, RZ, 0xfc, !PT ;  /* 0x0000001c07077212 */ /* 0x000fe400078efcff */
[----:B------:R-:W-:Y:S01]  /*ea70*/  SEL R35, R22, R23, P1 ;  /* 0x0000001716237207 */ /* 0x000fe20000800000 */
[----:B------:R-:W-:Y:S01]  /*ea80*/  @!P3 FMUL R32, R32, 0.5 ;  /* 0x3f0000002020b820 */ /* 0x000fe20000400000 */
[----:B------:R-:W-:Y:S02]  /*ea90*/  SEL R22, R23, R22, P1 ;  /* 0x0000001617167207 */ /* 0x000fe40000800000 */
[----:B------:R-:W-:Y:S02]  /*eaa0*/  SEL R23, R19, R20, P1 ;  /* 0x0000001413177207 */ /* 0x000fe40000800000 */
[----:B------:R-:W-:-:S02]  /*eab0*/  SEL R20, R20, R19, P1 ;  /* 0x0000001314147207 */ /* 0x000fc40000800000 */
[----:B------:R-:W-:Y:S02]  /*eac0*/  SEL R19, R7, R8, P1 ;  /* 0x0000000807137207 */ /* 0x000fe40000800000 */
[----:B------:R-:W-:Y:S02]  /*ead0*/  SEL R8, R8, R7, P1 ;  /* 0x0000000708087207 */ /* 0x000fe40000800000 */
[----:B------:R-:W1:Y:S01]  /*eae0*/  MUFU.EX2 R7, R32 ;  /* 0x0000002000077308 */ /* 0x000e620000000800 */
[----:B------:R-:W3:Y:S01]  /*eaf0*/  S2R R153, SR_TID.X ;  /* 0x0000000000997919 */ /* 0x000ee20000002100 */
[----:B-1----:R-:W-:-:S04]  /*eb00*/  @!P3 FMUL R7, R7, R7 ;  /* 0x000000070707b220 */ /* 0x002fc80000400000 */
[-C--:B--2---:R-:W-:Y:S01]  /*eb10*/  FMUL R222, R222, R7.reuse ;  /* 0x00000007dede7220 */ /* 0x084fe20000400000 */
[-C--:B------:R-:W-:Y:S01]  /*eb20*/  FMUL R221, R221, R7.reuse ;  /* 0x00000007dddd7220 */ /* 0x080fe20000400000 */
[-C--:B------:R-:W-:Y:S01]  /*eb30*/  FMUL R220, R220, R7.reuse ;  /* 0x00000007dcdc7220 */ /* 0x080fe20000400000 */
[-C--:B------:R-:W-:Y:S01]  /*eb40*/  FMUL R219, R219, R7.reuse ;  /* 0x00000007dbdb7220 */ /* 0x080fe20000400000 */
[-C--:B------:R-:W-:Y:S01]  /*eb50*/  FMUL R218, R218, R7.reuse ;  /* 0x00000007dada7220 */ /* 0x080fe20000400000 */
[----:B------:R-:W-:Y:S01]  /*eb60*/  STL [R1+0x8], R222 ;  /* 0x000008de01007387 */ /* 0x000fe20000100800 */
[-C--:B------:R-:W-:Y:S01]  /*eb70*/  FMUL R217, R217, R7.reuse ;  /* 0x00000007d9d97220 */ /* 0x080fe20000400000 */
[-C--:B------:R-:W-:Y:S01]  /*eb80*/  FMUL R216, R216, R7.reuse ;  /* 0x00000007d8d87220 */ /* 0x080fe20000400000 */
[-C--:B------:R-:W-:Y:S01]  /*eb90*/  FMUL R215, R215, R7.reuse ;  /* 0x00000007d7d77220 */ /* 0x080fe20000400000 */
[----:B------:R-:W-:Y:S01]  /*eba0*/  STL [R1+0xc], R221 ;  /* 0x00000cdd01007387 */ /* 0x000fe20000100800 */
[-C--:B------:R-:W-:Y:S01]  /*ebb0*/  FMUL R214, R214, R7.reuse ;  /* 0x00000007d6d67220 */ /* 0x080fe20000400000 */
[----:B------:R-:W-:-:S02]  /*ebc0*/  FMUL R213, R213, R7 ;  /* 0x00000007d5d57220 */ /* 0x000fc40000400000 */
        /* <DEDUP_REMOVED lines=17> */
[----:B------:R-:W-:Y:S01]  /*ece0*/  F2FP.SATFINITE.E4M3.F32.PACK_AB_MERGE_C R88, RZ, R88, RZ ;  /* 0x00000058ff58723e */ /* 0x000fe200048070ff */
[----:B------:R-:W-:Y:S02]  /*ecf0*/  FMUL R204, R204, R7 ;  /* 0x00000007cccc7220 */ /* 0x000fe40000400000 */
[----:B------:R-:W-:Y:S01]  /*ed00*/  STL [R1+0x5c], R211 ;  /* 0x00005cd301007387 */ /* 0x000fe20000100800 */
[----:B------:R-:W-:Y:S01]  /*ed10*/  F2FP.SATFINITE.E4M3.F32.PACK_AB_MERGE_C R89, RZ, R89, RZ ;  /* 0x00000059ff59723e */ /* 0x000fe200048070ff */
[----:B------:R-:W-:Y:S01]  /*ed20*/  FMUL R203, R203, R7 ;  /* 0x00000007cbcb7220 */ /* 0x000fe20000400000 */
[----:B------:R-:W-:Y:S01]  /*ed30*/  F2FP.SATFINITE.E4M3.F32.PACK_AB_MERGE_C R100, RZ, R100, RZ ;  /* 0x00000064ff64723e */ /* 0x000fe200048070ff */
[----:B------:R-:W-:Y:S01]  /*ed40*/  STL [R1+0x68], R210 ;  /* 0x000068d201007387 */ /* 0x000fe20000100800 */
[----:B------:R-:W-:Y:S02]  /*ed50*/  F2FP.SATFINITE.E4M3.F32.PACK_AB_MERGE_C R101, RZ, R101, RZ ;  /* 0x00000065ff65723e */ /* 0x000fe400048070ff */
[----:B------:R-:W-:Y:S01]  /*ed60*/  F2FP.SATFINITE.E4M3.F32.PACK_AB_MERGE_C R116, RZ, R116, RZ ;  /* 0x00000074ff74723e */ /* 0x000fe200048070ff */
[----:B------:R-:W-:Y:S01]  /*ed70*/  STL [R1+0x6c], R209 ;  /* 0x00006cd101007387 */ /* 0x000fe20000100800 */
[----:B------:R-:W-:Y:S01]  /*ed80*/  F2FP.SATFINITE.E4M3.F32.PACK_AB_MERGE_C R117, RZ, R117, RZ ;  /* 0x00000075ff75723e */ /* 0x000fe200048070ff */
[-C--:B------:R-:W-:Y:S01]  /*ed90*/  FMUL R202, R202, R7.reuse ;  /* 0x00000007caca7220 */ /* 0x080fe20000400000 */
[----:B------:R-:W-:Y:S01]  /*eda0*/  F2FP.SATFINITE.E4M3.F32.PACK_AB_MERGE_C R90, RZ, R90, RZ ;  /* 0x0000005aff5a723e */ /* 0x000fe200048070ff */
[----:B------:R-:W-:Y:S01]  /*edb0*/  STL [R1+0x78], R208 ;  /* 0x000078d001007387 */ /* 0x000fe20000100800 */
[----:B------:R-:W-:Y:S01]  /*edc0*/  F2FP.SATFINITE.E4M3.F32.PACK_AB_MERGE_C R102, RZ, R102, RZ ;  /* 0x00000066ff66723e */ /* 0x000fe200048070ff */
[-C--:B------:R-:W-:Y:S01]  /*edd0*/  FMUL R201, R201, R7.reuse ;  /* 0x00000007c9c97220 */ /* 0x080fe20000400000 */
[----:B------:R-:W-:Y:S01]  /*ede0*/  F2FP.SATFINITE.E4M3.F32.PACK_AB_MERGE_C R118, RZ, R118, RZ ;  /* 0x00000076ff76723e */ /* 0x000fe200048070ff */
[----:B------:R-:W-:Y:S01]  /*edf0*/  STL [R1+0x7c], R207 ;  /* 0x00007ccf01007387 */ /* 0x000fe20000100800 */
[----:B------:R-:W-:Y:S01]  /*ee00*/  LOP3.LUT R88, R88, 0xff, RZ, 0xc0, !PT ;  /* 0x000000ff58587812 */ /* 0x000fe200078ec0ff */
[-C--:B------:R-:W-:Y:S01]  /*ee10*/  FMUL R200, R200, R7.reuse ;  /* 0x00000007c8c87220 */ /* 0x080fe20000400000 */
[----:B------:R-:W-:Y:S01]  /*ee20*/  LOP3.LUT R10, R89, 0xffff, RZ, 0xc0, !PT ;  /* 0x0000ffff590a7812 */ /* 0x000fe200078ec0ff */
[----:B------:R-:W-:Y:S01]  /*ee30*/  STL [R1+0x88], R206 ;  /* 0x000088ce01007387 */ /* 0x000fe20000100800 */
[----:B------:R-:W-:Y:S01]  /*ee40*/  LOP3.LUT R100, R100, 0xff, RZ, 0xc0, !PT ;  /* 0x000000ff64647812 */ /* 0x000fe200078ec0ff */
[----:B------:R-:W-:Y:S01]  /*ee50*/  FMUL R199, R199, R7 ;  /* 0x00000007c7c77220 */ /* 0x000fe20000400000 */
[----:B------:R-:W-:Y:S01]  /*ee60*/  LOP3.LUT R101, R101, 0xffff, RZ, 0xc0, !PT ;  /* 0x0000ffff65657812 */ /* 0x000fe200078ec0ff */
[----:B------:R-:W-:Y:S01]  /*ee70*/  STL [R1+0x8c], R205 ;  /* 0x00008ccd01007387 */ /* 0x000fe20000100800 */
[----:B------:R-:W-:-:S02]  /*ee80*/  F2FP.SATFINITE.E4M3.F32.PACK_AB_MERGE_C R112, RZ, R112, RZ ;  /* 0x00000070ff70723e */ /* 0x000fc400048070ff */
[----:B------:R-:W-:Y:S01]  /*ee90*/  F2FP.SATFINITE.E4M3.F32.PACK_AB_MERGE_C R113, RZ, R113, RZ ;  /* 0x00000071ff71723e */ /* 0x000fe200048070ff */
[----:B------:R-:W-:Y:S01]  /*eea0*/  STL [R1+0x98], R204 ;  /* 0x000098cc01007387 */ /* 0x000fe20000100800 */
[----:B------:R-:W-:Y:S02]  /*eeb0*/  LOP3.LUT R116, R116, 0xff, RZ, 0xc0, !PT ;  /* 0x000000ff74747812 */ /* 0x000fe400078ec0ff */
[----:B------:R-:W-:Y:S01]  /*eec0*/  LOP3.LUT R117, R117, 0xffff, RZ, 0xc0, !PT ;  /* 0x0000ffff75757812 */ /* 0x000fe200078ec0ff */
[----:B------:R-:W-:Y:S01]  /*eed0*/  STL [R1+0x9c], R203 ;  /* 0x00009ccb01007387 */ /* 0x000fe20000100800 */
[----:B------:R-:W-:Y:S01]  /*eee0*/  F2FP.SATFINITE.E4M3.F32.PACK_AB_MERGE_C R104, RZ, R104, RZ ;  /* 0x00000068ff68723e */ /* 0x000fe200048070ff */
[----:B------:R-:W-:Y:S01]  /*eef0*/  FMUL R198, R198, R7 ;  /* 0x00000007c6c67220 */ /* 0x000fe20000400000 */
[----:B------:R-:W-:Y:S01]  /*ef00*/  F2FP.SATFINITE.E4M3.F32.PACK_AB_MERGE_C R105, RZ, R105, RZ ;  /* 0x00000069ff69723e */ /* 0x000fe200048070ff */
[----:B------:R-:W-:Y:S01]  /*ef10*/  IMAD.U32 R41, R90, 0x10000, RZ ;  /* 0x000100005a297824 */ /* 0x000fe200078e00ff */
[----:B------:R-:W-:Y:S01]  /*ef20*/  F2FP.SATFINITE.E4M3.F32.PACK_AB_MERGE_C R108, RZ, R108, RZ ;  /* 0x0000006cff6c723e */ /* 0x000fe200048070ff */
[----:B------:R-:W-:Y:S01]  /*ef30*/  IMAD.U32 R45, R102, 0x10000, RZ ;  /* 0x00010000662d7824 */ /* 0x000fe200078e00ff */
[----:B------:R-:W-:Y:S01]  /*ef40*/  F2FP.SATFINITE.E4M3.F32.PACK_AB_MERGE_C R109, RZ, R109, RZ ;  /* 0x0000006dff6d723e */ /* 0x000fe200048070ff */
[----:B------:R-:W-:Y:S01]  /*ef50*/  IMAD.U32 R53, R118, 0x10000, RZ ;  /* 0x0001000076357824 */ /* 0x000fe200078e00ff */
[----:B------:R-:W-:Y:S01]  /*ef60*/  F2FP.SATFINITE.E4M3.F32.PACK_AB_MERGE_C R132, RZ, R132, RZ ;  /* 0x00000084ff84723e */ /* 0x000fe200048070ff */
[----:B------:R-:W-:Y:S01]  /*ef70*/  STL [R1+0xa8], R202 ;  /* 0x0000a8ca01007387 */ /* 0x000fe20000100800 */
[----:B------:R-:W-:Y:S01]  /*ef80*/  F2FP.SATFINITE.E4M3.F32.PACK_AB_MERGE_C R133, RZ, R133, RZ ;  /* 0x00000085ff85723e */ /* 0x000fe200048070ff */
[-C--:B------:R-:W-:Y:S01]  /*ef90*/  FMUL R197, R197, R7.reuse ;  /* 0x00000007c5c57220 */ /* 0x080fe20000400000 */
[----:B------:R-:W-:Y:S01]  /*efa0*/  F2FP.SATFINITE.E4M3.F32.PACK_AB_MERGE_C R114, RZ, R114, RZ ;  /* 0x00000072ff72723e */ /* 0x000fe200048070ff */
[----:B------:R-:W-:Y:S01]  /*efb0*/  STL [R1+0xac], R201 ;  /* 0x0000acc901007387 */ /* 0x000fe20000100800 */
[----:B------:R-:W-:Y:S01]  /*efc0*/  PRMT R10, R10, 0x7604, R88 ;  /* 0x000076040a0a7816 */ /* 0x000fe20000000058 */
[-C--:B------:R-:W-:Y:S01]  /*efd0*/  FMUL R196, R196, R7.reuse ;  /* 0x00000007c4c47220 */ /* 0x080fe20000400000 */
[----:B------:R-:W-:Y:S01]  /*efe0*/  PRMT R100, R101, 0x7604, R100 ;  /* 0x0000760465647816 */ /* 0x000fe20000000064 */
[----:B------:R-:W-:Y:S01]  /*eff0*/  STL [R1+0xb8], R200 ;  /* 0x0000b8c801007387 */ /* 0x000fe20000100800 */
[----:B------:R-:W-:Y:S01]  /*f000*/  LOP3.LUT R112, R112, 0xff, RZ, 0xc0, !PT ;  /* 0x000000ff70707812 */ /* 0x000fe200078ec0ff */
[----:B------:R-:W-:Y:S01]  /*f010*/  FMUL R195, R195, R7 ;  /* 0x00000007c3c37220 */ /* 0x000fe20000400000 */
[----:B------:R-:W-:-:S02]  /*f020*/  LOP3.LUT R113, R113, 0xffff, RZ, 0xc0, !PT ;  /* 0x0000ffff71717812 */ /* 0x000fc400078ec0ff */
[----:B------:R-:W-:Y:S02]  /*f030*/  PRMT R116, R117, 0x7604, R116 ;  /* 0x0000760475747816 */ /* 0x000fe40000000074 */
[----:B------:R-:W-:Y:S02]  /*f040*/  F2FP.SATFINITE.E4M3.F32.PACK_AB_MERGE_C R106, RZ, R106, RZ ;  /* 0x0000006aff6a723e */ /* 0x000fe400048070ff */
[----:B------:R-:W-:Y:S02]  /*f050*/  F2FP.SATFINITE.E4M3.F32.PACK_AB_MERGE_C R110, RZ, R110, RZ ;  /* 0x0000006eff6e723e */ /* 0x000fe400048070ff */
[----:B------:R-:W-:Y:S01]  /*f060*/  F2FP.SATFINITE.E4M3.F32.PACK_AB_MERGE_C R134, RZ, R134, RZ ;  /* 0x00000086ff86723e */ /* 0x000fe200048070ff */
[----:B------:R-:W-:Y:S01]  /*f070*/  STL [R1+0xbc], R199 ;  /* 0x0000bcc701007387 */ /* 0x000fe20000100800 */
[----:B------:R-:W-:Y:S01]  /*f080*/  LOP3.LUT R104, R104, 0xff, RZ, 0xc0, !PT ;  /* 0x000000ff68687812 */ /* 0x000fe200078ec0ff */
[-C--:B------:R-:W-:Y:S01]  /*f090*/  FMUL R194, R194, R7.reuse ;  /* 0x00000007c2c27220 */ /* 0x080fe20000400000 */
[----:B------:R-:W-:Y:S01]  /*f0a0*/  LOP3.LUT R105, R105, 0xffff, RZ, 0xc0, !PT ;  /* 0x0000ffff69697812 */ /* 0x000fe200078ec0ff */
[----:B------:R-:W-:Y:S01]  /*f0b0*/  IMAD.U32 R49, R114, 0x10000, RZ ;  /* 0x0001000072317824 */ /* 0x000fe200078e00ff */
[----:B------:R-:W-:Y:S01]  /*f0c0*/  LOP3.LUT R108, R108, 0xff, RZ, 0xc0, !PT ;  /* 0x000000ff6c6c7812 */ /* 0x000fe200078ec0ff */
[----:B------:R-:W-:Y:S01]  /*f0d0*/  STL [R1+0xc8], R198 ;  /* 0x0000c8c601007387 */ /* 0x000fe20000100800 */
[----:B------:R-:W-:Y:S01]  /*f0e0*/  LOP3.LUT R109, R109, 0xffff, RZ, 0xc0, !PT ;  /* 0x0000ffff6d6d7812 */ /* 0x000fe200078ec0ff */
[----:B------:R-:W-:Y:S01]  /*f0f0*/  FMUL R193, R193, R7 ;  /* 0x00000007c1c17220 */ /* 0x000fe20000400000 */
[----:B------:R-:W-:-:S02]  /*f100*/  F2FP.SATFINITE.E4M3.F32.PACK_AB_MERGE_C R128, RZ, R128, RZ ;  /* 0x00000080ff80723e */ /* 0x000fc400048070ff */
[----:B------:R-:W-:Y:S02]  /*f110*/  F2FP.SATFINITE.E4M3.F32.PACK_AB_MERGE_C R129, RZ, R129, RZ ;  /* 0x00000081ff81723e */ /* 0x000fe400048070ff */
[----:B------:R-:W-:Y:S02]  /*f120*/  LOP3.LUT R132, R132, 0xff, RZ, 0xc0, !PT ;  /* 0x000000ff84847812 */ /* 0x000fe400078ec0ff */
[----:B------:R-:W-:Y:S02]  /*f130*/  LOP3.LUT R133, R133, 0xffff, RZ, 0xc0, !PT ;  /* 0x0000ffff85857812 */ /* 0x000fe400078ec0ff */
[----:B------:R-:W-:Y:S01]  /*f140*/  F2FP.SATFINITE.E4M3.F32.PACK_AB_MERGE_C R63, RZ, R63, RZ ;  /* 0x0000003fff3f723e */ /* 0x000fe200048070ff */
[----:B------:R-:W-:Y:S01]  /*f150*/  STL [R1+0xcc], R197 ;  /* 0x0000ccc501007387 */ /* 0x000fe20000100800 */
[----:B------:R-:W-:Y:S01]  /*f160*/  F2FP.SATFINITE.E4M3.F32.PACK_AB_MERGE_C R92, RZ, R92, RZ ;  /* 0x0000005cff5c723e */ /* 0x000fe200048070ff */
[----:B------:R-:W-:Y:S01]  /*f170*/  FMUL R192, R192, R7 ;  /* 0x00000007c0c07220 */ /* 0x000fe20000400000 */
[----:B------:R-:W-:-:S02]  /*f180*/  F2FP.SATFINITE.E4M3.F32.PACK_AB_MERGE_C R93, RZ, R93, RZ ;  /* 0x0000005dff5d723e */ /* 0x000fc400048070ff */
[----:B------:R-:W-:Y:S02]  /*f190*/  F2FP.SATFINITE.E4M3.F32.PACK_AB_MERGE_C R26, RZ, R26, RZ ;  /* 0x0000001aff1a723e */ /* 0x000fe400048070ff */
[----:B------:R-:W-:Y:S02]  /*f1a0*/  F2FP.SATFINITE.E4M3.F32.PACK_AB_MERGE_C R30, RZ, R30, RZ ;  /* 0x0000001eff1e723e */ /* 0x000fe400048070ff */
[----:B------:R-:W-:Y:S02]  /*f1b0*/  F2FP.SATFINITE.E4M3.F32.PACK_AB_MERGE_C R27, RZ, R27, RZ ;  /* 0x0000001bff1b723e */ /* 0x000fe400048070ff */
[----:B------:R-:W-:Y:S01]  /*f1c0*/  F2FP.SATFINITE.E4M3.F32.PACK_AB_MERGE_C R31, RZ, R31, RZ ;  /* 0x0000001fff1f723e */ /* 0x000fe200048070ff */
[----:B------:R-:W-:Y:S01]  /*f1d0*/  STL [R1+0xd8], R196 ;  /* 0x0000d8c401007387 */ /* 0x000fe20000100800 */
[----:B------:R-:W-:Y:S01]  /*f1e0*/  PRMT R112, R113, 0x7604, R112 ;  /* 0x0000760471707816 */ /* 0x000fe20000000070 */
[----:B------:R-:W-:Y:S01]  /*f1f0*/  FMUL R191, R191, R7 ;  /* 0x00000007bfbf7220 */ /* 0x000fe20000400000 */
[----:B------:R-:W-:-:S02]  /*f200*/  F2FP.SATFINITE.E4M3.F32.PACK_AB_MERGE_C R120, RZ, R120, RZ ;  /* 0x00000078ff78723e */ /* 0x000fc400048070ff */
[----:B------:R-:W-:Y:S02]  /*f210*/  F2FP.SATFINITE.E4M3.F32.PACK_AB_MERGE_C R121, RZ, R121, RZ ;  /* 0x00000079ff79723e */ /* 0x000fe400048070ff */
[----:B------:R-:W-:Y:S02]  /*f220*/  F2FP.SATFINITE.E4M3.F32.PACK_AB_MERGE_C R124, RZ, R124, RZ ;  /* 0x0000007cff7c723e */ /* 0x000fe400048070ff */
[----:B------:R-:W-:Y:S02]  /*f230*/  F2FP.SATFINITE.E4M3.F32.PACK_AB_MERGE_C R125, RZ, R125, RZ ;  /* 0x0000007dff7d723e */ /* 0x000fe400048070ff */
[----:B------:R-:W-:Y:S02]  /*f240*/  F2FP.SATFINITE.E4M3.F32.PACK_AB_MERGE_C R148, RZ, R148, RZ ;  /* 0x00000094ff94723e */ /* 0x000fe400048070ff */
[----:B------:R-:W-:Y:S02]  /*f250*/  F2FP.SATFINITE.E4M3.F32.PACK_AB_MERGE_C R6, RZ, R6, RZ ;  /* 0x00000006ff06723e */ /* 0x000fe400048070ff */
[----:B------:R-:W-:Y:S01]  /*f260*/  LOP3.LUT R10, R10, 0xff0000, R41, 0xf8, !PT ;  /* 0x00ff00000a0a7812 */ /* 0x000fe200078ef829 */
[----:B------:R-:W-:Y:S01]  /*f270*/  IMAD.U32 R41, R106, 0x10000, RZ ;  /* 0x000100006a297824 */ /* 0x000fe200078e00ff */
[----:B------:R-:W-:Y:S01]  /*f280*/  LOP3.LUT R100, R100, 0xff0000, R45, 0xf8, !PT ;  /* 0x00ff000064647812 */ /* 0x000fe200078ef82d */
[----:B------:R-:W-:Y:S01]  /*f290*/  IMAD.U32 R45, R110, 0x10000, RZ ;  /* 0x000100006e2d7824 */ /* 0x000fe200078e00ff */
[----:B------:R-:W-:Y:S01]  /*f2a0*/  LOP3.LUT R116, R116, 0xff0000, R53, 0xf8, !PT ;  /* 0x00ff000074747812 */ /* 0x000fe200078ef835 */
[----:B------:R-:W-:Y:S01]  /*f2b0*/  IMAD.U32 R53, R134, 0x10000, RZ ;  /* 0x0001000086357824 */ /* 0x000fe200078e00ff */
[----:B------:R-:W-:Y:S01]  /*f2c0*/  F2FP.SATFINITE.E4M3.F32.PACK_AB_MERGE_C R130, RZ, R130, RZ ;  /* 0x00000082ff82723e */ /* 0x000fe200048070ff */
[----:B------:R-:W-:Y:S01]  /*f2d0*/  STL [R1+0xdc], R195 ;  /* 0x0000dcc301007387 */ /* 0x000fe20000100800 */
[----:B------:R-:W-:Y:S01]  /*f2e0*/  F2FP.SATFINITE.E4M3.F32.PACK_AB_MERGE_C R94, RZ, R94, RZ ;  /* 0x0000005eff5e723e */ /* 0x000fe200048070ff */
[----:B------:R-:W-:Y:S01]  /*f2f0*/  FMUL R190, R190, R7 ;  /* 0x00000007bebe7220 */ /* 0x000fe20000400000 */
[----:B------:R-:W-:Y:S01]  /*f300*/  F2FP.SATFINITE.E4M3.F32.PACK_AB_MERGE_C R95, RZ, R95, RZ ;  /* 0x0000005fff5f723e */ /* 0x000fe200048070ff */
[----:B------:R-:W-:Y:S01]  /*f310*/  STL [R1+0xe8], R194 ;  /* 0x0000e8c201007387 */ /* 0x000fe20000100800 */
[----:B------:R-:W-:Y:S01]  /*f320*/  PRMT R104, R105, 0x7604, R104 ;  /* 0x0000760469687816 */ /* 0x000fe20000000068 */
[----:B------:R-:W-:Y:S01]  /*f330*/  FMUL R189, R189, R7 ;  /* 0x00000007bdbd7220 */ /* 0x000fe20000400000 */
[----:B------:R-:W-:-:S02]  /*f340*/  PRMT R108, R109, 0x7604, R108 ;  /* 0x000076046d6c7816 */ /* 0x000fc4000000006c */
[----:B------:R-:W-:Y:S02]  /*f350*/  LOP3.LUT R128, R128, 0xff, RZ, 0xc0, !PT ;  /* 0x000000ff80807812 */ /* 0x000fe400078ec0ff */
[----:B------:R-:W-:Y:S02]  /*f360*/  LOP3.LUT R129, R129, 0xffff, RZ, 0xc0, !PT ;  /* 0x0000ffff81817812 */ /* 0x000fe400078ec0ff */
[----:B------:R-:W-:Y:S02]  /*f370*/  PRMT R132, R133, 0x7604, R132 ;  /* 0x0000760485847816 */ /* 0x000fe40000000084 */
[----:B------:R-:W-:Y:S02]  /*f380*/  F2FP.SATFINITE.E4M3.F32.PACK_AB_MERGE_C R122, RZ, R122, RZ ;  /* 0x0000007aff7a723e */ /* 0x000fe400048070ff */
[----:B------:R-:W-:Y:S02]  /*f390*/  F2FP.SATFINITE.E4M3.F32.PACK_AB_MERGE_C R126, RZ, R126, RZ ;  /* 0x0000007eff7e723e */ /* 0x000fe400048070ff */
[----:B------:R-:W-:-:S02]  /*f3a0*/  F2FP.SATFINITE.E4M3.F32.PACK_AB_MERGE_C R150, RZ, R150, RZ ;  /* 0x00000096ff96723e */ /* 0x000fc400048070ff */
[----:B------:R-:W-:Y:S02]  /*f3b0*/  LOP3.LUT R63, R63, 0xffff, RZ, 0xc0, !PT ;  /* 0x0000ffff3f3f7812 */ /* 0x000fe400078ec0ff */
[----:B------:R-:W-:Y:S01]  /*f3c0*/  F2FP.SATFINITE.E4M3.F32.PACK_AB_MERGE_C R5, RZ, R5, RZ ;  /* 0x00000005ff05723e */ /* 0x000fe200048070ff */
[----:B------:R-:W-:Y:S01]  /*f3d0*/  IMAD.U32 R26, R26, 0x10000, RZ ;  /* 0x000100001a1a7824 */ /* 0x000fe200078e00ff */
[----:B------:R-:W-:Y:S01]  /*f3e0*/  LOP3.LUT R92, R92, 0xff, RZ, 0xc0, !PT ;  /* 0x000000ff5c5c7812 */ /* 0x000fe200078ec0ff */
[----:B------:R-:W-:Y:S01]  /*f3f0*/  IMAD.U32 R30, R30, 0x10000, RZ ;  /* 0x000100001e1e7824 */ /* 0x000fe200078e00ff */
[----:B------:R-:W-:Y:S01]  /*f400*/  LOP3.LUT R9, R93, 0xffff, RZ, 0xc0, !PT ;  /* 0x0000ffff5d097812 */ /* 0x000fe200078ec0ff */
[----:B------:R-:W-:Y:S01]  /*f410*/  STL [R1+0xec], R193 ;  /* 0x0000ecc101007387 */ /* 0x000fe20000100800 */
[----:B------:R-:W-:Y:S01]  /*f420*/  F2FP.SATFINITE.E4M3.F32.PACK_AB_MERGE_C R96, RZ, R96, RZ ;  /* 0x00000060ff60723e */ /* 0x000fe200048070ff */
[----:B------:R-:W-:Y:S01]  /*f430*/  FMUL R188, R188, R7 ;  /* 0x00000007bcbc7220 */ /* 0x000fe20000400000 */
[----:B------:R-:W-:-:S02]  /*f440*/  F2FP.SATFINITE.E4M3.F32.PACK_AB_MERGE_C R97, RZ, R97, RZ ;  /* 0x00000061ff61723e */ /* 0x000fc400048070ff */
[----:B------:R-:W-:Y:S02]  /*f450*/  LOP3.LUT R27, R27, 0xffff, RZ, 0xc0, !PT ;  /* 0x0000ffff1b1b7812 */ /* 0x000fe400078ec0ff */
[----:B------:R-:W-:Y:S02]  /*f460*/  LOP3.LUT R31, R31, 0xffff, RZ, 0xc0, !PT ;  /* 0x0000ffff1f1f7812 */ /* 0x000fe400078ec0ff */
[----:B------:R-:W-:Y:S01]  /*f470*/  F2FP.SATFINITE.E4M3.F32.PACK_AB_MERGE_C R91, RZ, R91, RZ ;  /* 0x0000005bff5b723e */ /* 0x000fe200048070ff */
[----:B------:R-:W-:Y:S01]  /*f480*/  STL [R1+0xf8], R192 ;  /* 0x0000f8c001007387 */ /* 0x000fe20000100800 */
[----:B------:R-:W-:Y:S01]  /*f490*/  LOP3.LUT R120, R120, 0xff, RZ, 0xc0, !PT ;  /* 0x000000ff78787812 */ /* 0x000fe200078ec0ff */
[----:B------:R-:W-:Y:S01]  /*f4a0*/  FMUL R187, R187, R7 ;  /* 0x00000007bbbb7220 */ /* 0x000fe20000400000 */
[----:B------:R-:W-:Y:S02]  /*f4b0*/  LOP3.LUT R121, R121, 0xffff, RZ, 0xc0, !PT ;  /* 0x0000ffff79797812 */ /* 0x000fe400078ec0ff */
[----:B------:R-:W-:-:S02]  /*f4c0*/  LOP3.LUT R124, R124, 0xff, RZ, 0xc0, !PT ;  /* 0x000000ff7c7c7812 */ /* 0x000fc400078ec0ff */
[----:B------:R-:W-:Y:S02]  /*f4d0*/  LOP3.LUT R125, R125, 0xffff, RZ, 0xc0, !PT ;  /* 0x0000ffff7d7d7812 */ /* 0x000fe400078ec0ff */
[----:B------:R-:W-:Y:S02]  /*f4e0*/  F2FP.SATFINITE.E4M3.F32.PACK_AB_MERGE_C R144, RZ, R144, RZ ;  /* 0x00000090ff90723e */ /* 0x000fe400048070ff */
[----:B------:R-:W-:Y:S02]  /*f4f0*/  F2FP.SATFINITE.E4M3.F32.PACK_AB_MERGE_C R145, RZ, R145, RZ ;  /* 0x00000091ff91723e */ /* 0x000fe400048070ff */
[----:B------:R-:W-:Y:S02]  /*f500*/  LOP3.LUT R148, R148, 0xff, RZ, 0xc0, !PT ;  /* 0x000000ff94947812 */ /* 0x000fe400078ec0ff */
[----:B------:R-:W-:Y:S02]  /*f510*/  LOP3.LUT R6, R6, 0xffff, RZ, 0xc0, !PT ;  /* 0x0000ffff06067812 */ /* 0x000fe400078ec0ff */
[----:B------:R-:W-:Y:S01]  /*f520*/  LOP3.LUT R112, R112, 0xff0000, R49, 0xf8, !PT ;  /* 0x00ff000070707812 */ /* 0x000fe200078ef831 */
[----:B------:R-:W-:Y:S01]  /*f530*/  IMAD.U32 R49, R130, 0x10000, RZ ;  /* 0x0001000082317824 */ /* 0x000fe200078e00ff */
[----:B------:R-:W-:Y:S01]  /*f540*/  F2FP.SATFINITE.E4M3.F32.PACK_AB_MERGE_C R98, RZ, R98, RZ ;  /* 0x00000062ff62723e */ /* 0x000fe200048070ff */
[----:B------:R-:W-:Y:S01]  /*f550*/  IMAD.U32 R94, R94, 0x10000, RZ ;  /* 0x000100005e5e7824 */ /* 0x000fe200078e00ff */
[----:B------:R-:W-:Y:S01]  /*f560*/  F2FP.SATFINITE.E4M3.F32.PACK_AB_MERGE_C R99, RZ, R99, RZ ;  /* 0x00000063ff63723e */ /* 0x000fe200048070ff */
[----:B------:R-:W-:Y:S01]  /*f570*/  STL [R1+0xfc], R191 ;  /* 0x0000fcbf01007387 */ /* 0x000fe20000100800 */
[----:B------:R-:W-:Y:S01]  /*f580*/  F2FP.SATFINITE.E4M3.F32.PACK_AB_MERGE_C R103, RZ, R103, RZ ;  /* 0x00000067ff67723e */ /* 0x000fe200048070ff */
[----:B------:R-:W-:Y:S01]  /*f590*/  FMUL R186, R186, R7 ;  /* 0x00000007baba7220 */ /* 0x000fe20000400000 */
[----:B------:R-:W-:Y:S01]  /*f5a0*/  LOP3.LUT R95, R95, 0xffff, RZ, 0xc0, !PT ;  /* 0x0000ffff5f5f7812 */ /* 0x000fe200078ec0ff */
[----:B------:R-:W-:Y:S01]  /*f5b0*/  FADD R11, R13, R11 ;  /* 0x0000000b0d0b7221 */ /* 0x000fe20000000000 */
[----:B------:R-:W-:Y:S01]  /*f5c0*/  PRMT R128, R129, 0x7604, R128 ;  /* 0x0000760481807816 */ /* 0x000fe20000000080 */
[----:B------:R-:W-:Y:S01]  /*f5d0*/  IMAD.SHL.U32 R63, R63, 0x1000000, RZ ;  /* 0x010000003f3f7824 */ /* 0x000fe200078e00ff */
[----:B------:R-:W-:Y:S01]  /*f5e0*/  F2FP.SATFINITE.E4M3.F32.PACK_AB_MERGE_C R136, RZ, R136, RZ ;  /* 0x00000088ff88723e */ /* 0x000fe200048070ff */
[----:B------:R-:W-:Y:S01]  /*f5f0*/  STL [R1+0x108], R190 ;  /* 0x000108be01007387 */ /* 0x000fe20000100800 */
[----:B------:R-:W-:Y:S01]  /*f600*/  F2FP.SATFINITE.E4M3.F32.PACK_AB_MERGE_C R137, RZ, R137, RZ ;  /* 0x00000089ff89723e */ /* 0x000fe200048070ff */
[----:B------:R-:W-:Y:S01]  /*f610*/  FMUL R185, R185, R7 ;  /* 0x00000007b9b97220 */ /* 0x000fe20000400000 */
[----:B------:R-:W-:-:S02]  /*f620*/  F2FP.SATFINITE.E4M3.F32.PACK_AB_MERGE_C R140, RZ, R140, RZ ;  /* 0x0000008cff8c723e */ /* 0x000fc400048070ff */
[----:B------:R-:W-:Y:S02]  /*f630*/  F2FP.SATFINITE.E4M3.F32.PACK_AB_MERGE_C R141, RZ, R141, RZ ;  /* 0x0000008dff8d723e */ /* 0x000fe400048070ff */
[----:B------:R-:W-:Y:S01]  /*f640*/  LOP3.LUT R104, R104, 0xff0000, R41, 0xf8, !PT ;  /* 0x00ff000068687812 */ /* 0x000fe200078ef829 */
[----:B------:R-:W-:Y:S01]  /*f650*/  IMAD.U32 R41, R122, 0x10000, RZ ;  /* 0x000100007a297824 */ /* 0x000fe200078e00ff */
[----:B------:R-:W-:Y:S01]  /*f660*/  LOP3.LUT R108, R108, 0xff0000, R45, 0xf8, !PT ;  /* 0x00ff00006c6c7812 */ /* 0x000fe200078ef82d */
[----:B------:R-:W-:Y:S01]  /*f670*/  IMAD.U32 R45, R126, 0x10000, RZ ;  /* 0x000100007e2d7824 */ /* 0x000fe200078e00ff */
[----:B------:R-:W-:Y:S01]  /*f680*/  LOP3.LUT R132, R132, 0xff0000, R53, 0xf8, !PT ;  /* 0x00ff000084847812 */ /* 0x000fe200078ef835 */
[----:B------:R-:W-:Y:S01]  /*f690*/  IMAD.U32 R53, R150, 0x10000, RZ ;  /* 0x0001000096357824 */ /* 0x000fe200078e00ff */
[----:B------:R-:W-:Y:S02]  /*f6a0*/  F2FP.SATFINITE.E4M3.F32.PACK_AB_MERGE_C R146, RZ, R146, RZ ;  /* 0x00000092ff92723e */ /* 0x000fe400048070ff */
[----:B------:R-:W-:-:S02]  /*f6b0*/  F2FP.SATFINITE.E4M3.F32.PACK_AB_MERGE_C R147, RZ, R147, RZ ;  /* 0x00000093ff93723e */ /* 0x000fc400048070ff */
[----:B------:R-:W-:Y:S01]  /*f6c0*/  LOP3.LUT R5, R5, 0xffff, RZ, 0xc0, !PT ;  /* 0x0000ffff05057812 */ /* 0x000fe200078ec0ff */
[----:B------:R-:W-:Y:S01]  /*f6d0*/  IMAD.SHL.U32 R27, R27, 0x1000000, RZ ;  /* 0x010000001b1b7824 */ /* 0x000fe200078e00ff */
[----:B------:R-:W-:Y:S01]  /*f6e0*/  PRMT R9, R9, 0x7604, R92 ;  /* 0x0000760409097816 */ /* 0x000fe2000000005c */
[----:B------:R-:W-:Y:S01]  /*f6f0*/  IMAD.SHL.U32 R13, R31, 0x1000000, RZ ;  /* 0x010000001f0d7824 */ /* 0x000fe200078e00ff */
[----:B------:R-:W-:Y:S01]  /*f700*/  LOP3.LUT R96, R96, 0xff, RZ, 0xc0, !PT ;  /* 0x000000ff60607812 */ /* 0x000fe200078ec0ff */
[----:B------:R-:W-:Y:S01]  /*f710*/  STL [R1+0x10c], R189 ;  /* 0x00010cbd01007387 */ /* 0x000fe20000100800 */
[----:B------:R-:W-:Y:S01]  /*f720*/  LOP3.LUT R21, R97, 0xffff, RZ, 0xc0, !PT ;  /* 0x0000ffff61157812 */ /* 0x000fe200078ec0ff */
[----:B------:R-:W-:Y:S01]  /*f730*/  FMUL R184, R184, R7 ;  /* 0x00000007b8b87220 */ /* 0x000fe20000400000 */
[----:B------:R-:W-:Y:S02]  /*f740*/  LOP3.LUT R91, R91, 0xffff, RZ, 0xc0, !PT ;  /* 0x0000ffff5b5b7812 */ /* 0x000fe400078ec0ff */
[----:B------:R-:W-:-:S02]  /*f750*/  F2FP.SATFINITE.E4M3.F32.PACK_AB_MERGE_C R107, RZ, R107, RZ ;  /* 0x0000006bff6b723e */ /* 0x000fc400048070ff */
[----:B------:R-:W-:Y:S01]  /*f760*/  F2FP.SATFINITE.E4M3.F32.PACK_AB_MERGE_C R111, RZ, R111, RZ ;  /* 0x0000006fff6f723e */ /* 0x000fe200048070ff */
[----:B------:R-:W-:Y:S01]  /*f770*/  STL [R1+0x118], R188 ;  /* 0x000118bc01007387 */ /* 0x000fe20000100800 */
[----:B------:R-:W-:Y:S01]  /*f780*/  PRMT R120, R121, 0x7604, R120 ;  /* 0x0000760479787816 */ /* 0x000fe20000000078 */
[----:B------:R-:W-:Y:S01]  /*f790*/  FMUL R183, R183, R7 ;  /* 0x00000007b7b77220 */ /* 0x000fe20000400000 */
[----:B------:R-:W-:Y:S02]  /*f7a0*/  PRMT R124, R125, 0x7604, R124 ;  /* 0x000076047d7c7816 */ /* 0x000fe4000000007c */
[----:B------:R-:W-:Y:S02]  /*f7b0*/  LOP3.LUT R144, R144, 0xff, RZ, 0xc0, !PT ;  /* 0x000000ff90907812 */ /* 0x000fe400078ec0ff */
[----:B------:R-:W-:Y:S02]  /*f7c0*/  LOP3.LUT R145, R145, 0xffff, RZ, 0xc0, !PT ;  /* 0x0000ffff91917812 */ /* 0x000fe400078ec0ff */
[----:B------:R-:W-:-:S02]  /*f7d0*/  PRMT R6, R6, 0x7604, R148 ;  /* 0x0000760406067816 */ /* 0x000fc40000000094 */
[----:B------:R-:W-:Y:S02]  /*f7e0*/  F2FP.SATFINITE.E4M3.F32.PACK_AB_MERGE_C R138, RZ, R138, RZ ;  /* 0x0000008aff8a723e */ /* 0x000fe400048070ff */
[----:B------:R-:W-:Y:S02]  /*f7f0*/  F2FP.SATFINITE.E4M3.F32.PACK_AB_MERGE_C R142, RZ, R142, RZ ;  /* 0x0000008eff8e723e */ /* 0x000fe400048070ff */
[----:B------:R-:W-:Y:S02]  /*f800*/  F2FP.SATFINITE.E4M3.F32.PACK_AB_MERGE_C R123, RZ, R123, RZ ;  /* 0x0000007bff7b723e */ /* 0x000fe400048070ff */
[----:B------:R-:W-:Y:S02]  /*f810*/  F2FP.SATFINITE.E4M3.F32.PACK_AB_MERGE_C R127, RZ, R127, RZ ;  /* 0x0000007fff7f723e */ /* 0x000fe400048070ff */
[----:B------:R-:W-:Y:S02]  /*f820*/  F2FP.SATFINITE.E4M3.F32.PACK_AB_MERGE_C R131, RZ, R131, RZ ;  /* 0x00000083ff83723e */ /* 0x000fe400048070ff */
[----:B------:R-:W-:-:S02]  /*f830*/  F2FP.SATFINITE.E4M3.F32.PACK_AB_MERGE_C R135, RZ, R135, RZ ;  /* 0x00000087ff87723e */ /* 0x000fc400048070ff */
[----:B------:R-:W-:Y:S02]  /*f840*/  F2FP.SATFINITE.E4M3.F32.PACK_AB_MERGE_C R139, RZ, R139, RZ ;  /* 0x0000008bff8b723e */ /* 0x000fe400048070ff */
[----:B------:R-:W-:Y:S01]  /*f850*/  F2FP.SATFINITE.E4M3.F32.PACK_AB_MERGE_C R143, RZ, R143, RZ ;  /* 0x0000008fff8f723e */ /* 0x000fe200048070ff */
[----:B------:R-:W-:Y:S01]  /*f860*/  IMAD.U32 R98, R98, 0x10000, RZ ;  /* 0x0001000062627824 */ /* 0x000fe200078e00ff */
[----:B------:R-:W-:Y:S01]  /*f870*/  LOP3.LUT R26, R152, 0xff0000, R26, 0xf8, !PT ;  /* 0x00ff0000981a7812 */ /* 0x000fe200078ef81a */
[----:B------:R-:W-:Y:S01]  /*f880*/  IMAD.SHL.U32 R18, R95, 0x1000000, RZ ;  /* 0x010000005f127824 */ /* 0x000fe200078e00ff */
[----:B------:R-:W-:Y:S01]  /*f890*/  LOP3.LUT R30, R151, 0xff0000, R30, 0xf8, !PT ;  /* 0x00ff0000971e7812 */ /* 0x000fe200078ef81e */
[----:B------:R-:W-:Y:S01]  /*f8a0*/  STL [R1+0x11c], R187 ;  /* 0x00011cbb01007387 */ /* 0x000fe20000100800 */
[----:B------:R-:W-:Y:S01]  /*f8b0*/  LOP3.LUT R99, R99, 0xffff, RZ, 0xc0, !PT ;  /* 0x0000ffff63637812 */ /* 0x000fe200078ec0ff */
[----:B------:R-:W-:Y:S01]  /*f8c0*/  FMUL R182, R182, R7 ;  /* 0x00000007b6b67220 */ /* 0x000fe20000400000 */
[----:B------:R-:W-:-:S02]  /*f8d0*/  LOP3.LUT R103, R103, 0xffff, RZ, 0xc0, !PT ;  /* 0x0000ffff67677812 */ /* 0x000fc400078ec0ff */
[----:B------:R-:W-:Y:S02]  /*f8e0*/  F2FP.SATFINITE.E4M3.F32.PACK_AB_MERGE_C R115, RZ, R115, RZ ;  /* 0x00000073ff73723e */ /* 0x000fe400048070ff */
[----:B------:R-:W-:Y:S01]  /*f8f0*/  F2FP.SATFINITE.E4M3.F32.PACK_AB_MERGE_C R119, RZ, R119, RZ ;  /* 0x00000077ff77723e */ /* 0x000fe200048070ff */
[----:B------:R-:W-:Y:S01]  /*f900*/  IMAD.SHL.U32 R5, R5, 0x1000000, RZ ;  /* 0x0100000005057824 */ /* 0x000fe200078e00ff */
[----:B------:R-:W-:Y:S01]  /*f910*/  LOP3.LUT R136, R136, 0xff, RZ, 0xc0, !PT ;  /* 0x000000ff88887812 */ /* 0x000fe200078ec0ff */
[----:B------:R-:W-:Y:S01]  /*f920*/  STL [R1+0x128], R186 ;  /* 0x000128ba01007387 */ /* 0x000fe20000100800 */
[----:B------:R-:W-:Y:S01]  /*f930*/  LOP3.LUT R137, R137, 0xffff, RZ, 0xc0, !PT ;  /* 0x0000ffff89897812 */ /* 0x000fe200078ec0ff */
[----:B------:R-:W-:Y:S01]  /*f940*/  FMUL R177, R177, R7 ;  /* 0x00000007b1b17220 */ /* 0x000fe20000400000 */
[----:B------:R-:W-:Y:S02]  /*f950*/  LOP3.LUT R140, R140, 0xff, RZ, 0xc0, !PT ;  /* 0x000000ff8c8c7812 */ /* 0x000fe400078ec0ff */
[----:B------:R-:W-:-:S02]  /*f960*/  LOP3.LUT R141, R141, 0xffff, RZ, 0xc0, !PT ;  /* 0x0000ffff8d8d7812 */ /* 0x000fc400078ec0ff */
[----:B------:R-:W-:Y:S01]  /*f970*/  LOP3.LUT R128, R128, 0xff0000, R49, 0xf8, !PT ;  /* 0x00ff000080807812 */ /* 0x000fe200078ef831 */
[----:B------:R-:W-:Y:S01]  /*f980*/  IMAD.U32 R49, R146, 0x10000, RZ ;  /* 0x0001000092317824 */ /* 0x000fe200078e00ff */
[----:B------:R-:W-:Y:S01]  /*f990*/  LOP3.LUT R147, R147, 0xffff, RZ, 0xc0, !PT ;  /* 0x0000ffff93937812 */ /* 0x000fe200078ec0ff */
[----:B------:R-:W-:Y:S01]  /*f9a0*/  IMAD.SHL.U32 R91, R91, 0x1000000, RZ ;  /* 0x010000005b5b7824 */ /* 0x000fe200078e00ff */
[----:B------:R-:W-:Y:S01]  /*f9b0*/  PRMT R21, R21, 0x7604, R96 ;  /* 0x0000760415157816 */ /* 0x000fe20000000060 */
[----:B------:R-:W-:Y:S01]  /*f9c0*/  STL [R1+0x12c], R185 ;  /* 0x00012cb901007387 */ /* 0x000fe20000100800 */
[----:B------:R-:W-:Y:S01]  /*f9d0*/  LOP3.LUT R9, R9, 0xff0000, R94, 0xf8, !PT ;  /* 0x00ff000009097812 */ /* 0x000fe200078ef85e */
[-C--:B------:R-:W-:Y:S01]  /*f9e0*/  FMUL R176, R176, R7.reuse ;  /* 0x00000007b0b07220 */ /* 0x080fe20000400000 */
[----:B------:R-:W-:Y:S02]  /*f9f0*/  LOP3.LUT R107, R107, 0xffff, RZ, 0xc0, !PT ;  /* 0x0000ffff6b6b7812 */ /* 0x000fe400078ec0ff */
[----:B------:R-:W-:Y:S01]  /*fa00*/  LOP3.LUT R111, R111, 0xffff, RZ, 0xc0, !PT ;  /* 0x0000ffff6f6f7812 */ /* 0x000fe200078ec0ff */
[----:B---3--:R-:W-:Y:S01]  /*fa10*/  IMAD.SHL.U32 R153, R153, 0x4, RZ ;  /* 0x0000000499997824 */ /* 0x008fe200078e00ff */
[----:B------:R-:W-:Y:S01]  /*fa20*/  PRMT R144, R145, 0x7604, R144 ;  /* 0x0000760491907816 */ /* 0x000fe20000000090 */
[----:B------:R-:W-:Y:S01]  /*fa30*/  STL [R1+0x138], R184 ;  /* 0x000138b801007387 */ /* 0x000fe20000100800 */
[----:B------:R-:W-:Y:S01]  /*fa40*/  LOP3.LUT R120, R120, 0xff0000, R41, 0xf8, !PT ;  /* 0x00ff000078787812 */ /* 0x000fe200078ef829 */
[----:B------:R-:W-:Y:S01]  /*fa50*/  IMAD.U32 R41, R138, 0x10000, RZ ;  /* 0x000100008a297824 */ /* 0x000fe200078e00ff */
[----:B------:R-:W-:Y:S01]  /*fa60*/  LOP3.LUT R124, R124, 0xff0000, R45, 0xf8, !PT ;  /* 0x00ff00007c7c7812 */ /* 0x000fe200078ef82d */
[----:B------:R-:W-:Y:S01]  /*fa70*/  IMAD.U32 R45, R142, 0x10000, RZ ;  /* 0x000100008e2d7824 */ /* 0x000fe200078e00ff */
[----:B------:R-:W-:Y:S01]  /*fa80*/  LOP3.LUT R6, R6, 0xff0000, R53, 0xf8, !PT ;  /* 0x00ff000006067812 */ /* 0x000fe200078ef835 */
[----:B------:R-:W-:Y:S01]  /*fa90*/  FMUL R175, R175, R7 ;  /* 0x00000007afaf7220 */ /* 0x000fe20000400000 */
[----:B------:R-:W-:-:S02]  /*faa0*/  LOP3.LUT R24, R24, R63, RZ, 0xfc, !PT ;  /* 0x0000003f18187212 */ /* 0x000fc400078efcff */
[----:B------:R-:W-:Y:S02]  /*fab0*/  LOP3.LUT R123, R123, 0xffff, RZ, 0xc0, !PT ;  /* 0x0000ffff7b7b7812 */ /* 0x000fe400078ec0ff */
[----:B------:R-:W-:Y:S02]  /*fac0*/  LOP3.LUT R127, R127, 0xffff, RZ, 0xc0, !PT ;  /* 0x0000ffff7f7f7812 */ /* 0x000fe400078ec0ff */
[----:B------:R-:W-:Y:S02]  /*fad0*/  LOP3.LUT R131, R131, 0xffff, RZ, 0xc0, !PT ;  /* 0x0000ffff83837812 */ /* 0x000fe400078ec0ff */
[----:B------:R-:W-:Y:S02]  /*fae0*/  LOP3.LUT R135, R135, 0xffff, RZ, 0xc0, !PT ;  /* 0x0000ffff87877812 */ /* 0x000fe400078ec0ff */
[----:B------:R-:W-:Y:S02]  /*faf0*/  LOP3.LUT R139, R139, 0xffff, RZ, 0xc0, !PT ;  /* 0x0000ffff8b8b7812 */ /* 0x000fe400078ec0ff */
[----:B------:R-:W-:Y:S01]  /*fb00*/  LOP3.LUT R143, R143, 0xffff, RZ, 0xc0, !PT ;  /* 0x0000ffff8f8f7812 */ /* 0x000fe200078ec0ff */
[----:B------:R-:W-:Y:S01]  /*fb10*/  IMAD.SHL.U32 R28, R99, 0x1000000, RZ ;  /* 0x01000000631c7824 */ /* 0x000fe200078e00ff */
[----:B------:R-:W-:Y:S01]  /*fb20*/  LOP3.LUT R26, R26, R27, RZ, 0xfc, !PT ;  /* 0x0000001b1a1a7212 */ /* 0x000fe200078efcff */
[----:B------:R-:W-:Y:S01]  /*fb30*/  IMAD.SHL.U32 R103, R103, 0x1000000, RZ ;  /* 0x0100000067677824 */ /* 0x000fe200078e00ff */
[----:B------:R-:W-:Y:S01]  /*fb40*/  LOP3.LUT R13, R30, R13, RZ, 0xfc, !PT ;  /* 0x0000000d1e0d7212 */ /* 0x000fe200078efcff */
[----:B------:R-:W-:Y:S01]  /*fb50*/  STL [R1+0x13c], R183 ;  /* 0x00013cb701007387 */ /* 0x000fe20000100800 */
[----:B------:R-:W-:Y:S01]  /*fb60*/  LOP3.LUT R115, R115, 0xffff, RZ, 0xc0, !PT ;  /* 0x0000ffff73737812 */ /* 0x000fe200078ec0ff */
[-C--:B------:R-:W-:Y:S01]  /*fb70*/  FMUL R174, R174, R7.reuse ;  /* 0x00000007aeae7220 */ /* 0x080fe20000400000 */
[----:B------:R-:W-:Y:S01]  /*fb80*/  LOP3.LUT R119, R119, 0xffff, RZ, 0xc0, !PT ;  /* 0x0000ffff77777812 */ /* 0x000fe200078ec0ff */
[----:B------:R-:W-:Y:S01]  /*fb90*/  IMAD.SHL.U32 R147, R147, 0x1000000, RZ ;  /* 0x0100000093937824 */ /* 0x000fe200078e00ff */
[----:B------:R-:W-:Y:S01]  /*fba0*/  PRMT R136, R137, 0x7604, R136 ;  /* 0x0000760489887816 */ /* 0x000fe20000000088 */
[----:B------:R-:W-:Y:S01]  /*fbb0*/  STL [R1+0x148], R182 ;  /* 0x000148b601007387 */ /* 0x000fe20000100800 */
[----:B------:R-:W-:Y:S01]  /*fbc0*/  PRMT R140, R141, 0x7604, R140 ;  /* 0x000076048d8c7816 */ /* 0x000fe2000000008c */
[----:B------:R-:W-:Y:S01]  /*fbd0*/  FMUL R173, R173, R7 ;  /* 0x00000007adad7220 */ /* 0x000fe20000400000 */
[----:B------:R-:W-:Y:S01]  /*fbe0*/  LOP3.LUT R21, R21, 0xff0000, R98, 0xf8, !PT ;  /* 0x00ff000015157812 */ /* 0x000fe200078ef862 */
[----:B------:R-:W-:Y:S01]  /*fbf0*/  IMAD.SHL.U32 R107, R107, 0x1000000, RZ ;  /* 0x010000006b6b7824 */ /* 0x000fe200078e00ff */
[----:B------:R-:W-:Y:S01]  /*fc00*/  LOP3.LUT R9, R9, R18, RZ, 0xfc, !PT ;  /* 0x0000001209097212 */ /* 0x000fe200078efcff */
[----:B------:R-:W-:Y:S01]  /*fc10*/  IMAD.SHL.U32 R17, R111, 0x1000000, RZ ;  /* 0x010000006f117824 */ /* 0x000fe200078e00ff */
[----:B------:R-:W-:Y:S01]  /*fc20*/  LOP3.LUT R144, R144, 0xff0000, R49, 0xf8, !PT ;  /* 0x00ff000090907812 */ /* 0x000fe200078ef831 */
[----:B------:R-:W-:Y:S01]  /*fc30*/  FADD R12, R12, R11 ;  /* 0x0000000b0c0c7221 */ /* 0x000fe20000000000 */
[----:B------:R-:W-:Y:S01]  /*fc40*/  LOP3.LUT R5, R6, R5, RZ, 0xfc, !PT ;  /* 0x0000000506057212 */ /* 0x000fe200078efcff */
[----:B------:R-:W-:Y:S01]  /*fc50*/  STL [R1+0x14c], R177 ;  /* 0x00014cb101007387 */ /* 0x000fe20000100800 */
[----:B------:R-:W-:Y:S01]  /*fc60*/  SEL R33, R24, R25, P1 ;  /* 0x0000001918217207 */ /* 0x000fe20000800000 */
[----:B------:R-:W-:Y:S01]  /*fc70*/  FMUL R171, R171, R7 ;  /* 0x00000007abab7220 */ /* 0x000fe20000400000 */
[----:B------:R-:W-:Y:S01]  /*fc80*/  SEL R18, R25, R24, P1 ;  /* 0x0000001819127207 */ /* 0x000fe20000800000 */
[----:B------:R-:W-:Y:S01]  /*fc90*/  IMAD.SHL.U32 R123, R123, 0x1000000, RZ ;  /* 0x010000007b7b7824 */ /* 0x000fe200078e00ff */
[----:B------:R-:W-:Y:S01]  /*fca0*/  LOP3.LUT R10, R10, R91, RZ, 0xfc, !PT ;  /* 0x0000005b0a0a7212 */ /* 0x000fe200078efcff */
[----:B------:R-:W-:Y:S01]  /*fcb0*/  IMAD.SHL.U32 R127, R127, 0x1000000, RZ ;  /* 0x010000007f7f7824 */ /* 0x000fe200078e00ff */
[----:B------:R-:W-:Y:S01]  /*fcc0*/  SEL R11, R13, R26, P1 ;  /* 0x0000001a0d0b7207 */ /* 0x000fe20000800000 */
[----:B------:R-:W-:Y:S01]  /*fcd0*/  IMAD.SHL.U32 R131, R131, 0x1000000, RZ ;  /* 0x0100000083837824 */ /* 0x000fe200078e00ff */
[----:B------:R-:W-:Y:S01]  /*fce0*/  STL [R1+0x158], R176 ;  /* 0x000158b001007387 */ /* 0x000fe20000100800 */
[----:B------:R-:W-:-:S02]  /*fcf0*/  IMAD.SHL.U32 R135, R135, 0x1000000, RZ ;  /* 0x0100000087877824 */ /* 0x000fc400078e00ff */
[----:B------:R-:W-:Y:S01]  /*fd00*/  FMUL R170, R170, R7 ;  /* 0x00000007aaaa7220 */ /* 0x000fe20000400000 */
[----:B------:R-:W-:Y:S01]  /*fd10*/  IMAD.SHL.U32 R139, R139, 0x1000000, RZ ;  /* 0x010000008b8b7824 */ /* 0x000fe200078e00ff */
[----:B------:R-:W-:Y:S01]  /*fd20*/  LOP3.LUT R153, R153, 0xc, RZ, 0xc0, !PT ;  /* 0x0000000c99997812 */ /* 0x000fe200078ec0ff */
[----:B------:R-:W-:Y:S01]  /*fd30*/  IMAD.SHL.U32 R143, R143, 0x1000000, RZ ;  /* 0x010000008f8f7824 */ /* 0x000fe200078e00ff */
[----:B------:R-:W-:Y:S01]  /*fd40*/  LOP3.LUT R136, R136, 0xff0000, R41, 0xf8, !PT ;  /* 0x00ff000088887812 */ /* 0x000fe200078ef829 */
[----:B------:R-:W-:Y:S01]  /*fd50*/  IMAD.MOV.U32 R6, RZ, RZ, 0x3021 ;  /* 0x00003021ff067424 */ /* 0x000fe200078e00ff */
[----:B------:R-:W-:Y:S01]  /*fd60*/  LOP3.LUT R140, R140, 0xff0000, R45, 0xf8, !PT ;  /* 0x00ff00008c8c7812 */ /* 0x000fe200078ef82d */
[----:B------:R-:W-:Y:S01]  /*fd70*/  IMAD.MOV.U32 R24, RZ, RZ, 0x2130 ;  /* 0x00002130ff187424 */ /* 0x000fe200078e00ff */
[----:B------:R-:W-:Y:S01]  /*fd80*/  SEL R26, R26, R13, P1 ;  /* 0x0000000d1a1a7207 */ /* 0x000fe20000800000 */
[----:B------:R-:W-:Y:S01]  /*fd90*/  IMAD.SHL.U32 R115, R115, 0x1000000, RZ ;  /* 0x0100000073737824 */ /* 0x000fe200078e00ff */
[----:B------:R-:W-:Y:S01]  /*fda0*/  STL [R1+0x15c], R175 ;  /* 0x00015caf01007387 */ /* 0x000fe20000100800 */
[----:B------:R-:W-:-:S02]  /*fdb0*/  IMAD.SHL.U32 R27, R119, 0x1000000, RZ ;  /* 0x01000000771b7824 */ /* 0x000fc400078e00ff */
[----:B------:R-:W-:Y:S01]  /*fdc0*/  FMUL R169, R169, R7 ;  /* 0x00000007a9a97220 */ /* 0x000fe20000400000 */
[----:B------:R-:W-:Y:S01]  /*fdd0*/  LOP3.LUT R21, R21, R28, RZ, 0xfc, !PT ;  /* 0x0000001c15157212 */ /* 0x000fe200078efcff */
[----:B------:R-:W-:Y:S01]  /*fde0*/  STL [R1+0x168], R174 ;  /* 0x000168ae01007387 */ /* 0x000fe20000100800 */
[----:B------:R-:W-:Y:S01]  /*fdf0*/  LOP3.LUT R100, R100, R103, RZ, 0xfc, !PT ;  /* 0x0000006764647212 */ /* 0x000fe200078efcff */
[----:B------:R-:W-:Y:S01]  /*fe00*/  FMUL R168, R168, R7 ;  /* 0x00000007a8a87220 */ /* 0x000fe20000400000 */
[----:B------:R-:W-:Y:S01]  /*fe10*/  SEL R13, R37, R34, P1 ;  /* 0x00000022250d7207 */ /* 0x000fe20000800000 */
[----:B------:R-:W-:Y:S01]  /*fe20*/  STL [R1+0x16c], R173 ;  /* 0x00016cad01007387 */ /* 0x000fe20000100800 */
[----:B------:R-:W-:Y:S01]  /*fe30*/  LOP3.LUT R144, R144, R147, RZ, 0xfc, !PT ;  /* 0x0000009390907212 */ /* 0x000fe200078efcff */
[----:B------:R-:W-:Y:S01]  /*fe40*/  FMUL R167, R167, R7 ;  /* 0x00000007a7a77220 */ /* 0x000fe20000400000 */
[----:B------:R-:W-:Y:S01]  /*fe50*/  SEL R34, R34, R37, P1 ;  /* 0x0000002522227207 */ /* 0x000fe20000800000 */
[----:B------:R-:W-:Y:S01]  /*fe60*/  STL [R1+0x178], R171 ;  /* 0x000178ab01007387 */ /* 0x000fe20000100800 */
[----:B------:R-:W-:Y:S01]  /*fe70*/  LOP3.LUT R104, R104, R107, RZ, 0xfc, !PT ;  /* 0x0000006b68687212 */ /* 0x000fe200078efcff */
[----:B------:R-:W-:Y:S01]  /*fe80*/  FMUL R166, R166, R7 ;  /* 0x00000007a6a67220 */ /* 0x000fe20000400000 */
[----:B------:R-:W-:Y:S01]  /*fe90*/  LOP3.LUT R17, R108, R17, RZ, 0xfc, !PT ;  /* 0x000000116c117212 */ /* 0x000fe200078efcff */
[----:B------:R-:W-:Y:S01]  /*fea0*/  STL [R1+0x17c], R170 ;  /* 0x00017caa01007387 */ /* 0x000fe20000100800 */
[----:B------:R-:W-:Y:S01]  /*feb0*/  SEL R37, R9, R10, P1 ;  /* 0x0000000a09257207 */ /* 0x000fe20000800000 */
[----:B------:R-:W-:Y:S01]  /*fec0*/  FMUL R165, R165, R7 ;  /* 0x00000007a5a57220 */ /* 0x000fe20000400000 */
[----:B------:R-:W-:Y:S01]  /*fed0*/  LOP3.LUT R120, R120, R123, RZ, 0xfc, !PT ;  /* 0x0000007b78787212 */ /* 0x000fe200078efcff */
[----:B------:R-:W-:Y:S01]  /*fee0*/  STL [R1+0x188], R169 ;  /* 0x000188a901007387 */ /* 0x000fe20000100800 */
[----:B------:R-:W-:Y:S01]  /*fef0*/  LOP3.LUT R127, R124, R127, RZ, 0xfc, !PT ;  /* 0x0000007f7c7f7212 */ /* 0x000fe200078efcff */
[----:B------:R-:W-:Y:S01]  /*ff00*/  FMUL R164, R164, R7 ;  /* 0x00000007a4a47220 */ /* 0x000fe20000400000 */
[----:B------:R-:W-:-:S02]  /*ff10*/  LOP3.LUT R128, R128, R131, RZ, 0xfc, !PT ;  /* 0x0000008380807212 */ /* 0x000fc400078efcff */
[----:B------:R-:W-:Y:S02]  /*ff20*/  LOP3.LUT R135, R132, R135, RZ, 0xfc, !PT ;  /* 0x0000008784877212 */ /* 0x000fe400078efcff */
[----:B------:R-:W-:Y:S02]  /*ff30*/  LOP3.LUT R136, R136, R139, RZ, 0xfc, !PT ;  /* 0x0000008b88887212 */ /* 0x000fe400078efcff */
[----:B------:R-:W-:Y:S02]  /*ff40*/  LOP3.LUT R143, R140, R143, RZ, 0xfc, !PT ;  /* 0x0000008f8c8f7212 */ /* 0x000fe400078efcff */
[----:B------:R-:W-:Y:S02]  /*ff50*/  SEL R10, R10, R9, P1 ;  /* 0x000000090a0a7207 */ /* 0x000fe40000800000 */
[-C--:B------:R-:W-:Y:S02]  /*ff60*/  SHF.R.U32.HI R6, RZ, R153.reuse, R6 ;  /* 0x00000099ff067219 */ /* 0x080fe40000011606 */
[----:B------:R-:W-:Y:S01]  /*ff70*/  SHF.R.U32.HI R24, RZ, R153, R24 ;  /* 0x00000099ff187219 */ /* 0x000fe20000011618 */
[----:B------:R-:W-:Y:S01]  /*ff80*/  STL [R1+0x18c], R168 ;  /* 0x00018ca801007387 */ /* 0x000fe20000100800 */
[----:B------:R-:W-:Y:S01]  /*ff90*/  LOP3.LUT R112, R112, R115, RZ, 0xfc, !PT ;  /* 0x0000007370707212 */ /* 0x000fe200078efcff */
[----:B------:R-:W-:Y:S01]  /*ffa0*/  FMUL R163, R163, R7 ;  /* 0x00000007a3a37220 */ /* 0x000fe20000400000 */
[----:B------:R-:W-:-:S02]  /*ffb0*/  LOP3.LUT R27, R116, R27, RZ, 0xfc, !PT ;  /* 0x0000001b741b7212 */ /* 0x000fc400078efcff */
[----:B------:R-:W-:Y:S01]  /*ffc0*/  SEL R9, R100, R21, P1 ;  /* 0x0000001564097207 */ /* 0x000fe20000800000 */
[----:B------:R-:W-:Y:S01]  /*ffd0*/  STL [R1+0x198], R167 ;  /* 0x000198a701007387 */ /* 0x000fe20000100800 */
[----:B------:R-:W-:Y:S01]  /*ffe0*/  SEL R100, R21, R100, P1 ;  /* 0x0000006415647207 */ /* 0x000fe20000800000 */
[----:B------:R-:W-:Y:S01]  /*fff0*/  FMUL R162, R162, R7 ;  /* 0x00000007a2a27220 */ /* 0x000fe20000400000 */
[----:B------:R-:W-:Y:S01]  /*10000*/  SEL R47, R5, R144, P1 ;  /* 0x00000090052f7207 */ /* 0x000fe20000800000 */
[----:B------:R-:W-:Y:S01]  /*10010*/  STL [R1+0x19c], R166 ;  /* 0x00019ca601007387 */ /* 0x000fe20000100800 */
[----:B------:R-:W-:Y:S01]  /*10020*/  SEL R31, R14, R15, P1 ;  /* 0x0000000f0e1f7207 */ /* 0x000fe20000800000 */
[----:B------:R-:W-:Y:S01]  /*10030*/  FMUL R161, R161, R7 ;  /* 0x00000007a1a17220 */ /* 0x000fe20000400000 */
[----:B------:R-:W-:Y:S02]  /*10040*/  SEL R21, R17, R104, P1 ;  /* 0x0000006811157207 */ /* 0x000fe40000800000 */
[----:B------:R-:W-:Y:S01]  /*10050*/  SEL R144, R144, R5, P1 ;  /* 0x0000000590907207 */ /* 0x000fe20000800000 */
[----:B------:R-:W-:Y:S01]  /*10060*/  STL [R1+0x1a8], R165 ;  /* 0x0001a8a501007387 */ /* 0x000fe20000100800 */
[----:B------:R-:W-:Y:S01]  /*10070*/  SEL R14, R15, R14, P1 ;  /* 0x0000000e0f0e7207 */ /* 0x000fe20000800000 */
[----:B------:R-:W-:Y:S01]  /*10080*/  FMUL R160, R160, R7 ;  /* 0x00000007a0a07220 */ /* 0x000fe20000400000 */
[----:B------:R-:W-:-:S02]  /*10090*/  SEL R104, R104, R17, P1 ;  /* 0x0000001168687207 */ /* 0x000fc40000800000 */
[----:B------:R-:W-:Y:S02]  /*100a0*/  SEL R39, R127, R120, P1 ;  /* 0x000000787f277207 */ /* 0x000fe40000800000 */
[----:B------:R-:W-:Y:S02]  /*100b0*/  SEL R43, R135, R128, P1 ;  /* 0x00000080872b7207 */ /* 0x000fe40000800000 */
[----:B------:R-:W-:Y:S02]  /*100c0*/  SEL R45, R143, R136, P1 ;  /* 0x000000888f2d7207 */ /* 0x000fe40000800000 */
[----:B------:R-:W-:Y:S02]  /*100d0*/  LOP3.LUT R6, R6, 0xf, RZ, 0xc0, !PT ;  /* 0x0000000f06067812 */ /* 0x000fe400078ec0ff */
[----:B------:R-:W-:Y:S01]  /*100e0*/  LOP3.LUT R5, R24, 0xf, RZ, 0xc0, !PT ;  /* 0x0000000f18057812 */ /* 0x000fe200078ec0ff */
[----:B------:R-:W-:Y:S01]  /*100f0*/  STL [R1+0x1ac], R164 ;  /* 0x0001aca401007387 */ /* 0x000fe20000100800 */
[----:B------:R-:W-:Y:S01]  /*10100*/  SEL R15, R16, R29, P1 ;  /* 0x0000001d100f7207 */ /* 0x000fe20000800000 */
[----:B------:R-:W-:Y:S01]  /*10110*/  FMUL R159, R159, R7 ;  /* 0x000000079f9f7220 */ /* 0x000fe20000400000 */
[----:B------:R-:W-:-:S02]  /*10120*/  SEL R17, R27, R112, P1 ;  /* 0x000000701b117207 */ /* 0x000fc40000800000 */
[----:B------:R-:W-:Y:S02]  /*10130*/  SEL R120, R120, R127, P1 ;  /* 0x0000007f78787207 */ /* 0x000fe40000800000 */
[----:B------:R-:W-:Y:S02]  /*10140*/  SEL R128, R128, R135, P1 ;  /* 0x0000008780807207 */ /* 0x000fe40000800000 */
[----:B------:R-:W-:Y:S01]  /*10150*/  SEL R136, R136, R143, P1 ;  /* 0x0000008f88887207 */ /* 0x000fe20000800000 */
[----:B------:R-:W-:Y:S01]  /*10160*/  STL [R1+0x1b8], R163 ;  /* 0x0001b8a301007387 */ /* 0x000fe20000100800 */
[----:B------:R-:W-:Y:S01]  /*10170*/  SEL R16, R29, R16, P1 ;  /* 0x000000101d107207 */ /* 0x000fe20000800000 */
[----:B------:R-:W-:Y:S01]  /*10180*/  FMUL R158, R158, R7 ;  /* 0x000000079e9e7220 */ /* 0x000fe20000400000 */
[----:B------:R-:W-:Y:S01]  /*10190*/  SEL R112, R112, R27, P1 ;  /* 0x0000001b70707207 */ /* 0x000fe20000800000 */
[----:B------:R-:W-:Y:S01]  /*101a0*/  STL [R1+0x1bc], R162 ;  /* 0x0001bca201007387 */ /* 0x000fe20000100800 */
[-C--:B------:R-:W-:Y:S01]  /*101b0*/  FMUL R157, R157, R7.reuse ;  /* 0x000000079d9d7220 */ /* 0x080fe20000400000 */
[-C--:B------:R-:W-:Y:S01]  /*101c0*/  FMUL R156, R156, R7.reuse ;  /* 0x000000079c9c7220 */ /* 0x080fe20000400000 */
[-C--:B------:R-:W-:Y:S01]  /*101d0*/  FMUL R155, R155, R7.reuse ;  /* 0x000000079b9b7220 */ /* 0x080fe20000400000 */
[----:B------:R-:W-:Y:S01]  /*101e0*/  SHFL.IDX PT, R11, R11, R6, 0x1c1f ;  /* 0x001c1f060b0b7589 */ /* 0x000fe200000e0000 */
[----:B------:R-:W-:-:S03]  /*101f0*/  FMUL R154, R154, R7 ;  /* 0x000000079a9a7220 */ /* 0x000fc60000400000 */
[----:B------:R-:W1:Y:S04]  /*10200*/  SHFL.IDX PT, R26, R26, R5, 0x1c1f ;  /* 0x001c1f051a1a7589 */ /* 0x000e6800000e0000 */
[----:B------:R-:W-:Y:S04]  /*10210*/  STL [R1+0x1c8], R161 ;  /* 0x0001c8a101007387 */ /* 0x000fe80000100800 */
[----:B------:R-:W-:Y:S04]  /*10220*/  SHFL.IDX PT, R13, R13, R6, 0x1c1f ;  /* 0x001c1f060d0d7589 */ /* 0x000fe800000e0000 */
[----:B------:R-:W2:Y:S04]  /*10230*/  SHFL.IDX PT, R34, R34, R5, 0x1c1f ;  /* 0x001c1f0522227589 */ /* 0x000ea800000e0000 */
[----:B------:R-:W-:Y:S04]  /*10240*/  STL [R1+0x1cc], R160 ;  /* 0x0001cca001007387 */ /* 0x000fe80000100800 */
[----:B------:R-:W-:Y:S04]  /*10250*/  SHFL.IDX PT, R31, R31, R6, 0x1c1f ;  /* 0x001c1f061f1f7589 */ /* 0x000fe800000e0000 */
[----:B------:R-:W3:Y:S04]  /*10260*/  SHFL.IDX PT, R14, R14, R5, 0x1c1f ;  /* 0x001c1f050e0e7589 */ /* 0x000ee800000e0000 */
[----:B------:R-:W-:Y:S04]  /*10270*/  STL [R1+0x1d8], R159 ;  /* 0x0001d89f01007387 */ /* 0x000fe80000100800 */
[----:B------:R-:W-:Y:S04]  /*10280*/  SHFL.IDX PT, R33, R33, R6, 0x1c1f ;  /* 0x001c1f0621217589 */ /* 0x000fe800000e0000 */
[----:B------:R-:W4:Y:S04]  /*10290*/  SHFL.IDX PT, R18, R18, R5, 0x1c1f ;  /* 0x001c1f0512127589 */ /* 0x000f2800000e0000 */
        /* <DEDUP_REMOVED lines=25> */
[----:B------:R1:W-:Y:S04]  /*10430*/  STL [R1+0x1e8], R157 ;  /* 0x0001e89d01007387 */ /* 0x0003e80000100800 */
[----:B------:R1:W-:Y:S04]  /*10440*/  STL [R1+0x1ec], R156 ;  /* 0x0001ec9c01007387 */ /* 0x0003e80000100800 */
[----:B------:R1:W-:Y:S04]  /*10450*/  STL [R1+0x1f8], R155 ;  /* 0x0001f89b01007387 */ /* 0x0003e80000100800 */
[----:B------:R2:W-:Y:S01]  /*10460*/  STL [R1+0x1fc], R154 ;  /* 0x0001fc9a01007387 */ /* 0x0005e20000100800 */
[----:B------:R-:W-:Y:S01]  /*10470*/  ULEA UR6, UR5, UR38, 0x3 ;  /* 0x0000002605067291 */ /* 0x000fe2000f8e183f */
[----:B------:R-:W-:-:S02]  /*10480*/  IMAD.U32 R27, RZ, RZ, UR46 ;  /* 0x0000002eff1b7e24 */ /* 0x000fc4000f8e00ff */
[----:B------:R-:W-:-:S03]  /*10490*/  FFMA R178, R7, R178, R12 ;  /* 0x000000b207b27223 */ /* 0x000fc6000000000c */
[----:B------:R-:W-:Y:S02]  /*104a0*/  SHF.L.U32 R7, R27, 0x1f, RZ ;  /* 0x0000001f1b077819 */ /* 0x000fe400000006ff */
[CCC-:B-1----:R-:W-:Y:S02]  /*104b0*/  PRMT R24, R11.reuse, R181.reuse, R26.reuse ;  /* 0x000000b50b187216 */ /* 0x1c2fe4000000001a */
[-C--:B------:R-:W-:Y:S01]  /*104c0*/  PRMT R25, R11, R180.reuse, R26 ;  /* 0x000000b40b197216 */ /* 0x080fe2000000001a */
[----:B------:R1:W1:Y:S01]  /*104d0*/  SYNCS.PHASECHK.TRANS64.TRYWAIT P3, [UR6+0x58000], R7 ;  /* 0x05800007ff0075a7 */ /* 0x0002620008060146 */
[CCC-:B--2---:R-:W-:Y:S02]  /*104e0*/  PRMT R26, R13.reuse, R181.reuse, R34.reuse ;  /* 0x000000b50d1a7216 */ /* 0x1c4fe40000000022 */
[----:B------:R-:W-:Y:S02]  /*104f0*/  PRMT R27, R13, R180, R34 ;  /* 0x000000b40d1b7216 */ /* 0x000fe40000000022 */
[----:B---3--:R-:W-:-:S02]  /*10500*/  PRMT R28, R31, R181, R14 ;  /* 0x000000b51f1c7216 */ /* 0x008fc4000000000e */
[----:B------:R-:W-:Y:S02]  /*10510*/  PRMT R29, R31, R180, R14 ;  /* 0x000000b41f1d7216 */ /* 0x000fe4000000000e */
[-C--:B----4-:R-:W-:Y:S02]  /*10520*/  PRMT R32, R33, R181.reuse, R18 ;  /* 0x000000b521207216 */ /* 0x090fe40000000012 */
[-C--:B------:R-:W-:Y:S02]  /*10530*/  PRMT R34, R35, R181.reuse, R22 ;  /* 0x000000b523227216 */ /* 0x080fe40000000016 */
[-C--:B------:R-:W-:Y:S02]  /*10540*/  PRMT R40, R41, R181.reuse, R10 ;  /* 0x000000b529287216 */ /* 0x080fe4000000000a */
[-C--:B------:R-:W-:Y:S02]  /*10550*/  PRMT R48, R49, R181.reuse, R120 ;  /* 0x000000b531307216 */ /* 0x080fe40000000078 */
[----:B------:R-:W-:-:S02]  /*10560*/  PRMT R50, R51, R181, R128 ;  /* 0x000000b533327216 */ /* 0x000fc40000000080 */
[-C--:B------:R-:W-:Y:S02]  /*10570*/  PRMT R52, R53, R181.reuse, R136 ;  /* 0x000000b535347216 */ /* 0x080fe40000000088 */
[-C--:B------:R-:W-:Y:S02]  /*10580*/  PRMT R54, R55, R181.reuse, R144 ;  /* 0x000000b537367216 */ /* 0x080fe40000000090 */
[C-C-:B------:R-:W-:Y:S02]  /*10590*/  PRMT R30, R15.reuse, R181, R16.reuse ;  /* 0x000000b50f1e7216 */ /* 0x140fe40000000010 */
[-C--:B------:R-:W-:Y:S02]  /*105a0*/  PRMT R31, R15, R180.reuse, R16 ;  /* 0x000000b40f1f7216 */ /* 0x080fe40000000010 */
[-C--:B------:R-:W-:Y:S02]  /*105b0*/  PRMT R33, R33, R180.reuse, R18 ;  /* 0x000000b421217216 */ /* 0x080fe40000000012 */
[----:B------:R-:W-:-:S02]  /*105c0*/  PRMT R35, R35, R180, R22 ;  /* 0x000000b423237216 */ /* 0x000fc40000000016 */
[CCC-:B------:R-:W-:Y:S02]  /*105d0*/  PRMT R36, R23.reuse, R181.reuse, R20.reuse ;  /* 0x000000b517247216 */ /* 0x1c0fe40000000014 */
[-C--:B------:R-:W-:Y:S02]  /*105e0*/  PRMT R37, R23, R180.reuse, R20 ;  /* 0x000000b417257216 */ /* 0x080fe40000000014 */
[CCC-:B------:R-:W-:Y:S02]  /*105f0*/  PRMT R38, R19.reuse, R181.reuse, R8.reuse ;  /* 0x000000b513267216 */ /* 0x1c0fe40000000008 */
[-C--:B------:R-:W-:Y:S02]  /*10600*/  PRMT R39, R19, R180.reuse, R8 ;  /* 0x000000b413277216 */ /* 0x080fe40000000008 */
[----:B------:R-:W-:Y:S02]  /*10610*/  PRMT R41, R41, R180, R10 ;  /* 0x000000b429297216 */ /* 0x000fe4000000000a */
[----:B------:R-:W-:-:S02]  /*10620*/  PRMT R42, R9, R181, R100 ;  /* 0x000000b5092a7216 */ /* 0x000fc40000000064 */
[-C--:B------:R-:W-:Y:S02]  /*10630*/  PRMT R43, R9, R180.reuse, R100 ;  /* 0x000000b4092b7216 */ /* 0x080fe40000000064 */
[CCC-:B------:R-:W-:Y:S02]  /*10640*/  PRMT R44, R21.reuse, R181.reuse, R104.reuse ;  /* 0x000000b5152c7216 */ /* 0x1c0fe40000000068 */
[-C--:B------:R-:W-:Y:S02]  /*10650*/  PRMT R45, R21, R180.reuse, R104 ;  /* 0x000000b4152d7216 */ /* 0x080fe40000000068 */
[C-C-:B------:R-:W-:Y:S02]  /*10660*/  PRMT R46, R17.reuse, R181, R112.reuse ;  /* 0x000000b5112e7216 */ /* 0x140fe40000000070 */
[-C--:B------:R-:W-:Y:S02]  /*10670*/  PRMT R47, R17, R180.reuse, R112 ;  /* 0x000000b4112f7216 */ /* 0x080fe40000000070 */
[----:B------:R-:W-:-:S02]  /*10680*/  PRMT R49, R49, R180, R120 ;  /* 0x000000b431317216 */ /* 0x000fc40000000078 */
[-C--:B------:R-:W-:Y:S02]  /*10690*/  PRMT R51, R51, R180.reuse, R128 ;  /* 0x000000b433337216 */ /* 0x080fe40000000080 */
[-C--:B------:R-:W-:Y:S02]  /*106a0*/  PRMT R53, R53, R180.reuse, R136 ;  /* 0x000000b435357216 */ /* 0x080fe40000000088 */
[----:B------:R-:W-:Y:S01]  /*106b0*/  PRMT R55, R55, R180, R144 ;  /* 0x000000b437377216 */ /* 0x000fe20000000090 */
[----:B-1----:R-:W-:Y:S06]  /*106c0*/  @!P0 BRA `(.L_x_27) ;  /* 0x0000000000048947 */ /* 0x002fec0003800000 */
[----:B------:R-:W-:Y:S01]  /*106d0*/  BPT.TRAP 0x1 ;  /* 0x000000040000795c */ /* 0x000fe20000300000 */
.L_x_27:
[----:B------:R-:W-:Y:S05]  /*106e0*/  @P3 BRA `(.L_x_28) ;  /* 0x0000000000083947 */ /* 0x000fea0003800000 */
[----:B------:R-:W1:Y:S02]  /*106f0*/  SYNCS.PHASECHK.TRANS64.TRYWAIT P3, [UR6+0x58000], R7 ;  /* 0x05800007ff0075a7 */ /* 0x000e640008060146 */
[----:B-1----:R-:W-:Y:S05]  /*10700*/  @!P3 BRA `(.L_x_29) ;  /* 0x000001340034b947 */ /* 0x002fea0003800000 */
.L_x_28:
[----:B------:R-:W-:Y:S04]  /*10710*/  STL.64 [R1+0x210], R180 ;  /* 0x000210b401007387 */ /* 0x000fe80000100a00 */
[----:B------:R-:W-:Y:S04]  /*10720*/  STL.64 [R1+0x208], R178 ;  /* 0x000208b201007387 */ /* 0x000fe80000100a00 */
[----:B------:R-:W-:Y:S04]  /*10730*/  STL [R1+0x204], R172 ;  /* 0x000204ac01007387 */ /* 0x000fe80000100800 */
[----:B------:R2:W-:Y:S04]  /*10740*/  STL [R1+0x200], R153 ;  /* 0x0002009901007387 */ /* 0x0005e80000100800 */
[----:B------:R-:W3:Y:S04]  /*10750*/  LDL.LU.64 R56, [R1] ;  /* 0x0000000001387983 */ /* 0x000ee80000300a00 */
[----:B------:R-:W3:Y:S04]  /*10760*/  LDL.LU.64 R58, [R1+0x8] ;  /* 0x00000800013a7983 */ /* 0x000ee80000300a00 */
        /* <DEDUP_REMOVED lines=46> */
[----:B--2---:R-:W3:Y:S04]  /*10a50*/  LDL.LU.64 R152, [R1+0x180] ;  /* 0x0001800001987983 */ /* 0x004ee80000300a00 */
        /* <DEDUP_REMOVED lines=14> */
[----:B------:R-:W3:Y:S01]  /*10b40*/  LDL.LU.64 R182, [R1+0x1f8] ;  /* 0x0001f80001b67983 */ /* 0x000ee20000300a00 */
[----:B------:R-:W-:Y:S01]  /*10b50*/  ULEA UR6, UR5, UR44, 0xc ;  /* 0x0000002c05067291 */ /* 0x000fe2000f8e603f */
[----:B------:R-:W-:-:S06]  /*10b60*/  UMOV UR11, 0x40000040 ;  /* 0x40000040000b7882 */ /* 0x000fcc0000000000 */
[----:B------:R-:W-:Y:S01]  /*10b70*/  UMOV UR10, UR6 ;  /* 0x00000006000a7c82 */ /* 0x000fe20008000000 */
[----:B---3--:R-:W-:-:S06]  /*10b80*/  WARPGROUP.ARRIVE ;  /* 0x00000000000079c5 */ /* 0x008fcc0000000000 */
[----:B------:R-:W-:Y:S01]  /*10b90*/  QGMMA.64x256x32.F32.E4M3.E4M3 R56, R24, gdesc[UR8], R56, gsb0 ;  /* 0x03e0000818387df3 */ /* 0x000fe20008000838 */
[----:B------:R-:W-:Y:S01]  /*10ba0*/  UIADD3 UR10, UR6, 0x2, URZ ;  /* 0x00000002060a7890 */ /* 0x000fe2000fffe03f */
[----:B------:R-:W-:Y:S01]  /*10bb0*/  UMOV UR11, 0x40000040 ;  /* 0x40000040000b7882 */ /* 0x000fe20000000000 */
[----:B------:R-:W-:Y:S02]  /*10bc0*/  WARPGROUP.DEPBAR.LE gsb0, 0x0 ;  /* 0x00008000000079c5 */ /* 0x000fe40000010000 */
[----:B------:R-:W-:-:S15]  /*10bd0*/  WARPGROUP.ARRIVE ;  /* 0x00000000000079c5 */ /* 0x000fde0000000000 */
[----:B------:R-:W-:-:S08]  /*10be0*/  NOP ;  /* 0x0000000000007918 */ /* 0x000fd00000000000 */
        /* <DEDUP_REMOVED lines=109> */
.L_x_30:
[----:B------:R-:W-:-:S04]  /*112c0*/  ULEA UR6, UR39, UR38, 0x3 ;  /* 0x0000002627067291 */ /* 0x000fc8000f8e183f */
[----:B------:R-:W-:-:S04]  /*112d0*/  UIADD3 UR6, UR6, 0x58028, URZ ;  /* 0x0005802806067890 */ /* 0x000fc8000fffe03f */
[----:B------:R-:W-:-:S09]  /*112e0*/  UPRMT UR6, URZ, 0x654, UR6 ;  /* 0x000006543f067896 */ /* 0x000fd20008000006 */
[----:B------:R-:W-:Y:S01]  /*112f0*/  SYNCS.ARRIVE.TRANS64.RED.A1T0 RZ, [UR6], RZ ;  /* 0x000000ffffff79a7 */ /* 0x000fe20008100406 */
[----:B------:R-:W-:Y:S05]  /*11300*/  @P2 BRA `(.L_x_31) ;  /* 0x0000000000042947 */ /* 0x000fea0003800000 */
[----:B------:R-:W-:Y:S01]  /*11310*/  BPT.TRAP 0x1 ;  /* 0x000000040000795c */ /* 0x000fe20000300000 */
.L_x_31:
[----:B------:R-:W-:-:S04]  /*11320*/  UIADD3 UR39, UR39, 0x1, URZ ;  /* 0x0000000127277890 */ /* 0x000fc8000fffe03f */
[----:B------:R-:W-:-:S04]  /*11330*/  UISETP.NE.AND UP0, UPT, UR39, 0x5, UPT ;  /* 0x000000052700788c */ /* 0x000fc8000bf05270 */
[----:B------:R-:W-:Y:S01]  /*11340*/  USEL UR39, UR39, URZ, UP0 ;  /* 0x0000003f27277287 */ /* 0x000fe20008000000 */
[----:B------:R-:W-:Y:S11]  /*11350*/  @!P0 BRA `(.L_x_32) ;  /* 0x0000000000048947 */ /* 0x000ff60003800000 */
[----:B------:R-:W-:Y:S01]  /*11360*/  BPT.TRAP 0x1 ;  /* 0x000000040000795c */ /* 0x000fe20000300000 */
.L_x_32:
[----:B------:R-:W-:-:S04]  /*11370*/  ULEA UR6, UR39, UR38, 0x3 ;  /* 0x0000002627067291 */ /* 0x000fc8000f8e183f */
[----:B------:R-:W-:-:S04]  /*11380*/  UIADD3 UR6, UR6, 0x58028, URZ ;  /* 0x0005802806067890 */ /* 0x000fc8000fffe03f */
[----:B------:R-:W-:-:S09]  /*11390*/  UPRMT UR6, URZ, 0x654, UR6 ;  /* 0x000006543f067896 */ /* 0x000fd20008000006 */
[----:B------:R-:W-:Y:S01]  /*113a0*/  SYNCS.ARRIVE.TRANS64.RED.A1T0 RZ, [UR6], RZ ;  /* 0x000000ffffff79a7 */ /* 0x000fe20008100406 */
[----:B------:R-:W-:Y:S05]  /*113b0*/  @P2 BRA `(.L_x_33) ;  /* 0x0000000000042947 */ /* 0x000fea0003800000 */
[----:B------:R-:W-:Y:S01]  /*113c0*/  BPT.TRAP 0x1 ;  /* 0x000000040000795c */ /* 0x000fe20000300000 */
.L_x_33:
[----:B------:R-:W-:Y:S01]  /*113d0*/  UISETP.GT.AND UP3, UPT, UR4, 0x2, UPT ;  /* 0x000000020400788c */ /* 0x000fe2000bf64270 */
[----:B-----5:R-:W-:Y:S01]  /*113e0*/  VIADD R2, R2, 0x100 ;  /* 0x0000010002027836 */ /* 0x020fe20000000000 */
[----:B------:R-:W-:Y:S01]  /*113f0*/  UIADD3 UR5, UR5, 0x1, URZ ;  /* 0x0000000105057890 */ /* 0x000fe2000fffe03f */
[----:B------:R-:W-:Y:S01]  /*11400*/  IMAD.MOV.U32 R17, RZ, RZ, R0 ;  /* 0x000000ffff117224 */ /* 0x000fe200078e0000 */
[----:B------:R-:W-:Y:S01]  /*11410*/  UIADD3 UR39, UR39, 0x1, URZ ;  /* 0x0000000127277890 */ /* 0x000fe2000fffe03f */
[----:B-1----:R-:W-:Y:S01]  /*11420*/  IMAD.MOV.U32 R7, RZ, RZ, R172 ;  /* 0x000000ffff077224 */ /* 0x002fe200078e00ac */
[----:B------:R-:W-:Y:S01]  /*11430*/  PLOP3.LUT P3, PT, PT, PT, UP3, 0x80, 0x0 ;  /* 0x000000000000781c */ /* 0x000fe20003f6f038 */
[----:B------:R-:W-:Y:S02]  /*11440*/  UISETP.NE.AND UP2, UPT, UR5, 0x5, UPT ;  /* 0x000000050500788c */ /* 0x000fe4000bf45270 */
[----:B------:R-:W-:Y:S02]  /*11450*/  UIADD3 UR30, UR4, -0x1, URZ ;  /* 0xffffffff041e7890 */ /* 0x000fe4000fffe03f */
[----:B------:R-:W-:-:S02]  /*11460*/  USEL UR4, URZ, 0x1, UP2 ;  /* 0x000000013f047887 */ /* 0x000fc40009000000 */
[----:B------:R-:W-:Y:S02]  /*11470*/  UISETP.NE.AND UP0, UPT, UR39, 0x5, UPT ;  /* 0x000000052700788c */ /* 0x000fe4000bf05270 */
[----:B------:R-:W-:Y:S02]  /*11480*/  ULOP3.LUT UR46, UR46, UR4, URZ, 0x3c, !UPT ;  /* 0x000000042e2e7292 */ /* 0x000fe4000f8e3c3f */
[----:B------:R-:W-:Y:S02]  /*11490*/  USEL UR39, UR39, URZ, UP0 ;  /* 0x0000003f27277287 */ /* 0x000fe40008000000 */
[----:B------:R-:W-:Y:S01]  /*114a0*/  USEL UR45, UR5, URZ, UP2 ;  /* 0x0000003f052d7287 */ /* 0x000fe20009000000 */
[----:B------:R-:W-:Y:S01]  /*114b0*/  UMOV UR4, UR30 ;  /* 0x0000001e00047c82 */ /* 0x000fe20008000000 */
[----:B------:R-:W-:Y:S10]  /*114c0*/  @P3 BRA `(.L_x_34) ;  /* 0xffffff78005c3947 */ /* 0x000ff4000383ffff */
.L_x_23:
[----:B------:R-:W-:-:S06]  /*114d0*/  UISETP.GE.AND UP0, UPT, UR30, 0x1, UPT ;  /* 0x000000011e00788c */ /* 0x000fcc000bf06270 */
[----:B------:R-:W-:-:S13]  /*114e0*/  PLOP3.LUT P3, PT, PT, PT, UP0, 0x80, 0x0 ;  /* 0x000000000000781c */ /* 0x000fda0003f6f008 */
[----:B------:R-:W-:Y:S05]  /*114f0*/  @!P3 BRA `(.L_x_35) ;  /* 0x000000dc00fcb947 */ /* 0x000fea0003800000 */
[----:B------:R-:W-:Y:S01]  /*11500*/  IMAD.MOV.U32 R177, RZ, RZ, R0 ;  /* 0x000000ffffb17224 */ /* 0x000fe200078e0000 */
[----:B------:R-:W-:Y:S01]  /*11510*/  ULDC UR31, c[0x0][0x604] ;  /* 0x00018100001f7ab9 */ /* 0x000fe20000000800 */
[----:B-----5:R-:W-:-:S07]  /*11520*/  IMAD.MOV.U32 R174, RZ, RZ, R172 ;  /* 0x000000ffffae7224 */ /* 0x020fce00078e00ac */
.L_x_46:
[----:B-1----:R-:W-:Y:S05]  /*11530*/  @!P0 BRA `(.L_x_36) ;  /* 0x0000000000048947 */ /* 0x002fea0003800000 */
[----:B------:R-:W-:Y:S01]  /*11540*/  BPT.TRAP 0x1 ;  /* 0x000000040000795c */ /* 0x000fe20000300000 */
.L_x_36:
[----:B------:R-:W-:Y:S01]  /*11550*/  ULEA UR4, UR45, UR38, 0x3 ;  /* 0x000000262d047291 */ /* 0x000fe2000f8e183f */
[----:B------:R-:W-:-:S05]  /*11560*/  IMAD.U32 R0, RZ, RZ, UR46 ;  /* 0x0000002eff007e24 */ /* 0x000fca000f8e00ff */
[----:B------:R-:W-:-:S04]  /*11570*/  SHF.L.U32 R0, R0, 0x1f, RZ ;  /* 0x0000001f00007819 */ /* 0x000fc800000006ff */
[----:B------:R-:W2:Y:S02]  /*11580*/  SYNCS.PHASECHK.TRANS64.TRYWAIT P3, [UR4+0x58000], R0 ;  /* 0x05800000ff0075a7 */ /* 0x000ea40008060144 */
[----:B--2---:R-:W-:Y:S05]  /*11590*/  @!P3 BRA `(.L_x_37) ;  /* 0x0000012400a8b947 */ /* 0x004fea0003800000 */
.L_x_111:
[----:B------:R-:W-:Y:S01]  /*115a0*/  ULEA UR26, UR45, UR44, 0xc ;  /* 0x0000002c2d1a7291 */ /* 0x000fe2000f8e603f */
[----:B------:R-:W-:Y:S01]  /*115b0*/  WARPGROUP.ARRIVE ;  /* 0x00000000000079c5 */ /* 0x000fe20000000000 */
[----:B------:R-:W-:Y:S01]  /*115c0*/  UMOV UR4, UR28 ;  /* 0x0000001c00047c82 */ /* 0x000fe20008000000 */
[----:B------:R-:W-:Y:S01]  /*115d0*/  UMOV UR5, UR29 ;  /* 0x0000001d00057c82 */ /* 0x000fe20008000000 */
[----:B------:R-:W-:Y:S01]  /*115e0*/  UMOV UR7, 0x40000040 ;  /* 0x4000004000077882 */ /* 0x000fe20000000000 */
[----:B------:R-:W-:Y:S02]  /*115f0*/  UIADD3 UR10, UR26, 0x6, URZ ;  /* 0x000000061a0a7890 */ /* 0x000fe4000fffe03f */
[----:B------:R-:W-:Y:S01]  /*11600*/  UMOV UR6, UR26 ;  /* 0x0000001a00067c82 */ /* 0x000fe20008000000 */
[----:B------:R-:W-:Y:S01]  /*11610*/  UMOV UR11, 0x40000040 ;  /* 0x40000040000b7882 */ /* 0x000fe20000000000 */
[----:B------:R-:W-:Y:S01]  /*11620*/  QGMMA.64x256x32.F32.E4M3.E4M3 R24, gdesc[UR4], RZ, !UPT, gsb0 ;  /* 0x03e00000041879f3 */ /* 0x000fe2000c0008ff */
[----:B------:R-:W-:Y:S01]  /*11630*/  UIADD3 UR6, UR26, 0x2, URZ ;  /* 0x000000021a067890 */ /* 0x000fe2000fffe03f */
[----:B------:R-:W-:Y:S01]  /*11640*/  UMOV UR4, UR32 ;  /* 0x0000002000047c82 */ /* 0x000fe20008000000 */
[----:B------:R-:W-:Y:S01]  /*11650*/  UMOV UR5, UR33 ;  /* 0x0000002100057c82 */ /* 0x000fe20008000000 */
[----:B------:R-:W-:Y:S01]  /*11660*/  UMOV UR7, 0x40000040 ;  /* 0x4000004000077882 */ /* 0x000fe20000000000 */
[----:B------:R-:W-:Y:S01]  /*11670*/  UIADD3 UR14, UR26, 0x800, URZ ;  /* 0x000008001a0e7890 */ /* 0x000fe2000fffe03f */
[----:B------:R-:W-:Y:S01]  /*11680*/  UMOV UR15, 0x40000040 ;  /* 0x40000040000f7882 */ /* 0x000fe20000000000 */
[----:B------:R-:W-:Y:S01]  /*11690*/  UIADD3 UR18, UR26, 0x802, URZ ;  /* 0x000008021a127890 */ /* 0x000fe2000fffe03f */
[----:B------:R-:W-:Y:S01]  /*116a0*/  UMOV UR19, 0x40000040 ;  /* 0x4000004000137882 */ /* 0x000fe20000000000 */
[----:B------:R-:W-:Y:S01]  /*116b0*/  UIADD3 UR22, UR26, 0x804, URZ ;  /* 0x000008041a167890 */ /* 0x000fe2000fffe03f */
[----:B------:R-:W-:Y:S01]  /*116c0*/  UMOV UR23, 0x40000040 ;  /* 0x4000004000177882 */ /* 0x000fe20000000000 */
[----:B------:R-:W-:Y:S01]  /*116d0*/  UMOV UR27, 0x40000040 ;  /* 0x40000040001b7882 */ /* 0x000fe20000000000 */
[----:B------:R-:W-:-:S02]  /*116e0*/  WARPGROUP.DEPBAR.LE gsb0, 0x0 ;  /* 0x00008000000079c5 */ /* 0x000fc40000010000 */
[----:B------:R-:W-:-:S14]  /*116f0*/  WARPGROUP.ARRIVE ;  /* 0x00000000000079c5 */ /* 0x000fdc0000000000 */
[----:B------:R-:W-:Y:S01]  /*11700*/  QGMMA.64x256x32.F32.E4M3.E4M3 R24, gdesc[UR4], R24, gsb0 ;  /* 0x03e00000041879f3 */ /* 0x000fe20008000818 */
[----:B------:R-:W-:Y:S01]  /*11710*/  UIADD3 UR6, UR26, 0x4, URZ ;  /* 0x000000041a067890 */ /* 0x000fe2000fffe03f */
[----:B------:R-:W-:Y:S01]  /*11720*/  UMOV UR4, UR40 ;  /* 0x0000002800047c82 */ /* 0x000fe20008000000 */
[----:B------:R-:W-:Y:S01]  /*11730*/  UMOV UR5, UR41 ;  /* 0x0000002900057c82 */ /* 0x000fe20008000000 */
[----:B------:R-:W-:Y:S01]  /*11740*/  UMOV UR7, 0x40000040 ;  /* 0x4000004000077882 */ /* 0x000fe20000000000 */
[----:B------:R-:W-:Y:S01]  /*11750*/  UIADD3 UR26, UR26, 0x806, URZ ;  /* 0x000008061a1a7890 */ /* 0x000fe2000fffe03f */
[----:B------:R-:W-:Y:S02]  /*11760*/  WARPGROUP.DEPBAR.LE gsb0, 0x0 ;  /* 0x00008000000079c5 */ /* 0x000fe40000010000 */
[----:B------:R-:W-:-:S15]  /*11770*/  WARPGROUP.ARRIVE ;  /* 0x00000000000079c5 */ /* 0x000fde0000000000 */
[----:B------:R-:W-:-:S05]  /*11780*/  NOP ;  /* 0x0000000000007918 */ /* 0x000fca0000000000 */
[----:B------:R-:W-:Y:S01]  /*11790*/  QGMMA.64x256x32.F32.E4M3.E4M3 R24, gdesc[UR4], R24, gsb0 ;  /* 0x03e00000041879f3 */ /* 0x000fe20008000818 */
[----:B------:R-:W-:-:S04]  /*117a0*/  UIADD3 UR4, UR45, 0x1, URZ ;  /* 0x000000012d047890 */ /* 0x000fc8000fffe03f */
[----:B------:R-:W-:-:S04]  /*117b0*/  UISETP.NE.AND UP0, UPT, UR4, 0x5, UPT ;  /* 0x000000050400788c */ /* 0x000fc8000bf05270 */
[----:B------:R-:W-:Y:S02]  /*117c0*/  USEL UR5, URZ, 0x1, UP0 ;  /* 0x000000013f057887 */ /* 0x000fe40008000000 */
[----:B------:R-:W-:Y:S02]  /*117d0*/  USEL UR4, UR4, URZ, UP0 ;  /* 0x0000003f04047287 */ /* 0x000fe40008000000 */
[----:B------:R-:W-:Y:S01]  /*117e0*/  ULOP3.LUT UR46, UR46, UR5, URZ, 0x3c, !UPT ;  /* 0x000000052e2e7292 */ /* 0x000fe2000f8e3c3f */
[----:B------:R-:W-:Y:S02]  /*117f0*/  WARPGROUP.DEPBAR.LE gsb0, 0x0 ;  /* 0x00008000000079c5 */ /* 0x000fe40000010000 */
[----:B------:R-:W-:-:S12]  /*11800*/  WARPGROUP.ARRIVE ;  /* 0x00000000000079c5 */ /* 0x000fd80000000000 */
        /* <DEDUP_REMOVED lines=20> */
.L_x_38:
        /* <DEDUP_REMOVED lines=28> */
[----:B-1----:R-:W-:-:S04]  /*11b10*/  LOP3.LUT R0, R0, 0xbfffffff, RZ, 0xc0, !PT ;  /* 0xbfffffff00007812 */ /* 0x002fc800078ec0ff */
[----:B------:R-:W-:Y:S01]  /*11b20*/  @P1 LOP3.LUT R0, R0, 0x40000000, RZ, 0xfc, !PT ;  /* 0x4000000000001812 */ /* 0x000fe200078efcff */
[----:B------:R-:W-:-:S03]  /*11b30*/  VIADD R8, R2, 0x1 ;  /* 0x0000000102087836 */ /* 0x000fc60000000000 */
[----:B------:R-:W-:-:S04]  /*11b40*/  LOP3.LUT R0, R0, 0xdfffffff, RZ, 0xc0, !PT ;  /* 0xdfffffff00007812 */ /* 0x000fc800078ec0ff */
[----:B------:R-:W-:Y:S02]  /*11b50*/  @P0 LOP3.LUT R0, R0, 0x20000000, RZ, 0xfc, !PT ;  /* 0x2000000000000812 */ /* 0x000fe400078efcff */
[----:B------:R-:W-:Y:S02]  /*11b60*/  ISETP.GE.AND P0, PT, R3, R8, PT ;  /* 0x000000080300720c */ /* 0x000fe40003f06270 */
[----:B------:R-:W-:-:S04]  /*11b70*/  LOP3.LUT R0, R0, 0xefffffff, RZ, 0xc0, !PT ;  /* 0xefffffff00007812 */ /* 0x000fc800078ec0ff */
[----:B------:R-:W-:Y:S02]  /*11b80*/  @P2 LOP3.LUT R0, R0, 0x10000000, RZ, 0xfc, !PT ;  /* 0x1000000000002812 */ /* 0x000fe400078efcff */
[----:B------:R-:W-:Y:S01]  /*11b90*/  ISETP.GE.AND P3, PT, R4, R8, PT ;  /* 0x000000080400720c */ /* 0x000fe20003f66270 */
[----:B------:R-:W-:Y:S01]  /*11ba0*/  VIADD R8, R2, 0x8 ;  /* 0x0000000802087836 */ /* 0x000fe20000000000 */
[----:B------:R-:W-:-:S04]  /*11bb0*/  LOP3.LUT R0, R0, 0xf7ffffff, RZ, 0xc0, !PT ;  /* 0xf7ffffff00007812 */ /* 0x000fc800078ec0ff */
[----:B------:R-:W-:Y:S02]  /*11bc0*/  @P0 LOP3.LUT R0, R0, 0x8000000, RZ, 0xfc, !PT ;  /* 0x0800000000000812 */ /* 0x000fe400078efcff */
[-C--:B------:R-:W-:Y:S02]  /*11bd0*/  ISETP.GE.AND P0, PT, R3, R8.reuse, PT ;  /* 0x000000080300720c */ /* 0x080fe40003f06270 */
[----:B------:R-:W-:Y:S01]  /*11be0*/  ISETP.GE.AND P4, PT, R4, R8, PT ;  /* 0x000000080400720c */ /* 0x000fe20003f86270 */
[----:B------:R-:W-:Y:S01]  /*11bf0*/  VIADD R8, R2, 0x9 ;  /* 0x0000000902087836 */ /* 0x000fe20000000000 */
[----:B------:R-:W-:-:S09]  /*11c00*/  LOP3.LUT R0, R0, 0xfbffffff, RZ, 0xc0, !PT ;  /* 0xfbffffff00007812 */ /* 0x000fd200078ec0ff */
[----:B------:R-:W-:Y:S02]  /*11c10*/  @P0 LOP3.LUT R0, R0, 0x4000000, RZ, 0xfc, !PT ;  /* 0x0400000000000812 */ /* 0x000fe400078efcff */
[----:B------:R-:W-:Y:S01]  /*11c20*/  ISETP.GE.AND P0, PT, R3, R8, PT ;  /* 0x000000080300720c */ /* 0x000fe20003f06270 */
[----:B------:R-:W-:Y:S01]  /*11c30*/  VIADD R15, R2, 0x10 ;  /* 0x00000010020f7836 */ /* 0x000fe20000000000 */
[----:B------:R-:W-:Y:S02]  /*11c40*/  LOP3.LUT R0, R0, 0xfdffffff, RZ, 0xc0, !PT ;  /* 0xfdffffff00007812 */ /* 0x000fe400078ec0ff */
[----:B------:R-:W-:-:S09]  /*11c50*/  FSEL R167, R25, -INF , P3 ;  /* 0xff80000019a77808 */ /* 0x000fd20001800000 */
[----:B------:R-:W-:Y:S02]  /*11c60*/  @P0 LOP3.LUT R0, R0, 0x2000000, RZ, 0xfc, !PT ;  /* 0x0200000000000812 */ /* 0x000fe400078efcff */
[----:B------:R-:W-:Y:S02]  /*11c70*/  ISETP.GE.AND P0, PT, R3, R15, PT ;  /* 0x0000000f0300720c */ /* 0x000fe40003f06270 */
[----:B------:R-:W-:Y:S01]  /*11c80*/  ISETP.GE.AND P3, PT, R4, R8, PT ;  /* 0x000000080400720c */ /* 0x000fe20003f66270 */
[----:B------:R-:W-:Y:S01]  /*11c90*/  VIADD R8, R2, 0x11 ;  /* 0x0000001102087836 */ /* 0x000fe20000000000 */
[----:B------:R-:W-:-:S09]  /*11ca0*/  LOP3.LUT R0, R0, 0xfeffffff, RZ, 0xc0, !PT ;  /* 0xfeffffff00007812 */ /* 0x000fd200078ec0ff */
[----:B------:R-:W-:Y:S02]  /*11cb0*/  @P0 LOP3.LUT R0, R0, 0x1000000, RZ, 0xfc, !PT ;  /* 0x0100000000000812 */ /* 0x000fe400078efcff */
[----:B------:R-:W-:Y:S01]  /*11cc0*/  ISETP.GE.AND P0, PT, R3, R8, PT ;  /* 0x000000080300720c */ /* 0x000fe20003f06270 */
[----:B------:R-:W-:Y:S01]  /*11cd0*/  VIADD R9, R2, 0x18 ;  /* 0x0000001802097836 */ /* 0x000fe20000000000 */
[----:B------:R-:W-:Y:S01]  /*11ce0*/  LOP3.LUT R0, R0, 0xff7fffff, RZ, 0xc0, !PT ;  /* 0xff7fffff00007812 */ /* 0x000fe200078ec0ff */
[----:B------:R-:W-:-:S10]  /*11cf0*/  VIADD R10, R2, 0x19 ;  /* 0x00000019020a7836 */ /* 0x000fd40000000000 */
[----:B------:R-:W-:Y:S02]  /*11d00*/  @P0 LOP3.LUT R0, R0, 0x800000, RZ, 0xfc, !PT ;  /* 0x0080000000000812 */ /* 0x000fe400078efcff */
[----:B------:R-:W-:Y:S01]  /*11d10*/  ISETP.GE.AND P0, PT, R3, R9, PT ;  /* 0x000000090300720c */ /* 0x000fe20003f06270 */
[----:B--2---:R1:W-:Y:S04]  /*11d20*/  STL [R1+0x24c], R179 ;  /* 0x00024cb301007387 */ /* 0x0043e80000100800 */
[----:B-1----:R-:W2:Y:S01]  /*11d30*/  LDL.LU R179, [R1+0x64] ;  /* 0x0000640001b37983 */ /* 0x002ea20000300800 */
[----:B------:R-:W-:-:S07]  /*11d40*/  LOP3.LUT R0, R0, 0xffbfffff, RZ, 0xc0, !PT ;  /* 0xffbfffff00007812 */ /* 0x000fce00078ec0ff */
[----:B------:R-:W-:Y:S02]  /*11d50*/  @P0 LOP3.LUT R0, R0, 0x400000, RZ, 0xfc, !PT ;  /* 0x0040000000000812 */ /* 0x000fe400078efcff */
[----:B------:R-:W-:Y:S01]  /*11d60*/  ISETP.GE.AND P0, PT, R3, R10, PT ;  /* 0x0000000a0300720c */ /* 0x000fe20003f06270 */
[----:B------:R-:W-:Y:S01]  /*11d70*/  VIADD R11, R2, 0x20 ;  /* 0x00000020020b7836 */ /* 0x000fe20000000000 */
[----:B------:R-:W-:Y:S01]  /*11d80*/  LOP3.LUT R0, R0, 0xffdfffff, RZ, 0xc0, !PT ;  /* 0xffdfffff00007812 */ /* 0x000fe200078ec0ff */
[----:B------:R-:W-:-:S10]  /*11d90*/  VIADD R12, R2, 0x21 ;  /* 0x00000021020c7836 */ /* 0x000fd40000000000 */
[----:B------:R-:W-:Y:S02]  /*11da0*/  @P0 LOP3.LUT R0, R0, 0x200000, RZ, 0xfc, !PT ;  /* 0x0020000000000812 */ /* 0x000fe400078efcff */
[----:B------:R-:W-:Y:S02]  /*11db0*/  ISETP.GE.AND P0, PT, R3, R11, PT ;  /* 0x0000000b0300720c */ /* 0x000fe40003f06270 */
        /* <DEDUP_REMOVED lines=16> */
[----:B------:R-:W-:Y:S02]  /*11ec0*/  ISETP.GE.AND P0, PT, R3, R15, PT ;  /* 0x0000000f0300720c */ /* 0x000fe40003f06270 */
[----:B------:R-:W-:Y:S02]  /*11ed0*/  FSEL R164, R32, -INF , P3 ;  /* 0xff80000020a47808 */ /* 0x000fe40001800000 */
[----:B------:R-:W-:Y:S01]  /*11ee0*/  ISETP.GE.AND P3, PT, R4, R8, PT ;  /* 0x000000080400720c */ /* 0x000fe20003f66270 */
[----:B------:R-:W-:Y:S01]  /*11ef0*/  VIADD R8, R2, 0x31 ;  /* 0x0000003102087836 */ /* 0x000fe20000000000 */
[----:B------:R-:W-:-:S07]  /*11f00*/  LOP3.LUT R0, R0, 0xfffeffff, RZ, 0xc0, !PT ;  /* 0xfffeffff00007812 */ /* 0x000fce00078ec0ff */
        /* <DEDUP_REMOVED lines=35> */
[----:B------:R-:W-:Y:S02]  /*12140*/  LOP3.LUT R0, R0, 0xfffffbff, RZ, 0xc0, !PT ;  /* 0xfffffbff00007812 */ /* 0x000fe400078ec0ff */
[----:B------:R-:W-:-:S05]  /*12150*/  FSEL R32, R45, -INF , P3 ;  /* 0xff8000002d207808 */ /* 0x000fca0001800000 */
[----:B------:R-:W-:Y:S02]  /*12160*/  @P0 LOP3.LUT R0, R0, 0x400, RZ, 0xfc, !PT ;  /* 0x0000040000000812 */ /* 0x000fe400078efcff */
[----:B------:R-:W-:Y:S02]  /*12170*/  ISETP.GE.AND P0, PT, R3, R14, PT ;  /* 0x0000000e0300720c */ /* 0x000fe40003f06270 */
[----:B------:R-:W-:Y:S02]  /*12180*/  ISETP.GE.AND P3, PT, R4, R2, PT ;  /* 0x000000020400720c */ /* 0x000fe40003f66270 */
[----:B------:R-:W-:Y:S02]  /*12190*/  LOP3.LUT R0, R0, 0xfffffdff, RZ, 0xc0, !PT ;  /* 0xfffffdff00007812 */ /* 0x000fe400078ec0ff */
[----:B------:R-:W-:Y:S02]  /*121a0*/  FSEL R24, R24, -INF , P3 ;  /* 0xff80000018187808 */ /* 0x000fe40001800000 */
[----:B------:R-:W-:Y:S01]  /*121b0*/  ISETP.GE.AND P3, PT, R4, R15, PT ;  /* 0x0000000f0400720c */ /* 0x000fe20003f66270 */
[----:B------:R-:W-:Y:S01]  /*121c0*/  VIADD R15, R2, 0x50 ;  /* 0x00000050020f7836 */ /* 0x000fe20000000000 */
[----:B--2---:R1:W-:Y:S04]  /*121d0*/  STL [R1+0x250], R179 ;  /* 0x000250b301007387 */ /* 0x0043e80000100800 */
[----:B-1----:R-:W2:Y:S01]  /*121e0*/  LDL.LU R179, [R1+0x60] ;  /* 0x0000600001b37983 */ /* 0x002ea20000300800 */
[----:B------:R-:W-:-:S02]  /*121f0*/  @P0 LOP3.LUT R0, R0, 0x200, RZ, 0xfc, !PT ;  /* 0x0000020000000812 */ /* 0x000fc400078efcff */
        /* <DEDUP_REMOVED lines=8> */
[----:B------:R-:W-:Y:S02]  /*12280*/  FSEL R28, R49, -INF , P3 ;  /* 0xff800000311c7808 */ /* 0x000fe40001800000 */
[----:B------:R-:W-:Y:S01]  /*12290*/  ISETP.GE.AND P3, PT, R4, R9, PT ;  /* 0x000000090400720c */ /* 0x000fe20003f66270 */
[----:B------:R-:W-:Y:S01]  /*122a0*/  VIADD R9, R2, 0x58 ;  /* 0x0000005802097836 */ /* 0x000fe20000000000 */
[----:B------:R-:W-:-:S05]  /*122b0*/  LOP3.LUT R0, R0, 0xffffff7f, RZ, 0xc0, !PT ;  /* 0xffffff7f00007812 */ /* 0x000fca00078ec0ff */
        /* <DEDUP_REMOVED lines=91> */
[----:B------:R-:W-:Y:S01]  /*12870*/  ISETP.GE.AND P0, PT, R3, R8, PT ;  /* 0x000000080300720c */ /* 0x000fe20003f06270 */
[----:B--2---:R1:W-:Y:S04]  /*12880*/  STL [R1+0x254], R179 ;  /* 0x000254b301007387 */ /* 0x0043e80000100800 */
[----:B-1----:R-:W2:Y:S01]  /*12890*/  LDL.LU R179, [R1+0x54] ;  /* 0x0000540001b37983 */ /* 0x002ea20000300800 */
[----:B------:R-:W-:Y:S02]  /*128a0*/  FSEL R157, R81, -INF , P3 ;  /* 0xff800000519d7808 */ /* 0x000fe40001800000 */
[----:B------:R-:W-:Y:S01]  /*128b0*/  ISETP.GE.AND P3, PT, R4, R9, PT ;  /* 0x000000090400720c */ /* 0x000fe20003f66270 */
[----:B------:R-:W-:Y:S01]  /*128c0*/  VIADD R9, R2, 0x98 ;  /* 0x0000009802097836 */ /* 0x000fe20000000000 */
[----:B------:R-:W-:-:S04]  /*128d0*/  LOP3.LUT R7, R7, 0xff7fffff, RZ, 0xc0, !PT ;  /* 0xff7fffff07077812 */ /* 0x000fc800078ec0ff */
        /* <DEDUP_REMOVED lines=66> */
[----:B------:R-:W-:-:S02]  /*12d00*/  FSEL R80, R105, -INF , P3 ;  /* 0xff80000069507808 */ /* 0x000fc40001800000 */
[----:B------:R-:W-:-:S03]  /*12d10*/  ISETP.GE.AND P3, PT, R4, R13, PT ;  /* 0x0000000d0400720c */ /* 0x000fc60003f66270 */
        /* <DEDUP_REMOVED lines=12> */
[----:B------:R-:W-:-:S03]  /*12de0*/  VIADD R14, R2, 0xc9 ;  /* 0x000000c9020e7836 */ /* 0x000fc60000000000 */
[----:B------:R-:W-:Y:S02]  /*12df0*/  FSEL R88, R113, -INF , P3 ;  /* 0xff80000071587808 */ /* 0x000fe40001800000 */
[----:B------:R-:W-:Y:S02]  /*12e00*/  ISETP.GE.AND P3, PT, R4, R9, PT ;  /* 0x000000090400720c */ /* 0x000fe40003f66270 */
[----:B------:R-:W-:Y:S02]  /*12e10*/  LOP3.LUT R7, R7, 0xfffffbff, RZ, 0xc0, !PT ;  /* 0xfffffbff07077812 */ /* 0x000fe400078ec0ff */
[----:B------:R-:W-:Y:S02]  /*12e20*/  FSEL R89, R116, -INF , P3 ;  /* 0xff80000074597808 */ /* 0x000fe40001800000 */
[----:B------:R-:W-:Y:S02]  /*12e30*/  ISETP.GE.AND P3, PT, R4, R10, PT ;  /* 0x0000000a0400720c */ /* 0x000fe40003f66270 */
[----:B------:R-:W-:-:S02]  /*12e40*/  @P0 LOP3.LUT R7, R7, 0x400, RZ, 0xfc, !PT ;  /* 0x0000040007070812 */ /* 0x000fc400078efcff */
[----:B------:R-:W-:Y:S02]  /*12e50*/  ISETP.GE.AND P0, PT, R3, R14, PT ;  /* 0x0000000e0300720c */ /* 0x000fe40003f06270 */
[----:B------:R-:W-:Y:S02]  /*12e60*/  FSEL R92, R117, -INF , P3 ;  /* 0xff800000755c7808 */ /* 0x000fe40001800000 */
[----:B------:R-:W-:Y:S01]  /*12e70*/  ISETP.GE.AND P3, PT, R4, R11, PT ;  /* 0x0000000b0400720c */ /* 0x000fe20003f66270 */
[----:B------:R-:W-:Y:S01]  /*12e80*/  VIADD R15, R2, 0xd0 ;  /* 0x000000d0020f7836 */ /* 0x000fe20000000000 */
[----:B------:R-:W-:Y:S02]  /*12e90*/  LOP3.LUT R7, R7, 0xfffffdff, RZ, 0xc0, !PT ;  /* 0xfffffdff07077812 */ /* 0x000fe400078ec0ff */
[----:B------:R-:W-:Y:S02]  /*12ea0*/  FSEL R93, R120, -INF , P3 ;  /* 0xff800000785d7808 */ /* 0x000fe40001800000 */
[----:B------:R-:W-:-:S03]  /*12eb0*/  ISETP.GE.AND P3, PT, R4, R12, PT ;  /* 0x0000000c0400720c */ /* 0x000fc60003f66270 */
[----:B------:R-:W-:Y:S02]  /*12ec0*/  @P0 LOP3.LUT R7, R7, 0x200, RZ, 0xfc, !PT ;  /* 0x0000020007070812 */ /* 0x000fe400078efcff */
[----:B------:R-:W-:Y:S02]  /*12ed0*/  FSEL R96, R121, -INF , P3 ;  /* 0xff80000079607808 */ /* 0x000fe40001800000 */
[----:B------:R-:W-:Y:S02]  /*12ee0*/  ISETP.GE.AND P3, PT, R4, R13, PT ;  /* 0x0000000d0400720c */ /* 0x000fe40003f66270 */
[----:B------:R-:W-:Y:S02]  /*12ef0*/  ISETP.GE.AND P0, PT, R3, R15, PT ;  /* 0x0000000f0300720c */ /* 0x000fe40003f06270 */
[----:B------:R-:W-:Y:S02]  /*12f00*/  FSEL R97, R124, -INF , P3 ;  /* 0xff8000007c617808 */ /* 0x000fe40001800000 */
[----:B------:R-:W-:Y:S01]  /*12f10*/  ISETP.GE.AND P3, PT, R4, R14, PT ;  /* 0x0000000e0400720c */ /* 0x000fe20003f66270 */
[----:B------:R-:W-:Y:S01]  /*12f20*/  VIADD R8, R2, 0xd1 ;  /* 0x000000d102087836 */ /* 0x000fe20000000000 */
[----:B------:R-:W-:-:S02]  /*12f30*/  LOP3.LUT R7, R7, 0xfffffeff, RZ, 0xc0, !PT ;  /* 0xfffffeff07077812 */ /* 0x000fc400078ec0ff */
[----:B------:R-:W-:Y:S02]  /*12f40*/  FSEL R100, R125, -INF , P3 ;  /* 0xff8000007d647808 */ /* 0x000fe40001800000 */
[----:B------:R-:W-:-:S03]  /*12f50*/  ISETP.GE.AND P3, PT, R4, R15, PT ;  /* 0x0000000f0400720c */ /* 0x000fc60003f66270 */
[----:B------:R-:W-:Y:S02]  /*12f60*/  @P0 LOP3.LUT R7, R7, 0x100, RZ, 0xfc, !PT ;  /* 0x0000010007070812 */ /* 0x000fe400078efcff */
[----:B------:R-:W-:Y:S02]  /*12f70*/  FSEL R101, R128, -INF , P3 ;  /* 0xff80000080657808 */ /* 0x000fe40001800000 */
[-C--:B------:R-:W-:Y:S02]  /*12f80*/  ISETP.GE.AND P3, PT, R4, R8.reuse, PT ;  /* 0x000000080400720c */ /* 0x080fe40003f66270 */
[----:B------:R-:W-:Y:S02]  /*12f90*/  ISETP.GE.AND P0, PT, R3, R8, PT ;  /* 0x000000080300720c */ /* 0x000fe40003f06270 */
        /* <DEDUP_REMOVED lines=11> */
[----:B--2---:R1:W-:Y:S03]  /*13050*/  STL [R1+0x258], R179 ;  /* 0x000258b301007387 */ /* 0x0043e60000100800 */
[----:B------:R-:W-:Y:S01]  /*13060*/  FMNMX R8, R32, R8, !PT ;  /* 0x0000000820087209 */ /* 0x000fe20007800000 */
[----:B-1----:R-:W2:Y:S03]  /*13070*/  LDL.LU R179, [R1+0x50] ;  /* 0x0000500001b37983 */ /* 0x002ea60000300800 */
        /* <DEDUP_REMOVED lines=36> */
[----:B------:R-:W-:-:S03]  /*132c0*/  VIADD R9, R2, 0xd8 ;  /* 0x000000d802097836 */ /* 0x000fc60000000000 */
[----:B------:R-:W-:Y:S01]  /*132d0*/  FMNMX R8, R93, R8, !PT ;  /* 0x000000085d087209 */ /* 0x000fe20007800000 */
[----:B------:R-:W-:Y:S01]  /*132e0*/  VIADD R10, R2, 0xd9 ;  /* 0x000000d9020a7836 */ /* 0x000fe20000000000 */
[----:B------:R-:W-:Y:S02]  /*132f0*/  FSEL R104, R129, -INF , P3 ;  /* 0xff80000081687808 */ /* 0x000fe40001800000 */
[----:B------:R-:W-:Y:S02]  /*13300*/  FMNMX R8, R96, R8, !PT ;  /* 0x0000000860087209 */ /* 0x000fe40007800000 */
[----:B------:R-:W-:Y:S02]  /*13310*/  ISETP.GE.AND P3, PT, R4, R9, PT ;  /* 0x000000090400720c */ /* 0x000fe40003f66270 */
[----:B------:R-:W-:Y:S01]  /*13320*/  FMNMX R8, R97, R8, !PT ;  /* 0x0000000861087209 */ /* 0x000fe20007800000 */
[----:B------:R-:W-:Y:S01]  /*13330*/  VIADD R11, R2, 0xe0 ;  /* 0x000000e0020b7836 */ /* 0x000fe20000000000 */
[----:B------:R-:W-:-:S02]  /*13340*/  FSEL R105, R132, -INF , P3 ;  /* 0xff80000084697808 */ /* 0x000fc40001800000 */
[----:B------:R-:W-:Y:S02]  /*13350*/  ISETP.GE.AND P3, PT, R4, R10, PT ;  /* 0x0000000a0400720c */ /* 0x000fe40003f66270 */
        /* <DEDUP_REMOVED lines=30> */
[----:B------:R-:W-:Y:S02]  /*13540*/  FMNMX R8, R117, R8, !PT ;  /* 0x0000000875087209 */ /* 0x000fe40007800000 */
[----:B------:R-:W-:-:S02]  /*13550*/  FSEL R124, R148, -INF , P3 ;  /* 0xff800000947c7808 */ /* 0x000fc40001800000 */
[----:B------:R-:W-:Y:S02]  /*13560*/  ISETP.GE.AND P3, PT, R4, R176, PT ;  /* 0x000000b00400720c */ /* 0x000fe40003f66270 */
[----:B------:R-:W-:Y:S02]  /*13570*/  FMNMX R8, R120, R8, !PT ;  /* 0x0000000878087209 */ /* 0x000fe40007800000 */
[----:B------:R-:W-:Y:S02]  /*13580*/  FSEL R121, R149, -INF , P3 ;  /* 0xff80000095797808 */ /* 0x000fe40001800000 */
[----:B------:R-:W-:Y:S02]  /*13590*/  FMNMX R8, R124, R8, !PT ;  /* 0x000000087c087209 */ /* 0x000fe40007800000 */
[----:B------:R-:W-:Y:S02]  /*135a0*/  LOP3.LUT R7, R7, 0xffffff7f, RZ, 0xc0, !PT ;  /* 0xffffff7f07077812 */ /* 0x000fe400078ec0ff */
[----:B------:R-:W-:-:S02]  /*135b0*/  FMNMX R8, R121, R8, !PT ;  /* 0x0000000879087209 */ /* 0x000fc40007800000 */
[----:B------:R-:W-:Y:S02]  /*135c0*/  @P0 LOP3.LUT R7, R7, 0x80, RZ, 0xfc, !PT ;  /* 0x0000008007070812 */ /* 0x000fe400078efcff */
[----:B------:R-:W-:Y:S02]  /*135d0*/  ISETP.GE.AND P0, PT, R3, R9, PT ;  /* 0x000000090300720c */ /* 0x000fe40003f06270 */
[----:B------:R-:W1:Y:S02]  /*135e0*/  SHFL.BFLY PT, R9, R8, 0x1, 0x1f ;  /* 0x0c201f0008097f89 */ /* 0x000e6400000e0000 */
[----:B-1----:R-:W-:-:S05]  /*135f0*/  FMNMX R8, R8, R9, !PT ;  /* 0x0000000908087209 */ /* 0x002fca0007800000 */
[----:B------:R-:W1:Y:S02]  /*13600*/  SHFL.BFLY PT, R9, R8, 0x2, 0x1f ;  /* 0x0c401f0008097f89 */ /* 0x000e6400000e0000 */
[----:B-1----:R-:W-:-:S04]  /*13610*/  FMNMX R172, R8, R9, !PT ;  /* 0x0000000908ac7209 */ /* 0x002fc80007800000 */
[----:B------:R-:W-:-:S04]  /*13620*/  FSETP.NEU.AND P3, PT, R172, -INF , PT ;  /* 0xff800000ac00780b */ /* 0x000fc80003f6d000 */
[----:B------:R-:W-:-:S05]  /*13630*/  FSEL R125, R172, RZ, P3 ;  /* 0x000000ffac7d7208 */ /* 0x000fca0001800000 */
[----:B------:R-:W-:-:S04]  /*13640*/  FMUL R56, R125, UR31 ;  /* 0x0000001f7d387c20 */ /* 0x000fc80008400000 */
[----:B------:R-:W-:-:S05]  /*13650*/  FFMA R53, R24, UR31, -R56 ;  /* 0x0000001f18357c23 */ /* 0x000fca0008000838 */
[C---:B------:R-:W-:Y:S01]  /*13660*/  FSETP.GEU.AND P3, PT, R53.reuse, -126, PT ;  /* 0xc2fc00003500780b */ /* 0x040fe20003f6e000 */
[----:B--2---:R1:W-:Y:S04]  /*13670*/  STL [R1+0x25c], R179 ;  /* 0x00025cb301007387 */ /* 0x0043e80000100800 */
[----:B-1----:R-:W2:Y:S08]  /*13680*/  LDL.LU R179, [R1+0x44] ;  /* 0x0000440001b37983 */ /* 0x002eb00000300800 */
[----:B------:R-:W-:-:S04]  /*13690*/  @!P3 FMUL R53, R53, 0.5 ;  /* 0x3f0000003535b820 */ /* 0x000fc80000400000 */
[----:B------:R-:W1:Y:S01]  /*136a0*/  MUFU.EX2 R137, R53 ;  /* 0x0000003500897308 */ /* 0x000e620000000800 */
[----:B------:R-:W-:-:S01]  /*136b0*/  FFMA R52, R167, UR31, -R56 ;  /* 0x0000001fa7347c23 */ /* 0x000fc20008000838 */
[----:B-1----:R-:W-:-:S04]  /*136c0*/  @!P3 FMUL R137, R137, R137 ;  /* 0x000000898989b220 */ /* 0x002fc80000400000 */
[----:B------:R-:W-:-:S13]  /*136d0*/  FSETP.GEU.AND P3, PT, R52, -126, PT ;  /* 0xc2fc00003400780b */ /* 0x000fda0003f6e000 */
        /* <DEDUP_REMOVED lines=14> */
[----:B------:R-:W-:Y:S01]  /*137c0*/  FSETP.GEU.AND P3, PT, R45, -126, PT ;  /* 0xc2fc00002d00780b */ /* 0x000fe20003f6e000 */
[----:B------:R-:W-:-:S12]  /*137d0*/  FFMA R44, R163, UR31, -R56 ;  /* 0x0000001fa32c7c23 */ /* 0x000fd80008000838 */
[----:B------:R-:W-:-:S04]  /*137e0*/  @!P3 FMUL R45, R45, 0.5 ;  /* 0x3f0000002d2db820 */ /* 0x000fc80000400000 */
[----:B------:R-:W1:Y:S02]  /*137f0*/  MUFU.EX2 R163, R45 ;  /* 0x0000002d00a37308 */ /* 0x000e640000000800 */
[----:B-1----:R-:W-:Y:S01]  /*13800*/  @!P3 FMUL R163, R163, R163 ;  /* 0x000000a3a3a3b220 */ /* 0x002fe20000400000 */
        /* <DEDUP_REMOVED lines=13> */
[----:B------:R-:W1:Y:S01]  /*138e0*/  MUFU.EX2 R160, R40 ;  /* 0x0000002800a07308 */ /* 0x000e620000000800 */
[----:B------:R-:W-:-:S01]  /*138f0*/  FFMA R37, R37, UR31, -R56 ;  /* 0x0000001f25257c23 */ /* 0x000fc20008000838 */
[----:B-1----:R-:W-:-:S04]  /*13900*/  @!P3 FMUL R160, R160, R160 ;  /* 0x000000a0a0a0b220 */ /* 0x002fc80000400000 */
[----:B------:R-:W-:Y:S01]  /*13910*/  FSETP.GEU.AND P3, PT, R37, -126, PT ;  /* 0xc2fc00002500780b */ /* 0x000fe20003f6e000 */
[----:B------:R-:W-:-:S12]  /*13920*/  FFMA R15, R159, UR31, -R56 ;  /* 0x0000001f9f0f7c23 */ /* 0x000fd80008000838 */
[----:B------:R-:W-:-:S04]  /*13930*/  @!P3 FMUL R37, R37, 0.5 ;  /* 0x3f0000002525b820 */ /* 0x000fc80000400000 */
[----:B------:R-:W1:Y:S01]  /*13940*/  MUFU.EX2 R159, R37 ;  /* 0x00000025009f7308 */ /* 0x000e620000000800 */
[----:B------:R-:W-:-:S01]  /*13950*/  FFMA R36, R36, UR31, -R56 ;  /* 0x0000001f24247c23 */ /* 0x000fc20008000838 */
[----:B--2---:R2:W-:Y:S04]  /*13960*/  STL [R1+0x260], R179 ;  /* 0x000260b301007387 */ /* 0x0045e80000100800 */
[----:B--2---:R-:W2:Y:S01]  /*13970*/  LDL.LU R179, [R1+0x40] ;  /* 0x0000400001b37983 */ /* 0x004ea20000300800 */
        /* <DEDUP_REMOVED lines=12> */
[----:B------:R-:W-:Y:S01]  /*13a40*/  LOP3.LUT R7, R7, 0xffffffdf, RZ, 0xc0, !PT ;  /* 0xffffffdf07077812 */ /* 0x000fe200078ec0ff */
[----:B-1----:R-:W-:-:S03]  /*13a50*/  @!P3 FMUL R157, R157, R157 ;  /* 0x0000009d9d9db220 */ /* 0x002fc60000400000 */
[----:B------:R-:W-:Y:S02]  /*13a60*/  FSETP.GEU.AND P3, PT, R32, -126, PT ;  /* 0xc2fc00002000780b */ /* 0x000fe40003f6e000 */
[----:B------:R-:W-:Y:S02]  /*13a70*/  @P0 LOP3.LUT R7, R7, 0x20, RZ, 0xfc, !PT ;  /* 0x0000002007070812 */ /* 0x000fe400078efcff */
[----:B------:R-:W-:Y:S01]  /*13a80*/  ISETP.GE.AND P0, PT, R3, R10, PT ;  /* 0x0000000a0300720c */ /* 0x000fe20003f06270 */
[----:B------:R-:W-:-:S08]  /*13a90*/  FFMA R10, R156, UR31, -R56 ;  /* 0x0000001f9c0a7c23 */ /* 0x000fd00008000838 */
        /* <DEDUP_REMOVED lines=36> */
[----:B------:R-:W-:Y:S01]  /*13ce0*/  @!P3 FMUL R22, R22, 0.5 ;  /* 0x3f0000001616b820 */ /* 0x000fe20000400000 */
[----:B--2---:R1:W-:Y:S03]  /*13cf0*/  STL [R1+0x264], R179 ;  /* 0x000264b301007387 */ /* 0x0043e60000100800 */
[----:B------:R-:W2:Y:S01]  /*13d00*/  MUFU.EX2 R148, R22 ;  /* 0x0000001600947308 */ /* 0x000ea20000000800 */
[----:B-1----:R-:W4:Y:S01]  /*13d10*/  LDL.LU R179, [R1+0x34] ;  /* 0x0000340001b37983 */ /* 0x002f220000300800 */
[----:B------:R-:W-:-:S01]  /*13d20*/  FFMA R21, R21, UR31, -R56 ;  /* 0x0000001f15157c23 */ /* 0x000fc20008000838 */
[----:B--2---:R-:W-:-:S04]  /*13d30*/  @!P3 FMUL R148, R148, R148 ;  /* 0x000000949494b220 */ /* 0x004fc80000400000 */
        /* <DEDUP_REMOVED lines=27> */
[----:B------:R-:W1:Y:S02]  /*13ef0*/  MUFU.EX2 R129, R16 ;  /* 0x0000001000817308 */ /* 0x000e640000000800 */
[----:B-1----:R-:W-:Y:S01]  /*13f00*/  @!P3 FMUL R129, R129, R129 ;  /* 0x000000818181b220 */ /* 0x002fe20000400000 */
[----:B------:R-:W-:Y:S01]  /*13f10*/  FSETP.GEU.AND P3, PT, R15, -126, PT ;  /* 0xc2fc00000f00780b */ /* 0x000fe20003f6e000 */
[----:B------:R-:W-:-:S12]  /*13f20*/  FADD R164, -R125, R174 ;  /* 0x000000ae7da47221 */ /* 0x000fd80000000100 */
[----:B------:R-:W-:-:S04]  /*13f30*/  @!P3 FMUL R15, R15, 0.5 ;  /* 0x3f0000000f0fb820 */ /* 0x000fc80000400000 */
[----:B------:R-:W1:Y:S01]  /*13f40*/  MUFU.EX2 R125, R15 ;  /* 0x0000000f007d7308 */ /* 0x000e620000000800 */
[----:B------:R-:W-:-:S01]  /*13f50*/  FFMA R72, R72, UR31, -R56 ;  /* 0x0000001f48487c23 */ /* 0x000fc20008000838 */
[----:B-1----:R-:W-:-:S04]  /*13f60*/  @!P3 FMUL R125, R125, R125 ;  /* 0x0000007d7d7db220 */ /* 0x002fc80000400000 */
[----:B------:R-:W-:-:S13]  /*13f70*/  FSETP.GEU.AND P3, PT, R72, -126, PT ;  /* 0xc2fc00004800780b */ /* 0x000fda0003f6e000 */
[----:B------:R-:W-:-:S06]  /*13f80*/  @!P3 FMUL R72, R72, 0.5 ;  /* 0x3f0000004848b820 */ /* 0x000fcc0000400000 */
[----:B------:R-:W1:Y:S01]  /*13f90*/  MUFU.EX2 R72, R72 ;  /* 0x0000004800487308 */ /* 0x000e620000000800 */
[----:B------:R-:W-:-:S01]  /*13fa0*/  FFMA R69, R69, UR31, -R56 ;  /* 0x0000001f45457c23 */ /* 0x000fc20008000838 */
[----:B-1----:R-:W-:-:S04]  /*13fb0*/  @!P3 FMUL R72, R72, R72 ;  /* 0x000000484848b220 */ /* 0x002fc80000400000 */
[C---:B------:R-:W-:Y:S01]  /*13fc0*/  FSETP.GEU.AND P3, PT, R69.reuse, -126, PT ;  /* 0xc2fc00004500780b */ /* 0x040fe20003f6e000 */
[----:B----4-:R1:W-:Y:S04]  /*13fd0*/  STL [R1+0x268], R179 ;  /* 0x000268b301007387 */ /* 0x0103e80000100800 */
[----:B-1----:R-:W2:Y:S08]  /*13fe0*/  LDL.LU R179, [R1+0x30] ;  /* 0x0000300001b37983 */ /* 0x002eb00000300800 */
[----:B------:R-:W-:-:S06]  /*13ff0*/  @!P3 FMUL R69, R69, 0.5 ;  /* 0x3f0000004545b820 */ /* 0x000fcc0000400000 */
[----:B------:R-:W1:Y:S01]  /*14000*/  MUFU.EX2 R69, R69 ;  /* 0x0000004500457308 */ /* 0x000e620000000800 */
[----:B------:R-:W-:-:S01]  /*14010*/  FFMA R68, R68, UR31, -R56 ;  /* 0x0000001f44447c23 */ /* 0x000fc20008000838 */
[----:B-1----:R-:W-:-:S04]  /*14020*/  @!P3 FMUL R69, R69, R69 ;  /* 0x000000454545b220 */ /* 0x002fc80000400000 */
[----:B------:R-:W-:-:S13]  /*14030*/  FSETP.GEU.AND P3, PT, R68, -126, PT ;  /* 0xc2fc00004400780b */ /* 0x000fda0003f6e000 */
[----:B------:R-:W-:-:S06]  /*14040*/  @!P3 FMUL R68, R68, 0.5 ;  /* 0x3f0000004444b820 */ /* 0x000fcc0000400000 */
[----:B------:R-:W1:Y:S02]  /*14050*/  MUFU.EX2 R68, R68 ;  /* 0x0000004400447308 */ /* 0x000e640000000800 */
[----:B-1----:R-:W-:Y:S01]  /*14060*/  @!P3 FMUL R68, R68, R68 ;  /* 0x000000444444b220 */ /* 0x002fe20000400000 */
        /* <DEDUP_REMOVED lines=24> */
[C---:B------:R-:W-:Y:S01]  /*141f0*/  FSETP.GEU.AND P3, PT, R14.reuse, -126, PT ;  /* 0xc2fc00000e00780b */ /* 0x040fe20003f6e000 */
[----:B--2---:R1:W-:Y:S04]  /*14200*/  STL [R1+0x26c], R179 ;  /* 0x00026cb301007387 */ /* 0x0043e80000100800 */
[----:B-1----:R-:W2:Y:S08]  /*14210*/  LDL.LU R179, [R1+0x24] ;  /* 0x0000240001b37983 */ /* 0x002eb00000300800 */
[----:B------:R-:W-:-:S06]  /*14220*/  @!P3 FMUL R14, R14, 0.5 ;  /* 0x3f0000000e0eb820 */ /* 0x000fcc0000400000 */
        /* <DEDUP_REMOVED lines=42> */
[----:B--2---:R2:W-:Y:S04]  /*144d0*/  STL [R1+0x270], R179 ;  /* 0x000270b301007387 */ /* 0x0045e80000100800 */
[----:B--2---:R-:W2:Y:S01]  /*144e0*/  LDL.LU R179, [R1+0x20] ;  /* 0x0000200001b37983 */ /* 0x004ea20000300800 */
[----:B-1----:R-:W-:Y:S01]  /*144f0*/  @!P3 FMUL R22, R22, R22 ;  /* 0x000000161616b220 */ /* 0x002fe20000400000 */
        /* <DEDUP_REMOVED lines=41> */
[----:B--2---:R1:W-:-:S12]  /*14790*/  STL [R1+0x274], R179 ;  /* 0x000274b301007387 */ /* 0x0043d80000100800 */
[----:B------:R-:W-:Y:S01]  /*147a0*/  @!P3 FMUL R100, R100, 0.5 ;  /* 0x3f0000006464b820 */ /* 0x000fe20000400000 */
[----:B-1----:R-:W2:Y:S03]  /*147b0*/  LDL.LU R179, [R1+0x14] ;  /* 0x0000140001b37983 */ /* 0x002ea60000300800 */
        /* <DEDUP_REMOVED lines=22> */
[----:B------:R-:W-:Y:S01]  /*14920*/  ISETP.GE.AND P1, PT, R3, R168, PT ;  /* 0x000000a80300720c */ /* 0x000fe20003f26270 */
[----:B-1----:R-:W-:-:S03]  /*14930*/  @!P3 FMUL R45, R45, R45 ;  /* 0x0000002d2d2db220 */ /* 0x002fc60000400000 */
[----:B------:R-:W-:Y:S02]  /*14940*/  FSETP.GEU.AND P3, PT, R109, -126, PT ;  /* 0xc2fc00006d00780b */ /* 0x000fe40003f6e000 */
[----:B------:R-:W-:-:S11]  /*14950*/  LOP3.LUT R0, R0, 0x7fffffff, RZ, 0xc0, !PT ;  /* 0x7fffffff00007812 */ /* 0x000fd600078ec0ff */
[----:B------:R-:W-:-:S04]  /*14960*/  @!P3 FMUL R109, R109, 0.5 ;  /* 0x3f0000006d6db820 */ /* 0x000fc80000400000 */
[----:B------:R-:W1:Y:S01]  /*14970*/  MUFU.EX2 R48, R109 ;  /* 0x0000006d00307308 */ /* 0x000e620000000800 */
[----:B------:R-:W-:Y:S01]  /*14980*/  @P1 LOP3.LUT R0, R0, 0x80000000, RZ, 0xfc, !PT ;  /* 0x8000000000001812 */ /* 0x000fe200078efcff */
[----:B------:R-:W-:-:S03]  /*14990*/  FFMA R112, R112, UR31, -R56 ;  /* 0x0000001f70707c23 */ /* 0x000fc60008000838 */
[----:B------:R-:W-:Y:S02]  /*149a0*/  LOP3.LUT P1, RZ, R0, 0x8, RZ, 0xc0, !PT ;  /* 0x0000000800ff7812 */ /* 0x000fe4000782c0ff */
[----:B------:R-:W-:Y:S01]  /*149b0*/  LOP3.LUT R64, R64, 0xbfffffff, RZ, 0xc0, !PT ;  /* 0xbfffffff40407812 */ /* 0x000fe200078ec0ff */
[----:B-1----:R-:W-:Y:S01]  /*149c0*/  @!P3 FMUL R48, R48, R48 ;  /* 0x000000303030b220 */ /* 0x002fe20000400000 */
[----:B------:R-:W-:-:S09]  /*149d0*/  FSETP.GEU.AND P3, PT, R112, -126, PT ;  /* 0xc2fc00007000780b */ /* 0x000fd20003f6e000 */
[----:B------:R-:W-:Y:S02]  /*149e0*/  @P1 LOP3.LUT R64, R64, 0x40000000, RZ, 0xfc, !PT ;  /* 0x4000000040401812 */ /* 0x000fe400078efcff */
[----:B------:R-:W-:Y:S02]  /*149f0*/  LOP3.LUT P1, RZ, R0, 0x400, RZ, 0xc0, !PT ;  /* 0x0000040000ff7812 */ /* 0x000fe4000782c0ff */
[----:B------:R-:W-:Y:S01]  /*14a00*/  LOP3.LUT R64, R64, 0x7fffffff, RZ, 0xc0, !PT ;  /* 0x7fffffff40407812 */ /* 0x000fe200078ec0ff */
[----:B------:R-:W-:-:S04]  /*14a10*/  @!P3 FMUL R112, R112, 0.5 ;  /* 0x3f0000007070b820 */ /* 0x000fc80000400000 */
[----:B------:R-:W1:Y:S06]  /*14a20*/  MUFU.EX2 R49, R112 ;  /* 0x0000007000317308 */ /* 0x000e6c0000000800 */
[----:B------:R-:W-:Y:S02]  /*14a30*/  @P1 LOP3.LUT R64, R64, 0x80000000, RZ, 0xfc, !PT ;  /* 0x8000000040401812 */ /* 0x000fe400078efcff */
[----:B------:R-:W-:Y:S01]  /*14a40*/  LOP3.LUT P1, RZ, R0, 0x800, RZ, 0xc0, !PT ;  /* 0x0000080000ff7812 */ /* 0x000fe2000782c0ff */
[----:B------:R-:W-:-:S01]  /*14a50*/  FFMA R113, R113, UR31, -R56 ;  /* 0x0000001f71717c23 */ /* 0x000fc20008000838 */
[----:B------:R-:W-:-:S11]  /*14a60*/  LOP3.LUT R65, R65, 0xfffffffe, RZ, 0xc0, !PT ;  /* 0xfffffffe41417812 */ /* 0x000fd600078ec0ff */
[----:B------:R-:W-:Y:S01]  /*14a70*/  @P1 LOP3.LUT R65, R65, 0x1, RZ, 0xfc, !PT ;  /* 0x0000000141411812 */ /* 0x000fe200078efcff */
[----:B-1----:R-:W-:Y:S01]  /*14a80*/  @!P3 FMUL R49, R49, R49 ;  /* 0x000000313131b220 */ /* 0x002fe20000400000 */
[----:B------:R-:W-:Y:S02]  /*14a90*/  FSETP.GEU.AND P3, PT, R113, -126, PT ;  /* 0xc2fc00007100780b */ /* 0x000fe40003f6e000 */
[----:B------:R-:W-:Y:S02]  /*14aa0*/  LOP3.LUT P1, RZ, R0, 0x1000, RZ, 0xc0, !PT ;  /* 0x0000100000ff7812 */ /* 0x000fe4000782c0ff */
[----:B------:R-:W-:-:S09]  /*14ab0*/  LOP3.LUT R65, R65, 0xfffffffd, RZ, 0xc0, !PT ;  /* 0xfffffffd41417812 */ /* 0x000fd200078ec0ff */
[----:B------:R-:W-:Y:S02]  /*14ac0*/  @!P3 FMUL R113, R113, 0.5 ;  /* 0x3f0000007171b820 */ /* 0x000fe40000400000 */
[----:B------:R-:W-:Y:S02]  /*14ad0*/  @P1 LOP3.LUT R65, R65, 0x2, RZ, 0xfc, !PT ;  /* 0x0000000241411812 */ /* 0x000fe400078efcff */
[----:B------:R-:W-:Y:S01]  /*14ae0*/  LOP3.LUT P1, RZ, R0, 0x2000, RZ, 0xc0, !PT ;  /* 0x0000200000ff7812 */ /* 0x000fe2000782c0ff */
[----:B------:R-:W1:Y:S01]  /*14af0*/  MUFU.EX2 R52, R113 ;  /* 0x0000007100347308 */ /* 0x000e620000000800 */
[----:B------:R-:W-:Y:S01]  /*14b00*/  LOP3.LUT R65, R65, 0xfffffffb, RZ, 0xc0, !PT ;  /* 0xfffffffb41417812 */ /* 0x000fe200078ec0ff */
[----:B------:R-:W-:-:S10]  /*14b10*/  FFMA R116, R116, UR31, -R56 ;  /* 0x0000001f74747c23 */ /* 0x000fd40008000838 */
[----:B------:R-:W-:Y:S02]  /*14b20*/  @P1 LOP3.LUT R65, R65, 0x4, RZ, 0xfc, !PT ;  /* 0x0000000441411812 */ /* 0x000fe400078efcff */
[----:B------:R-:W-:Y:S01]  /*14b30*/  LOP3.LUT P1, RZ, R0, 0x4000, RZ, 0xc0, !PT ;  /* 0x0000400000ff7812 */ /* 0x000fe2000782c0ff */
[----:B-1----:R-:W-:Y:S01]  /*14b40*/  @!P3 FMUL R52, R52, R52 ;  /* 0x000000343434b220 */ /* 0x002fe20000400000 */
[----:B------:R-:W-:Y:S02]  /*14b50*/  FSETP.GEU.AND P3, PT, R116, -126, PT ;  /* 0xc2fc00007400780b */ /* 0x000fe40003f6e000 */
[----:B------:R-:W-:-:S09]  /*14b60*/  LOP3.LUT R65, R65, 0xfffffff7, RZ, 0xc0, !PT ;  /* 0xfffffff741417812 */ /* 0x000fd200078ec0ff */
[----:B------:R-:W-:Y:S02]  /*14b70*/  @P1 LOP3.LUT R65, R65, 0x8, RZ, 0xfc, !PT ;  /* 0x0000000841411812 */ /* 0x000fe400078efcff */
[----:B------:R-:W-:Y:S01]  /*14b80*/  LOP3.LUT P1, RZ, R0, 0x8000, RZ, 0xc0, !PT ;  /* 0x0000800000ff7812 */ /* 0x000fe2000782c0ff */
[----:B------:R-:W-:Y:S01]  /*14b90*/  @!P3 FMUL R116, R116, 0.5 ;  /* 0x3f0000007474b820 */ /* 0x000fe20000400000 */
[----:B------:R-:W-:-:S03]  /*14ba0*/  LOP3.LUT R65, R65, 0xffffffef, RZ, 0xc0, !PT ;  /* 0xffffffef41417812 */ /* 0x000fc600078ec0ff */
[----:B------:R-:W1:Y:S08]  /*14bb0*/  MUFU.EX2 R53, R116 ;  /* 0x0000007400357308 */ /* 0x000e700000000800 */
[----:B------:R-:W-:Y:S02]  /*14bc0*/  @P1 LOP3.LUT R65, R65, 0x10, RZ, 0xfc, !PT ;  /* 0x0000001041411812 */ /* 0x000fe400078efcff */
[----:B------:R-:W-:Y:S01]  /*14bd0*/  LOP3.LUT P1, RZ, R0, 0x10000, RZ, 0xc0, !PT ;  /* 0x0001000000ff7812 */ /* 0x000fe2000782c0ff */
[----:B------:R-:W-:-:S01]  /*14be0*/  FFMA R117, R117, UR31, -R56 ;  /* 0x0000001f75757c23 */ /* 0x000fc20008000838 */
[----:B------:R-:W-:Y:S01]  /*14bf0*/  LOP3.LUT R65, R65, 0xffffffdf, RZ, 0xc0, !PT ;  /* 0xffffffdf41417812 */ /* 0x000fe200078ec0ff */
[----:B--2---:R2:W-:Y:S01]  /*14c00*/  STL [R1+0x278], R179 ;  /* 0x000278b301007387 */ /* 0x0045e20000100800 */
[----:B-1----:R-:W-:-:S02]  /*14c10*/  @!P3 FMUL R53, R53, R53 ;  /* 0x000000353535b220 */ /* 0x002fc40000400000 */
[----:B------:R-:W-:Y:S01]  /*14c20*/  FSETP.GEU.AND P3, PT, R117, -126, PT ;  /* 0xc2fc00007500780b */ /* 0x000fe20003f6e000 */
[----:B--2---:R-:W2:Y:S06]  /*14c30*/  LDL.LU R179, [R1+0x10] ;  /* 0x0000100001b37983 */ /* 0x004eac0000300800 */
[----:B------:R-:W-:Y:S02]  /*14c40*/  @P1 LOP3.LUT R65, R65, 0x20, RZ, 0xfc, !PT ;  /* 0x0000002041411812 */ /* 0x000fe400078efcff */
[----:B------:R-:W-:Y:S02]  /*14c50*/  LOP3.LUT P1, RZ, R0, 0x20000, RZ, 0xc0, !PT ;  /* 0x0002000000ff7812 */ /* 0x000fe4000782c0ff */
[----:B------:R-:W-:-:S02]  /*14c60*/  LOP3.LUT R65, R65, 0xffffffbf, RZ, 0xc0, !PT ;  /* 0xffffffbf41417812 */ /* 0x000fc400078ec0ff */
[----:B------:R-:W-:Y:S01]  /*14c70*/  @!P3 FMUL R117, R117, 0.5 ;  /* 0x3f0000007575b820 */ /* 0x000fe20000400000 */
[----:B------:R-:W-:-:S01]  /*14c80*/  FFMA R120, R120, UR31, -R56 ;  /* 0x0000001f78787c23 */ /* 0x000fc20008000838 */
[--C-:B------:R-:W-:Y:S01]  /*14c90*/  FFMA R124, R124, UR31, -R56.reuse ;  /* 0x0000001f7c7c7c23 */ /* 0x100fe20008000838 */
[----:B------:R-:W-:-:S02]  /*14ca0*/  FFMA R121, R121, UR31, -R56 ;  /* 0x0000001f79797c23 */ /* 0x000fc40008000838 */
[----:B------:R-:W1:Y:S04]  /*14cb0*/  MUFU.EX2 R56, R117 ;  /* 0x0000007500387308 */ /* 0x000e680000000800 */
[----:B------:R-:W-:Y:S02]  /*14cc0*/  @P1 LOP3.LUT R65, R65, 0x40, RZ, 0xfc, !PT ;  /* 0x0000004041411812 */ /* 0x000fe400078efcff */
[----:B------:R-:W-:-:S02]  /*14cd0*/  LOP3.LUT P1, RZ, R0, 0x40000, RZ, 0xc0, !PT ;  /* 0x0004000000ff7812 */ /* 0x000fc4000782c0ff */
[----:B------:R-:W-:-:S11]  /*14ce0*/  LOP3.LUT R65, R65, 0xffffff7f, RZ, 0xc0, !PT ;  /* 0xffffff7f41417812 */ /* 0x000fd600078ec0ff */
        /* <DEDUP_REMOVED lines=11> */
[----:B------:R-:W-:-:S02]  /*14da0*/  LOP3.LUT P1, RZ, R0, 0x200000, RZ, 0xc0, !PT ;  /* 0x0020000000ff7812 */ /* 0x000fc4000782c0ff */
[----:B------:R-:W-:Y:S01]  /*14db0*/  LOP3.LUT R65, R65, 0xfffffbff, RZ, 0xc0, !PT ;  /* 0xfffffbff41417812 */ /* 0x000fe200078ec0ff */
[----:B-1----:R-:W-:Y:S01]  /*14dc0*/  @!P3 FMUL R57, R57, R57 ;  /* 0x000000393939b220 */ /* 0x002fe20000400000 */
[----:B------:R-:W-:-:S09]  /*14dd0*/  FSETP.GEU.AND P3, PT, R124, -126, PT ;  /* 0xc2fc00007c00780b */ /* 0x000fd20003f6e000 */
[----:B------:R-:W-:Y:S02]  /*14de0*/  @P1 LOP3.LUT R65, R65, 0x400, RZ, 0xfc, !PT ;  /* 0x0000040041411812 */ /* 0x000fe400078efcff */
[----:B------:R-:W-:Y:S02]  /*14df0*/  LOP3.LUT P1, RZ, R0, 0x400000, RZ, 0xc0, !PT ;  /* 0x0040000000ff7812 */ /* 0x000fe4000782c0ff */
[----:B------:R-:W-:Y:S01]  /*14e00*/  LOP3.LUT R65, R65, 0xfffff7ff, RZ, 0xc0, !PT ;  /* 0xfffff7ff41417812 */ /* 0x000fe200078ec0ff */
[----:B------:R-:W-:-:S01]  /*14e10*/  FADD R76, R137, R12 ;  /* 0x0000000c894c7221 */ /* 0x000fc20000000000 */
[----:B------:R-:W-:Y:S01]  /*14e20*/  FADD R73, R149, R32 ;  /* 0x0000002095497221 */ /* 0x000fe20000000000 */
[----:B------:R-:W-:-:S03]  /*14e30*/  @!P3 FMUL R124, R124, 0.5 ;  /* 0x3f0000007c7cb820 */ /* 0x000fc60000400000 */
[----:B------:R-:W-:Y:S01]  /*14e40*/  FADD R77, R76, R73 ;  /* 0x000000494c4d7221 */ /* 0x000fe20000000000 */
[----:B------:R-:W-:-:S01]  /*14e50*/  FADD R76, R159, R20 ;  /* 0x000000149f4c7221 */ /* 0x000fc20000000000 */
[----:B------:R-:W1:Y:S03]  /*14e60*/  MUFU.EX2 R60, R124 ;  /* 0x0000007c003c7308 */ /* 0x000e660000000800 */
[----:B------:R-:W-:Y:S02]  /*14e70*/  @P1 LOP3.LUT R65, R65, 0x800, RZ, 0xfc, !PT ;  /* 0x0000080041411812 */ /* 0x000fe400078efcff */
[----:B------:R-:W-:Y:S01]  /*14e80*/  LOP3.LUT P1, RZ, R0, 0x800000, RZ, 0xc0, !PT ;  /* 0x0080000000ff7812 */ /* 0x000fe2000782c0ff */
[----:B------:R-:W-:-:S01]  /*14e90*/  FADD R73, R125, R48 ;  /* 0x000000307d497221 */ /* 0x000fc20000000000 */
[----:B------:R-:W-:-:S03]  /*14ea0*/  LOP3.LUT R65, R65, 0xffffefff, RZ, 0xc0, !PT ;  /* 0xffffefff41417812 */ /* 0x000fc600078ec0ff */
[----:B------:R-:W-:Y:S01]  /*14eb0*/  FADD R73, R76, R73 ;  /* 0x000000494c497221 */ /* 0x000fe20000000000 */
[----:B------:R-:W-:-:S03]  /*14ec0*/  FADD R76, R133, R13 ;  /* 0x0000000d854c7221 */ /* 0x000fc60000000000 */
[----:B------:R-:W-:Y:S01]  /*14ed0*/  FADD R81, R77, R73 ;  /* 0x000000494d517221 */ /* 0x000fe20000000000 */
[----:B------:R-:W-:-:S03]  /*14ee0*/  FADD R73, R148, R33 ;  /* 0x0000002194497221 */ /* 0x000fc60000000000 */
[----:B------:R-:W-:Y:S01]  /*14ef0*/  @P1 LOP3.LUT R65, R65, 0x1000, RZ, 0xfc, !PT ;  /* 0x0000100041411812 */ /* 0x000fe200078efcff */
[----:B------:R-:W-:-:S01]  /*14f00*/  FADD R77, R76, R73 ;  /* 0x000000494c4d7221 */ /* 0x000fc20000000000 */
[----:B------:R-:W-:Y:S01]  /*14f10*/  LOP3.LUT P1, RZ, R0, 0x1000000, RZ, 0xc0, !PT ;  /* 0x0100000000ff7812 */ /* 0x000fe2000782c0ff */
[----:B------:R-:W-:-:S01]  /*14f20*/  FADD R76, R158, R21 ;  /* 0x000000159e4c7221 */ /* 0x000fc20000000000 */
[----:B------:R-:W-:Y:S01]  /*14f30*/  FADD R73, R72, R49 ;  /* 0x0000003148497221 */ /* 0x000fe20000000000 */
[----:B-1----:R-:W-:Y:S01]  /*14f40*/  @!P3 FMUL R60, R60, R60 ;  /* 0x0000003c3c3cb220 */ /* 0x002fe20000400000 */
[----:B------:R-:W-:Y:S02]  /*14f50*/  FSETP.GEU.AND P3, PT, R121, -126, PT ;  /* 0xc2fc00007900780b */ /* 0x000fe40003f6e000 */
[----:B------:R-:W-:-:S01]  /*14f60*/  FADD R73, R76, R73 ;  /* 0x000000494c497221 */ /* 0x000fc20000000000 */
[----:B------:R-:W-:Y:S01]  /*14f70*/  LOP3.LUT R65, R65, 0xffffdfff, RZ, 0xc0, !PT ;  /* 0xffffdfff41417812 */ /* 0x000fe200078ec0ff */
[----:B------:R-:W-:-:S02]  /*14f80*/  FADD R76, R132, R14 ;  /* 0x0000000e844c7221 */ /* 0x000fc40000000000 */
[----:B------:R-:W-:Y:S01]  /*14f90*/  FADD R97, R77, R73 ;  /* 0x000000494d617221 */ /* 0x000fe20000000000 */
[----:B------:R-:W-:-:S02]  /*14fa0*/  FADD R73, R145, R36 ;  /* 0x0000002491497221 */ /* 0x000fc40000000000 */
[----:B------:R-:W-:Y:S02]  /*14fb0*/  @P1 LOP3.LUT R65, R65, 0x2000, RZ, 0xfc, !PT ;  /* 0x0000200041411812 */ /* 0x000fe400078efcff */
[----:B------:R-:W-:Y:S01]  /*14fc0*/  LOP3.LUT P1, RZ, R0, 0x2000000, RZ, 0xc0, !PT ;  /* 0x0200000000ff7812 */ /* 0x000fe2000782c0ff */
[----:B------:R-:W-:Y:S01]  /*14fd0*/  FADD R77, R76, R73 ;  /* 0x000000494c4d7221 */ /* 0x000fe20000000000 */
[----:B------:R-:W-:-:S01]  /*14fe0*/  FADD R76, R157, R22 ;  /* 0x000000169d4c7221 */ /* 0x000fc20000000000 */
[----:B------:R-:W-:Y:S01]  /*14ff0*/  FADD R73, R69, R52 ;  /* 0x0000003445497221 */ /* 0x000fe20000000000 */
[----:B------:R-:W-:-:S03]  /*15000*/  @!P3 FMUL R121, R121, 0.5 ;  /* 0x3f0000007979b820 */ /* 0x000fc60000400000 */
[----:B------:R-:W-:Y:S01]  /*15010*/  FADD R73, R76, R73 ;  /* 0x000000494c497221 */ /* 0x000fe20000000000 */
[----:B------:R1:W4:Y:S01]  /*15020*/  MUFU.EX2 R61, R121 ;  /* 0x00000079003d7308 */ /* 0x0003220000000800 */
[----:B------:R-:W-:Y:S01]  /*15030*/  LOP3.LUT R65, R65, 0xffffbfff, RZ, 0xc0, !PT ;  /* 0xffffbfff41417812 */ /* 0x000fe200078ec0ff */
[----:B------:R-:W-:-:S03]  /*15040*/  FADD R76, R128, R15 ;  /* 0x0000000f804c7221 */ /* 0x000fc60000000000 */
[----:B------:R-:W-:Y:S01]  /*15050*/  @P1 LOP3.LUT R65, R65, 0x4000, RZ, 0xfc, !PT ;  /* 0x0000400041411812 */ /* 0x000fe200078efcff */
[----:B-1----:R-:W-:-:S01]  /*15060*/  FADD R121, R77, R73 ;  /* 0x000000494d797221 */ /* 0x002fc20000000000 */
[----:B------:R-:W-:Y:S01]  /*15070*/  FADD R73, R144, R37 ;  /* 0x0000002590497221 */ /* 0x000fe20000000000 */
[----:B------:R-:W-:-:S03]  /*15080*/  LOP3.LUT P1, RZ, R0, 0x4000000, RZ, 0xc0, !PT ;  /* 0x0400000000ff7812 */ /* 0x000fc6000782c0ff */
[----:B------:R-:W-:Y:S01]  /*15090*/  FADD R77, R76, R73 ;  /* 0x000000494c4d7221 */ /* 0x000fe20000000000 */
[----:B------:R-:W-:-:S01]  /*150a0*/  FADD R76, R156, R23 ;  /* 0x000000179c4c7221 */ /* 0x000fc20000000000 */
[----:B------:R-:W-:Y:S01]  /*150b0*/  FADD R73, R68, R53 ;  /* 0x0000003544497221 */ /* 0x000fe20000000000 */
[----:B------:R-:W-:-:S03]  /*150c0*/  LOP3.LUT R65, R65, 0xffff7fff, RZ, 0xc0, !PT ;  /* 0xffff7fff41417812 */ /* 0x000fc600078ec0ff */
[----:B------:R-:W-:Y:S01]  /*150d0*/  FADD R73, R76, R73 ;  /* 0x000000494c497221 */ /* 0x000fe20000000000 */
[----:B------:R-:W-:-:S03]  /*150e0*/  FADD R76, R163, R16 ;  /* 0x00000010a34c7221 */ /* 0x000fc60000000000 */
[----:B------:R-:W-:Y:S01]  /*150f0*/  FADD R120, R77, R73 ;  /* 0x000000494d787221 */ /* 0x000fe20000000000 */
[----:B------:R-:W-:-:S01]  /*15100*/  FADD R73, R141, R40 ;  /* 0x000000288d497221 */ /* 0x000fc20000000000 */
[----:B------:R-:W-:Y:S02]  /*15110*/  @P1 LOP3.LUT R65, R65, 0x8000, RZ, 0xfc, !PT ;  /* 0x0000800041411812 */ /* 0x000fe400078efcff */
[----:B------:R-:W-:Y:S01]  /*15120*/  LOP3.LUT P1, RZ, R0, 0x8000000, RZ, 0xc0, !PT ;  /* 0x0800000000ff7812 */ /* 0x000fe2000782c0ff */
        /* <DEDUP_REMOVED lines=9> */
[----:B------:R-:W-:Y:S01]  /*151c0*/  ISETP.GE.AND P1, PT, R3, R2, PT ;  /* 0x000000020300720c */ /* 0x000fe20003f26270 */
[----:B------:R-:W-:Y:S01]  /*151d0*/  FADD R77, R76, R73 ;  /* 0x000000494c4d7221 */ /* 0x000fe20000000000 */
[----:B------:R-:W-:-:S01]  /*151e0*/  FADD R76, R154, R25 ;  /* 0x000000199a4c7221 */ /* 0x000fc20000000000 */
[----:B------:R-:W-:Y:S01]  /*151f0*/  FADD R73, R9, R57 ;  /* 0x0000003909497221 */ /* 0x000fe20000000000 */
[----:B------:R-:W-:Y:S02]  /*15200*/  FSEL R26, R26, -INF , P1 ;  /* 0xff8000001a1a7808 */ /* 0x000fe40000800000 */
[----:B------:R-:W-:Y:S01]  /*15210*/  LOP3.LUT P1, RZ, R65, 0x10000, RZ, 0xc0, !PT ;  /* 0x0001000041ff7812 */ /* 0x000fe2000782c0ff */
[----:B------:R-:W-:-:S01]  /*15220*/  FADD R73, R76, R73 ;  /* 0x000000494c497221 */ /* 0x000fc20000000000 */
[----:B------:R-:W-:-:S02]  /*15230*/  FADD R76, R161, R18 ;  /* 0x00000012a14c7221 */ /* 0x000fc40000000000 */
[----:B------:R-:W-:Y:S01]  /*15240*/  FSEL R88, R27, -INF , P1 ;  /* 0xff8000001b587808 */ /* 0x000fe20000800000 */
[----:B------:R-:W-:Y:S01]  /*15250*/  FADD R96, R77, R73 ;  /* 0x000000494d607221 */ /* 0x000fe20000000000 */
[----:B------:R-:W-:Y:S01]  /*15260*/  LOP3.LUT P1, RZ, R65, 0x8000, RZ, 0xc0, !PT ;  /* 0x0000800041ff7812 */ /* 0x000fe2000782c0ff */
[----:B------:R-:W-:-:S03]  /*15270*/  FADD R73, R136, R44 ;  /* 0x0000002c88497221 */ /* 0x000fc60000000000 */
[----:B------:R-:W-:Y:S01]  /*15280*/  FSEL R85, R30, -INF , P1 ;  /* 0xff8000001e557808 */ /* 0x000fe20000800000 */
[----:B------:R-:W-:-:S01]  /*15290*/  FADD R77, R76, R73 ;  /* 0x000000494c4d7221 */ /* 0x000fc20000000000 */
[----:B------:R-:W-:Y:S01]  /*152a0*/  LOP3.LUT P1, RZ, R65, 0x4000, RZ, 0xc0, !PT ;  /* 0x0000400041ff7812 */ /* 0x000fe2000782c0ff */
[----:B------:R-:W-:-:S01]  /*152b0*/  FADD R76, R153, R28 ;  /* 0x0000001c994c7221 */ /* 0x000fc20000000000 */
[----:B------:R-:W-:Y:S02]  /*152c0*/  FADD R73, R10, R60 ;  /* 0x0000003c0a497221 */ /* 0x000fe40000000000 */
[----:B------:R-:W-:Y:S02]  /*152d0*/  FSEL R84, R31, -INF , P1 ;  /* 0xff8000001f547808 */ /* 0x000fe40000800000 */
[----:B------:R-:W-:Y:S01]  /*152e0*/  FADD R73, R76, R73 ;  /* 0x000000494c497221 */ /* 0x000fe20000000000 */
[----:B------:R-:W-:Y:S01]  /*152f0*/  LOP3.LUT P1, RZ, R65, 0x2000, RZ, 0xc0, !PT ;  /* 0x0000200041ff7812 */ /* 0x000fe2000782c0ff */
[----:B------:R-:W-:Y:S01]  /*15300*/  FADD R116, R81, R80 ;  /* 0x0000005051747221 */ /* 0x000fe20000000000 */
[----:B------:R-:W-:Y:S01]  /*15310*/  LOP3.LUT R7, R7, 0xfffffff7, RZ, 0xc0, !PT ;  /* 0xfffffff707077812 */ /* 0x000fe200078ec0ff */
[----:B------:R-:W-:Y:S01]  /*15320*/  FADD R117, R77, R73 ;  /* 0x000000494d757221 */ /* 0x000fe20000000000 */
[----:B------:R-:W-:Y:S01]  /*15330*/  FSEL R81, R34, -INF , P1 ;  /* 0xff80000022517808 */ /* 0x000fe20000800000 */
[----:B------:R-:W-:Y:S01]  /*15340*/  FADD R76, R160, R19 ;  /* 0x00000013a04c7221 */ /* 0x000fe20000000000 */
[----:B------:R-:W-:-:S01]  /*15350*/  FADD R73, R129, R45 ;  /* 0x0000002d81497221 */ /* 0x000fc20000000000 */
[----:B------:R-:W-:Y:S01]  /*15360*/  LOP3.LUT P1, RZ, R65, 0x1000, RZ, 0xc0, !PT ;  /* 0x0000100041ff7812 */ /* 0x000fe2000782c0ff */
[----:B----4-:R-:W-:Y:S01]  /*15370*/  @!P3 FMUL R61, R61, R61 ;  /* 0x0000003d3d3db220 */ /* 0x010fe20000400000 */
[----:B------:R-:W-:Y:S01]  /*15380*/  @P0 LOP3.LUT R7, R7, 0x8, RZ, 0xfc, !PT ;  /* 0x0000000807070812 */ /* 0x000fe200078efcff */
[----:B------:R-:W-:-:S01]  /*15390*/  FADD R77, R76, R73 ;  /* 0x000000494c4d7221 */ /* 0x000fc20000000000 */
[----:B------:R-:W-:Y:S01]  /*153a0*/  ISETP.GE.AND P0, PT, R3, R169, PT ;  /* 0x000000a90300720c */ /* 0x000fe20003f06270 */
[----:B------:R-:W-:-:S01]  /*153b0*/  FADD R76, R152, R29 ;  /* 0x0000001d984c7221 */ /* 0x000fc20000000000 */
[----:B------:R-:W-:Y:S01]  /*153c0*/  FSEL R30, R35, -INF , P1 ;  /* 0xff800000231e7808 */ /* 0x000fe20000800000 */
[----:B------:R-:W-:-:S01]  /*153d0*/  FADD R73, R11, R61 ;  /* 0x0000003d0b497221 */ /* 0x000fc20000000000 */
[----:B------:R-:W-:-:S03]  /*153e0*/  LOP3.LUT P1, RZ, R65, 0x800, RZ, 0xc0, !PT ;  /* 0x0000080041ff7812 */ /* 0x000fc6000782c0ff */
[----:B------:R-:W-:Y:S01]  /*153f0*/  FADD R73, R76, R73 ;  /* 0x000000494c497221 */ /* 0x000fe20000000000 */
[----:B------:R-:W-:Y:S02]  /*15400*/  FSEL R80, R38, -INF , P1 ;  /* 0xff80000026507808 */ /* 0x000fe40000800000 */
[----:B------:R-:W-:Y:S02]  /*15410*/  LOP3.LUT P1, RZ, R65, 0x400, RZ, 0xc0, !PT ;  /* 0x0000040041ff7812 */ /* 0x000fe4000782c0ff */
[----:B------:R-:W-:Y:S01]  /*15420*/  ISETP.GE.AND P2, PT, R3, R170, PT ;  /* 0x000000aa0300720c */ /* 0x000fe20003f46270 */
[----:B------:R-:W-:Y:S01]  /*15430*/  FADD R113, R77, R73 ;  /* 0x000000494d717221 */ /* 0x000fe20000000000 */
[----:B------:R-:W-:Y:S02]  /*15440*/  LOP3.LUT R64, R64, 0xfffffffe, RZ, 0xc0, !PT ;  /* 0xfffffffe40407812 */ /* 0x000fe400078ec0ff */
[----:B------:R-:W-:Y:S02]  /*15450*/  FSEL R77, R39, -INF , P1 ;  /* 0xff800000274d7808 */ /* 0x000fe40000800000 */
[----:B------:R-:W-:-:S02]  /*15460*/  LOP3.LUT P1, RZ, R65, 0x200, RZ, 0xc0, !PT ;  /* 0x0000020041ff7812 */ /* 0x000fc4000782c0ff */
[----:B------:R-:W-:Y:S02]  /*15470*/  @P0 LOP3.LUT R64, R64, 0x1, RZ, 0xfc, !PT ;  /* 0x0000000140400812 */ /* 0x000fe400078efcff */
[----:B------:R-:W-:Y:S02]  /*15480*/  ISETP.GE.AND P3, PT, R3, R171, PT ;  /* 0x000000ab0300720c */ /* 0x000fe40003f66270 */
[----:B------:R-:W-:Y:S02]  /*15490*/  FSEL R76, R42, -INF , P1 ;  /* 0xff8000002a4c7808 */ /* 0x000fe40000800000 */
[----:B------:R-:W-:Y:S02]  /*154a0*/  LOP3.LUT R64, R64, 0xfffffffd, RZ, 0xc0, !PT ;  /* 0xfffffffd40407812 */ /* 0x000fe400078ec0ff */
[----:B------:R-:W-:Y:S02]  /*154b0*/  LOP3.LUT P1, RZ, R65, 0x100, RZ, 0xc0, !PT ;  /* 0x0000010041ff7812 */ /* 0x000fe4000782c0ff */
[----:B------:R-:W-:-:S02]  /*154c0*/  @P2 LOP3.LUT R64, R64, 0x2, RZ, 0xfc, !PT ;  /* 0x0000000240402812 */ /* 0x000fc400078efcff */
[----:B------:R-:W-:Y:S02]  /*154d0*/  FSEL R73, R43, -INF , P1 ;  /* 0xff8000002b497808 */ /* 0x000fe40000800000 */
[----:B------:R-:W-:Y:S02]  /*154e0*/  LOP3.LUT P1, RZ, R65, 0x80, RZ, 0xc0, !PT ;  /* 0x0000008041ff7812 */ /* 0x000fe4000782c0ff */
[----:B------:R-:W-:Y:S02]  /*154f0*/  ISETP.GE.AND P4, PT, R3, R173, PT ;  /* 0x000000ad0300720c */ /* 0x000fe40003f86270 */
[----:B------:R-:W-:Y:S02]  /*15500*/  LOP3.LUT R64, R64, 0xfffffffb, RZ, 0xc0, !PT ;  /* 0xfffffffb40407812 */ /* 0x000fe400078ec0ff */
[----:B------:R-:W-:Y:S02]  /*15510*/  FSEL R46, R46, -INF , P1 ;  /* 0xff8000002e2e7808 */ /* 0x000fe40000800000 */
[----:B------:R-:W-:-:S02]  /*15520*/  LOP3.LUT P1, RZ, R65, 0x40, RZ, 0xc0, !PT ;  /* 0x0000004041ff7812 */ /* 0x000fc4000782c0ff */
[----:B------:R-:W-:Y:S02]  /*15530*/  @P3 LOP3.LUT R64, R64, 0x4, RZ, 0xfc, !PT ;  /* 0x0000000440403812 */ /* 0x000fe400078efcff */
[----:B------:R-:W-:Y:S02]  /*15540*/  FSEL R27, R47, -INF , P1 ;  /* 0xff8000002f1b7808 */ /* 0x000fe40000800000 */
[----:B------:R-:W-:Y:S02]  /*15550*/  ISETP.GE.AND P5, PT, R3, R175, PT ;  /* 0x000000af0300720c */ /* 0x000fe40003fa6270 */
[----:B------:R-:W-:Y:S02]  /*15560*/  LOP3.LUT P1, RZ, R65, 0x20, RZ, 0xc0, !PT ;  /* 0x0000002041ff7812 */ /* 0x000fe4000782c0ff */
[----:B------:R-:W-:Y:S02]  /*15570*/  LOP3.LUT R64, R64, 0xfffffff7, RZ, 0xc0, !PT ;  /* 0xfffffff740407812 */ /* 0x000fe400078ec0ff */
[----:B------:R-:W-:-:S02]  /*15580*/  FSEL R42, R50, -INF , P1 ;  /* 0xff800000322a7808 */ /* 0x000fc40000800000 */
[----:B------:R-:W-:Y:S02]  /*15590*/  @P4 LOP3.LUT R64, R64, 0x8, RZ, 0xfc, !PT ;  /* 0x0000000840404812 */ /* 0x000fe400078efcff */
[----:B------:R-:W-:Y:S02]  /*155a0*/  LOP3.LUT P1, RZ, R65, 0x10, RZ, 0xc0, !PT ;  /* 0x0000001041ff7812 */ /* 0x000fe4000782c0ff */
[----:B------:R-:W-:Y:S02]  /*155b0*/  ISETP.GE.AND P6, PT, R3, R176, PT ;  /* 0x000000b00300720c */ /* 0x000fe40003fc6270 */
[----:B------:R-:W-:Y:S02]  /*155c0*/  LOP3.LUT R64, R64, 0xffffffef, RZ, 0xc0, !PT ;  /* 0xffffffef40407812 */ /* 0x000fe400078ec0ff */
[----:B------:R-:W-:Y:S02]  /*155d0*/  FSEL R38, R51, -INF , P1 ;  /* 0xff80000033267808 */ /* 0x000fe40000800000 */
[----:B------:R-:W-:-:S02]  /*155e0*/  LOP3.LUT P1, RZ, R65, 0x8, RZ, 0xc0, !PT ;  /* 0x0000000841ff7812 */ /* 0x000fc4000782c0ff */
[----:B------:R-:W-:Y:S02]  /*155f0*/  @P5 LOP3.LUT R64, R64, 0x10, RZ, 0xfc, !PT ;  /* 0x0000001040405812 */ /* 0x000fe400078efcff */
[----:B------:R-:W-:Y:S02]  /*15600*/  FSEL R34, R54, -INF , P1 ;  /* 0xff80000036227808 */ /* 0x000fe40000800000 */
[----:B------:R-:W-:Y:S02]  /*15610*/  LOP3.LUT P1, RZ, R65, 0x4, RZ, 0xc0, !PT ;  /* 0x0000000441ff7812 */ /* 0x000fe4000782c0ff */
[----:B------:R-:W-:Y:S02]  /*15620*/  LOP3.LUT R64, R64, 0xffffffdf, RZ, 0xc0, !PT ;  /* 0xffffffdf40407812 */ /* 0x000fe400078ec0ff */
[----:B------:R-:W-:Y:S02]  /*15630*/  FSEL R31, R55, -INF , P1 ;  /* 0xff800000371f7808 */ /* 0x000fe40000800000 */
[----:B------:R-:W-:-:S02]  /*15640*/  LOP3.LUT P1, RZ, R65, 0x2, RZ, 0xc0, !PT ;  /* 0x0000000241ff7812 */ /* 0x000fc4000782c0ff */
[----:B------:R-:W-:Y:S02]  /*15650*/  @P6 LOP3.LUT R64, R64, 0x20, RZ, 0xfc, !PT ;  /* 0x0000002040406812 */ /* 0x000fe400078efcff */
[----:B------:R-:W-:Y:S02]  /*15660*/  LOP3.LUT P6, RZ, R0, 0x200, RZ, 0xc0, !PT ;  /* 0x0000020000ff7812 */ /* 0x000fe400078cc0ff */
[----:B------:R-:W-:Y:S02]  /*15670*/  FSEL R58, R58, -INF , P1 ;  /* 0xff8000003a3a7808 */ /* 0x000fe40000800000 */
[----:B------:R-:W-:Y:S02]  /*15680*/  LOP3.LUT P1, RZ, R65, 0x1, RZ, 0xc0, !PT ;  /* 0x0000000141ff7812 */ /* 0x000fe4000782c0ff */
[----:B------:R-:W-:Y:S02]  /*15690*/  FSEL R35, R63, -INF , P6 ;  /* 0xff8000003f237808 */ /* 0x000fe40003000000 */
[----:B------:R-:W-:Y:S01]  /*156a0*/  LOP3.LUT P6, RZ, R7, 0x400, RZ, 0xc0, !PT ;  /* 0x0000040007ff7812 */ /* 0x000fe200078cc0ff */
[----:B--2---:R1:W-:Y:S01]  /*156b0*/  STL [R1+0x27c], R179 ;  /* 0x00027cb301007387 */ /* 0x0043e20000100800 */
[----:B------:R-:W-:-:S02]  /*156c0*/  FSEL R59, R59, -INF , P1 ;  /* 0xff8000003b3b7808 */ /* 0x000fc40000800000 */
[----:B------:R-:W-:-:S04]  /*156d0*/  LOP3.LUT P1, RZ, R64, 0x80000000, RZ, 0xc0, !PT ;  /* 0x8000000040ff7812 */ /* 0x000fc8000782c0ff */
[----:B------:R-:W-:Y:S02]  /*156e0*/  FSEL R62, R62, -INF , P1 ;  /* 0xff8000003e3e7808 */ /* 0x000fe40000800000 */
[C---:B------:R-:W-:Y:S01]  /*156f0*/  LOP3.LUT P1, RZ, R64.reuse, 0x40000000, RZ, 0xc0, !PT ;  /* 0x4000000040ff7812 */ /* 0x040fe2000782c0ff */
[----:B-1----:R-:W2:Y:S01]  /*15700*/  LDL.LU R179, [R1+0x4] ;  /* 0x0000040001b37983 */ /* 0x002ea20000300800 */
[----:B------:R-:W-:-:S04]  /*15710*/  LOP3.LUT R64, R64, 0xffffffbf, RZ, 0xc0, !PT ;  /* 0xffffffbf40407812 */ /* 0x000fc800078ec0ff */
[----:B------:R-:W-:Y:S02]  /*15720*/  @P6 LOP3.LUT R64, R64, 0x40, RZ, 0xfc, !PT ;  /* 0x0000004040406812 */ /* 0x000fe400078efcff */
[----:B------:R-:W-:Y:S02]  /*15730*/  LOP3.LUT P6, RZ, R7, 0x800, RZ, 0xc0, !PT ;  /* 0x0000080007ff7812 */ /* 0x000fe400078cc0ff */
[----:B------:R-:W-:-:S11]  /*15740*/  LOP3.LUT R64, R64, 0xffffff7f, RZ, 0xc0, !PT ;  /* 0xffffff7f40407812 */ /* 0x000fd600078ec0ff */
        /* <DEDUP_REMOVED lines=56> */
[----:B------:R-:W-:Y:S02]  /*15ad0*/  LOP3.LUT R64, R64, 0xfbffffff, RZ, 0xc0, !PT ;  /* 0xfbffffff40407812 */ /* 0x000fe400078ec0ff */
[C---:B------:R-:W-:Y:S02]  /*15ae0*/  LOP3.LUT P0, RZ, R0.reuse, 0x10, RZ, 0xc0, !PT ;  /* 0x0000001000ff7812 */ /* 0x040fe4000780c0ff */
[----:B------:R-:W-:Y:S02]  /*15af0*/  LOP3.LUT P2, RZ, R0, 0x20, RZ, 0xc0, !PT ;  /* 0x0000002000ff7812 */ /* 0x000fe4000784c0ff */
[----:B------:R-:W-:Y:S01]  /*15b00*/  FSEL R75, R75, -INF , P1 ;  /* 0xff8000004b4b7808 */ /* 0x000fe20000800000 */
[----:B--2---:R1:W-:Y:S04]  /*15b10*/  STL [R1+0x280], R179 ;  /* 0x000280b301007387 */ /* 0x0043e80000100800 */
[----:B------:R-:W-:-:S02]  /*15b20*/  @P6 LOP3.LUT R64, R64, 0x4000000, RZ, 0xfc, !PT ;  /* 0x0400000040406812 */ /* 0x000fc400078efcff */
[----:B------:R-:W-:Y:S02]  /*15b30*/  LOP3.LUT P6, RZ, R7, 0x80000000, RZ, 0xc0, !PT ;  /* 0x8000000007ff7812 */ /* 0x000fe400078cc0ff */
[----:B------:R-:W-:Y:S02]  /*15b40*/  LOP3.LUT R64, R64, 0xf7ffffff, RZ, 0xc0, !PT ;  /* 0xf7ffffff40407812 */ /* 0x000fe400078ec0ff */
[----:B------:R-:W-:Y:S01]  /*15b50*/  FSEL R71, R71, -INF , P2 ;  /* 0xff80000047477808 */ /* 0x000fe20001000000 */
[----:B-1----:R-:W2:Y:S08]  /*15b60*/  LDL.LU R179, [R1] ;  /* 0x0000000001b37983 */ /* 0x002eb00000300800 */
[----:B------:R-:W-:Y:S01]  /*15b70*/  @P6 LOP3.LUT R64, R64, 0x8000000, RZ, 0xfc, !PT ;  /* 0x0800000040406812 */ /* 0x000fe200078efcff */
[----:B------:R1:W-:Y:S01]  /*15b80*/  STL [R1+0x210], R6 ;  /* 0x0002100601007387 */ /* 0x0003e20000100800 */
[----:B------:R-:W-:-:S02]  /*15b90*/  LOP3.LUT P6, RZ, R0, 0x1, RZ, 0xc0, !PT ;  /* 0x0000000100ff7812 */ /* 0x000fc400078cc0ff */
[----:B------:R-:W-:Y:S02]  /*15ba0*/  LOP3.LUT R64, R64, 0xefffffff, RZ, 0xc0, !PT ;  /* 0xefffffff40407812 */ /* 0x000fe400078ec0ff */
[----:B------:R-:W-:Y:S02]  /*15bb0*/  FSEL R74, R74, -INF , P0 ;  /* 0xff8000004a4a7808 */ /* 0x000fe40000000000 */
[C---:B------:R-:W-:Y:S02]  /*15bc0*/  LOP3.LUT P2, RZ, R7.reuse, 0x20, RZ, 0xc0, !PT ;  /* 0x0000002007ff7812 */ /* 0x040fe4000784c0ff */
[----:B------:R-:W-:Y:S01]  /*15bd0*/  LOP3.LUT P1, RZ, R7, 0x8, RZ, 0xc0, !PT ;  /* 0x0000000807ff7812 */ /* 0x000fe2000782c0ff */
[----:B-1----:R-:W4:Y:S04]  /*15be0*/  LDL.LU R6, [R1+0xe0] ;  /* 0x0000e00001067983 */ /* 0x002f280000300800 */
[----:B------:R-:W-:Y:S01]  /*15bf0*/  @P6 LOP3.LUT R64, R64, 0x10000000, RZ, 0xfc, !PT ;  /* 0x1000000040406812 */ /* 0x000fe200078efcff */
[----:B------:R1:W-:Y:S01]  /*15c00*/  STL [R1+0x20c], R5 ;  /* 0x00020c0501007387 */ /* 0x0003e20000100800 */
[----:B------:R-:W-:-:S02]  /*15c10*/  LOP3.LUT P6, RZ, R0, 0x2, RZ, 0xc0, !PT ;  /* 0x0000000200ff7812 */ /* 0x000fc400078cc0ff */
[----:B------:R-:W-:Y:S02]  /*15c20*/  LOP3.LUT R64, R64, 0xdfffffff, RZ, 0xc0, !PT ;  /* 0xdfffffff40407812 */ /* 0x000fe400078ec0ff */
[----:B------:R-:W-:Y:S02]  /*15c30*/  LOP3.LUT P0, RZ, R7, 0x10, RZ, 0xc0, !PT ;  /* 0x0000001007ff7812 */ /* 0x000fe4000780c0ff */
[----:B------:R-:W-:Y:S02]  /*15c40*/  FSEL R134, R134, -INF , P2 ;  /* 0xff80000086867808 */ /* 0x000fe40001000000 */
[----:B------:R-:W-:Y:S01]  /*15c50*/  FSEL R92, R135, -INF , P0 ;  /* 0xff800000875c7808 */ /* 0x000fe20000000000 */
[----:B-1----:R-:W4:Y:S01]  /*15c60*/  LDL.LU R5, [R1+0xe4] ;  /* 0x0000e40001057983 */ /* 0x002f220000300800 */
[----:B------:R-:W-:-:S03]  /*15c70*/  FSEL R138, R138, -INF , P1 ;  /* 0xff8000008a8a7808 */ /* 0x000fc60000800000 */
[----:B------:R-:W-:Y:S01]  /*15c80*/  @P6 LOP3.LUT R64, R64, 0x20000000, RZ, 0xfc, !PT ;  /* 0x2000000040406812 */ /* 0x000fe200078efcff */
[----:B------:R1:W-:Y:S01]  /*15c90*/  STL [R1+0x208], R178 ;  /* 0x000208b201007387 */ /* 0x0003e20000100800 */
[----:B------:R-:W-:Y:S02]  /*15ca0*/  LOP3.LUT P1, RZ, R0, 0x80000000, RZ, 0xc0, !PT ;  /* 0x8000000000ff7812 */ /* 0x000fe4000782c0ff */
[C---:B------:R-:W-:Y:S02]  /*15cb0*/  LOP3.LUT P2, RZ, R64.reuse, 0x2, RZ, 0xc0, !PT ;  /* 0x0000000240ff7812 */ /* 0x040fe4000784c0ff */
[----:B------:R-:W-:Y:S02]  /*15cc0*/  LOP3.LUT P0, RZ, R64, 0x1, RZ, 0xc0, !PT ;  /* 0x0000000140ff7812 */ /* 0x000fe4000780c0ff */
[----:B------:R-:W-:Y:S02]  /*15cd0*/  FSEL R105, R139, -INF , P1 ;  /* 0xff8000008b697808 */ /* 0x000fe40000800000 */
[----:B------:R-:W-:Y:S01]  /*15ce0*/  FSEL R108, R142, -INF , P0 ;  /* 0xff8000008e6c7808 */ /* 0x000fe20000000000 */
[----:B-1----:R-:W4:Y:S01]  /*15cf0*/  LDL.LU R178, [R1+0xf0] ;  /* 0x0000f00001b27983 */ /* 0x002f220000300800 */
[----:B------:R-:W-:-:S02]  /*15d00*/  FSEL R93, R143, -INF , P2 ;  /* 0xff8000008f5d7808 */ /* 0x000fc40001000000 */
[C---:B------:R-:W-:Y:S01]  /*15d10*/  LOP3.LUT P3, RZ, R0.reuse, 0x40, RZ, 0xc0, !PT ;  /* 0x0000004000ff7812 */ /* 0x040fe2000786c0ff */
[----:B------:R1:W-:Y:S01]  /*15d20*/  STL [R1+0x204], R181 ;  /* 0x000204b501007387 */ /* 0x0003e20000100800 */
[C---:B------:R-:W-:Y:S02]  /*15d30*/  LOP3.LUT P4, RZ, R0.reuse, 0x80, RZ, 0xc0, !PT ;  /* 0x0000008000ff7812 */ /* 0x040fe4000788c0ff */
[C---:B------:R-:W-:Y:S02]  /*15d40*/  LOP3.LUT P5, RZ, R0.reuse, 0x100, RZ, 0xc0, !PT ;  /* 0x0000010000ff7812 */ /* 0x040fe400078ac0ff */
[C---:B------:R-:W-:Y:S02]  /*15d50*/  LOP3.LUT P6, RZ, R0.reuse, 0x4, RZ, 0xc0, !PT ;  /* 0x0000000400ff7812 */ /* 0x040fe400078cc0ff */
[C---:B------:R-:W-:Y:S02]  /*15d60*/  LOP3.LUT P1, RZ, R0.reuse, 0x40000000, RZ, 0xc0, !PT ;  /* 0x4000000000ff7812 */ /* 0x040fe4000782c0ff */
[C---:B------:R-:W-:Y:S01]  /*15d70*/  LOP3.LUT P0, RZ, R0.reuse, 0x20000000, RZ, 0xc0, !PT ;  /* 0x2000000000ff7812 */ /* 0x040fe2000780c0ff */
[----:B-1----:R-:W4:Y:S01]  /*15d80*/  LDL.LU R181, [R1+0xf4] ;  /* 0x0000f40001b57983 */ /* 0x002f220000300800 */
[----:B------:R-:W-:-:S02]  /*15d90*/  LOP3.LUT P2, RZ, R0, 0x10000000, RZ, 0xc0, !PT ;  /* 0x1000000000ff7812 */ /* 0x000fc4000784c0ff */
[----:B------:R-:W-:Y:S01]  /*15da0*/  FMNMX R0, R26, R177, !PT ;  /* 0x000000b11a007209 */ /* 0x000fe20007800000 */
[----:B------:R1:W-:Y:S03]  /*15db0*/  STL [R1+0x200], R180 ;  /* 0x000200b401007387 */ /* 0x0003e60000100800 */
[----:B------:R-:W-:-:S04]  /*15dc0*/  FMNMX R0, R88, R0, !PT ;  /* 0x0000000058007209 */ /* 0x000fc80007800000 */
[----:B------:R-:W-:Y:S02]  /*15dd0*/  FMNMX R0, R85, R0, !PT ;  /* 0x0000000055007209 */ /* 0x000fe40007800000 */
[----:B------:R-:W-:Y:S01]  /*15de0*/  FSEL R39, R66, -INF , P5 ;  /* 0xff80000042277808 */ /* 0x000fe20002800000 */
[----:B-1----:R-:W4:Y:S01]  /*15df0*/  LDL.LU R180, [R1+0x100] ;  /* 0x0001000001b47983 */ /* 0x002f220000300800 */
[----:B------:R-:W-:Y:S02]  /*15e00*/  FMNMX R0, R84, R0, !PT ;  /* 0x0000000054007209 */ /* 0x000fe40007800000 */
[----:B------:R-:W-:Y:S01]  /*15e10*/  FSEL R55, R78, -INF , P6 ;  /* 0xff8000004e377808 */ /* 0x000fe20003000000 */
[----:B------:R-:W4:Y:S01]  /*15e20*/  LDL.LU R235, [R1+0x4c] ;  /* 0x00004c0001eb7983 */ /* 0x000f220000300800 */
[----:B------:R-:W-:Y:S02]  /*15e30*/  FMNMX R0, R81, R0, !PT ;  /* 0x0000000051007209 */ /* 0x000fe40007800000 */
[----:B------:R-:W-:Y:S01]  /*15e40*/  LOP3.LUT P6, RZ, R64, 0x20000000, RZ, 0xc0, !PT ;  /* 0x2000000040ff7812 */ /* 0x000fe200078cc0ff */
[----:B------:R-:W4:Y:S01]  /*15e50*/  LDL.LU R234, [R1+0x58] ;  /* 0x0000580001ea7983 */ /* 0x000f220000300800 */
[----:B------:R-:W-:-:S02]  /*15e60*/  FMNMX R0, R30, R0, !PT ;  /* 0x000000001e007209 */ /* 0x000fc40007800000 */
[----:B------:R-:W-:Y:S01]  /*15e70*/  FSEL R67, R67, -INF , P4 ;  /* 0xff80000043437808 */ /* 0x000fe20002000000 */
[----:B------:R-:W4:Y:S01]  /*15e80*/  LDL.LU R233, [R1+0x5c] ;  /* 0x00005c0001e97983 */ /* 0x000f220000300800 */
        /* <DEDUP_REMOVED lines=19> */
[----:B------:R-:W-:Y:S01]  /*15fc0*/  LOP3.LUT P6, RZ, R64, 0x4000000, RZ, 0xc0, !PT ;  /* 0x0400000040ff7812 */ /* 0x000fe200078cc0ff */
[----:B------:R-:W4:Y:S01]  /*15fd0*/  LDL.LU R226, [R1+0x98] ;  /* 0x0000980001e27983 */ /* 0x000f220000300800 */
[----:B------:R-:W-:Y:S02]  /*15fe0*/  FMNMX R0, R38, R0, !PT ;  /* 0x0000000026007209 */ /* 0x000fe40007800000 */
[----:B------:R-:W-:Y:S01]  /*15ff0*/  FSEL R50, R86, -INF , P6 ;  /* 0xff80000056327808 */ /* 0x000fe20003000000 */
[----:B------:R-:W4:Y:S01]  /*16000*/  LDL.LU R225, [R1+0x9c] ;  /* 0x00009c0001e17983 */ /* 0x000f220000300800 */
[----:B------:R-:W-:-:S02]  /*16010*/  FMNMX R0, R34, R0, !PT ;  /* 0x0000000022007209 */ /* 0x000fc40007800000 */
[----:B------:R-:W-:Y:S01]  /*16020*/  LOP3.LUT P6, RZ, R64, 0x2000000, RZ, 0xc0, !PT ;  /* 0x0200000040ff7812 */ /* 0x000fe200078cc0ff */
        /* <DEDUP_REMOVED lines=30> */
[----:B------:R-:W-:-:S01]  /*16210*/  FADD R65, R97, R96 ;  /* 0x0000006061417221 */ /* 0x000fc20000000000 */
        /* <DEDUP_REMOVED lines=11> */
[----:B------:R-:W4:Y:S01]  /*162d0*/  LDL.LU R209, [R1+0x11c] ;  /* 0x00011c0001d17983 */ /* 0x000f220000300800 */
[----:B------:R-:W-:-:S02]  /*162e0*/  FSEL R89, R98, -INF , P6 ;  /* 0xff80000062597808 */ /* 0x000fc40003000000 */
[----:B------:R-:W-:Y:S01]  /*162f0*/  FMNMX R0, R112, R0, !PT ;  /* 0x0000000070007209 */ /* 0x000fe20007800000 */
[----:B------:R-:W4:Y:S01]  /*16300*/  LDL.LU R208, [R1+0x128] ;  /* 0x0001280001d07983 */ /* 0x000f220000300800 */
[----:B------:R-:W-:Y:S02]  /*16310*/  LOP3.LUT P6, RZ, R64, 0x80000, RZ, 0xc0, !PT ;  /* 0x0008000040ff7812 */ /* 0x000fe400078cc0ff */
[----:B------:R-:W-:Y:S01]  /*16320*/  FMNMX R0, R90, R0, !PT ;  /* 0x000000005a007209 */ /* 0x000fe20007800000 */
[----:B------:R-:W4:Y:S01]  /*16330*/  LDL.LU R207, [R1+0x12c] ;  /* 0x00012c0001cf7983 */ /* 0x000f220000300800 */
[----:B------:R-:W-:Y:S02]  /*16340*/  FSEL R99, R99, -INF , P6 ;  /* 0xff80000063637808 */ /* 0x000fe40003000000 */
[----:B------:R-:W-:Y:S01]  /*16350*/  LOP3.LUT P6, RZ, R64, 0x40000, RZ, 0xc0, !PT ;  /* 0x0004000040ff7812 */ /* 0x000fe200078cc0ff */
[----:B------:R-:W4:Y:S01]  /*16360*/  LDL.LU R206, [R1+0x138] ;  /* 0x0001380001ce7983 */ /* 0x000f220000300800 */
[----:B------:R-:W-:-:S02]  /*16370*/  FMNMX R0, R91, R0, !PT ;  /* 0x000000005b007209 */ /* 0x000fc40007800000 */
[----:B------:R-:W-:Y:S01]  /*16380*/  FSEL R102, R102, -INF , P6 ;  /* 0xff80000066667808 */ /* 0x000fe20003000000 */
[----:B------:R-:W4:Y:S01]  /*16390*/  LDL.LU R205, [R1+0x13c] ;  /* 0x00013c0001cd7983 */ /* 0x000f220000300800 */
[----:B------:R-:W-:Y:S02]  /*163a0*/  FMNMX R0, R94, R0, !PT ;  /* 0x000000005e007209 */ /* 0x000fe40007800000 */
[C---:B------:R-:W-:Y:S01]  /*163b0*/  LOP3.LUT P6, RZ, R64.reuse, 0x20000, RZ, 0xc0, !PT ;  /* 0x0002000040ff7812 */ /* 0x040fe200078cc0ff */
[----:B------:R-:W4:Y:S01]  /*163c0*/  LDL.LU R204, [R1+0x148] ;  /* 0x0001480001cc7983 */ /* 0x000f220000300800 */
[----:B------:R-:W-:Y:S02]  /*163d0*/  FMNMX R0, R95, R0, !PT ;  /* 0x000000005f007209 */ /* 0x000fe40007800000 */
[----:B------:R-:W-:Y:S01]  /*163e0*/  FSEL R103, R103, -INF , P6 ;  /* 0xff80000067677808 */ /* 0x000fe20003000000 */
[----:B------:R-:W4:Y:S01]  /*163f0*/  LDL.LU R203, [R1+0x14c] ;  /* 0x00014c0001cb7983 */ /* 0x000f220000300800 */
[----:B------:R-:W-:-:S02]  /*16400*/  LOP3.LUT P6, RZ, R64, 0x10000, RZ, 0xc0, !PT ;  /* 0x0001000040ff7812 */ /* 0x000fc400078cc0ff */
[----:B------:R-:W-:Y:S01]  /*16410*/  FMNMX R0, R89, R0, !PT ;  /* 0x0000000059007209 */ /* 0x000fe20007800000 */
[----:B------:R-:W4:Y:S01]  /*16420*/  LDL.LU R202, [R1+0x158] ;  /* 0x0001580001ca7983 */ /* 0x000f220000300800 */
[----:B------:R-:W-:Y:S02]  /*16430*/  FSEL R106, R106, -INF , P6 ;  /* 0xff8000006a6a7808 */ /* 0x000fe40003000000 */
        /* <DEDUP_REMOVED lines=9> */
[----:B------:R-:W-:Y:S01]  /*164d0*/  FMNMX R0, R103, R0, !PT ;  /* 0x0000000067007209 */ /* 0x000fe20007800000 */
[----:B------:R-:W4:Y:S01]  /*164e0*/  LDL.LU R198, [R1+0x178] ;  /* 0x0001780001c67983 */ /* 0x000f220000300800 */
[----:B------:R-:W-:Y:S02]  /*164f0*/  LOP3.LUT P6, RZ, R64, 0x2000, RZ, 0xc0, !PT ;  /* 0x0000200040ff7812 */ /* 0x000fe400078cc0ff */
[----:B------:R-:W-:Y:S01]  /*16500*/  FMNMX R0, R106, R0, !PT ;  /* 0x000000006a007209 */ /* 0x000fe20007800000 */
[----:B------:R-:W4:Y:S01]  /*16510*/  LDL.LU R197, [R1+0x17c] ;  /* 0x00017c0001c57983 */ /* 0x000f220000300800 */
[----:B------:R-:W-:-:S02]  /*16520*/  FSEL R101, R111, -INF , P6 ;  /* 0xff8000006f657808 */ /* 0x000fc40003000000 */
[----:B------:R-:W-:Y:S01]  /*16530*/  LOP3.LUT P6, RZ, R64, 0x1000, RZ, 0xc0, !PT ;  /* 0x0000100040ff7812 */ /* 0x000fe200078cc0ff */
[----:B------:R-:W4:Y:S01]  /*16540*/  LDL.LU R196, [R1+0x18c] ;  /* 0x00018c0001c47983 */ /* 0x000f220000300800 */
[----:B------:R-:W-:Y:S02]  /*16550*/  FMNMX R0, R107, R0, !PT ;  /* 0x000000006b007209 */ /* 0x000fe40007800000 */
[----:B------:R-:W-:Y:S01]  /*16560*/  FSEL R104, R114, -INF , P6 ;  /* 0xff80000072687808 */ /* 0x000fe20003000000 */
        /* <DEDUP_REMOVED lines=28> */
[----:B------:R-:W-:Y:S02]  /*16730*/  LOP3.LUT P5, RZ, R7, 0x200, RZ, 0xc0, !PT ;  /* 0x0000020007ff7812 */ /* 0x000fe400078ac0ff */
[----:B------:R-:W-:Y:S01]  /*16740*/  FSEL R126, R126, -INF , P6 ;  /* 0xff8000007e7e7808 */ /* 0x000fe20003000000 */
[----:B------:R-:W4:Y:S01]  /*16750*/  LDL.LU R185, [R1+0x1e8] ;  /* 0x0001e80001b97983 */ /* 0x000f220000300800 */
[----:B------:R-:W-:-:S02]  /*16760*/  FMNMX R0, R123, R0, !PT ;  /* 0x000000007b007209 */ /* 0x000fc40007800000 */
[----:B------:R-:W-:Y:S01]  /*16770*/  LOP3.LUT P4, RZ, R7, 0x100, RZ, 0xc0, !PT ;  /* 0x0000010007ff7812 */ /* 0x000fe2000788c0ff */
[----:B------:R-:W4:Y:S01]  /*16780*/  LDL.LU R184, [R1+0x1ec] ;  /* 0x0001ec0001b87983 */ /* 0x000f220000300800 */
[----:B------:R-:W-:Y:S02]  /*16790*/  FSEL R109, R127, -INF , P5 ;  /* 0xff8000007f6d7808 */ /* 0x000fe40002800000 */
[----:B------:R-:W-:Y:S01]  /*167a0*/  FMNMX R0, R126, R0, !PT ;  /* 0x000000007e007209 */ /* 0x000fe20007800000 */
[----:B---3--:R-:W3:Y:S01]  /*167b0*/  LDL.LU R183, [R1+0x1f8] ;  /* 0x0001f80001b77983 */ /* 0x008ee20000300800 */
[----:B------:R-:W-:Y:S02]  /*167c0*/  LOP3.LUT P3, RZ, R7, 0x80, RZ, 0xc0, !PT ;  /* 0x0000008007ff7812 */ /* 0x000fe4000786c0ff */
[----:B------:R-:W-:Y:S01]  /*167d0*/  FSEL R130, R130, -INF , P4 ;  /* 0xff80000082827808 */ /* 0x000fe20002000000 */
[----:B------:R-:W3:Y:S01]  /*167e0*/  LDL.LU R182, [R1+0x1fc] ;  /* 0x0001fc0001b67983 */ /* 0x000ee20000300800 */
[----:B------:R-:W-:-:S02]  /*167f0*/  FMNMX R0, R109, R0, !PT ;  /* 0x000000006d007209 */ /* 0x000fc40007800000 */
[----:B------:R-:W-:Y:S02]  /*16800*/  FSEL R131, R131, -INF , P3 ;  /* 0xff80000083837808 */ /* 0x000fe40001800000 */
[C---:B------:R-:W-:Y:S02]  /*16810*/  LOP3.LUT P5, RZ, R64.reuse, 0x10, RZ, 0xc0, !PT ;  /* 0x0000001040ff7812 */ /* 0x040fe400078ac0ff */
[----:B------:R-:W-:Y:S01]  /*16820*/  LOP3.LUT P6, RZ, R64, 0x20, RZ, 0xc0, !PT ;  /* 0x0000002040ff7812 */ /* 0x000fe200078cc0ff */
[----:B------:R-:W-:Y:S01]  /*16830*/  FMUL R7, R164, UR31 ;  /* 0x0000001fa4077c20 */ /* 0x000fe20008400000 */
[----:B------:R-:W-:Y:S01]  /*16840*/  FMNMX R0, R130, R0, !PT ;  /* 0x0000000082007209 */ /* 0x000fe20007800000 */
[----:B------:R-:W3:Y:S03]  /*16850*/  LDL.LU R167, [R1+0x48] ;  /* 0x0000480001a77983 */ /* 0x000ee60000300800 */
        /* <DEDUP_REMOVED lines=9> */
[----:B------:R-:W3:Y:S01]  /*168f0*/  LDL.LU R168, [R1+0x1c] ;  /* 0x00001c0001a87983 */ /* 0x000ee20000300800 */
[----:B------:R-:W-:-:S02]  /*16900*/  LOP3.LUT P3, RZ, R64, 0x4, RZ, 0xc0, !PT ;  /* 0x0000000440ff7812 */ /* 0x000fc4000786c0ff */
[----:B------:R-:W-:Y:S01]  /*16910*/  FMNMX R0, R108, R0, !PT ;  /* 0x000000006c007209 */ /* 0x000fe20007800000 */
[----:B------:R-:W3:Y:S01]  /*16920*/  LDL.LU R169, [R1+0x18] ;  /* 0x0000180001a97983 */ /* 0x000ee20000300800 */
[----:B------:R-:W-:Y:S02]  /*16930*/  LOP3.LUT P4, RZ, R64, 0x8, RZ, 0xc0, !PT ;  /* 0x0000000840ff7812 */ /* 0x000fe4000788c0ff */
[----:B------:R-:W-:Y:S01]  /*16940*/  FSEL R146, R146, -INF , P3 ;  /* 0xff80000092927808 */ /* 0x000fe20001800000 */
[----:B------:R-:W3:Y:S01]  /*16950*/  LDL.LU R170, [R1+0xc] ;  /* 0x00000c0001aa7983 */ /* 0x000ee20000300800 */
[----:B------:R-:W-:Y:S02]  /*16960*/  FMNMX R0, R93, R0, !PT ;  /* 0x000000005d007209 */ /* 0x000fe40007800000 */
[----:B------:R-:W-:Y:S01]  /*16970*/  FSEL R96, R147, -INF , P4 ;  /* 0xff80000093607808 */ /* 0x000fe20002000000 */
[----:B------:R-:W3:Y:S01]  /*16980*/  LDL.LU R171, [R1+0x1f4] ;  /* 0x0001f40001ab7983 */ /* 0x000ee20000300800 */
[----:B------:R-:W-:-:S02]  /*16990*/  FMNMX R0, R146, R0, !PT ;  /* 0x0000000092007209 */ /* 0x000fc40007800000 */
[----:B------:R-:W-:Y:S01]  /*169a0*/  FSEL R97, R150, -INF , P5 ;  /* 0xff80000096617808 */ /* 0x000fe20002800000 */
[----:B------:R-:W3:Y:S01]  /*169b0*/  LDL.LU R173, [R1+0x1f0] ;  /* 0x0001f00001ad7983 */ /* 0x000ee20000300800 */
[----:B------:R-:W-:Y:S02]  /*169c0*/  FMNMX R0, R96, R0, !PT ;  /* 0x0000000060007209 */ /* 0x000fe40007800000 */
[----:B------:R-:W-:Y:S01]  /*169d0*/  FSEL R151, R151, -INF , P6 ;  /* 0xff80000097977808 */ /* 0x000fe20003000000 */
[----:B------:R-:W3:Y:S01]  /*169e0*/  LDL.LU R175, [R1+0x1e4] ;  /* 0x0001e40001af7983 */ /* 0x000ee20000300800 */
[----:B------:R-:W-:Y:S02]  /*169f0*/  FMNMX R0, R97, R0, !PT ;  /* 0x0000000061007209 */ /* 0x000fe40007800000 */
[----:B------:R-:W-:Y:S01]  /*16a00*/  FSETP.GEU.AND P3, PT, R7, -126, PT ;  /* 0xc2fc00000700780b */ /* 0x000fe20003f6e000 */
[----:B------:R-:W3:Y:S01]  /*16a10*/  LDL.LU R176, [R1+0x1e0] ;  /* 0x0001e00001b07983 */ /* 0x000ee20000300800 */
[----:B------:R-:W-:-:S03]  /*16a20*/  FMNMX R0, R151, R0, !PT ;  /* 0x0000000097007209 */ /* 0x000fc60007800000 */
[----:B------:R-:W3:Y:S04]  /*16a30*/  LDL.LU R66, [R1+0x1d4] ;  /* 0x0001d40001427983 */ /* 0x000ee80000300800 */
[----:B------:R-:W1:Y:S04]  /*16a40*/  SHFL.BFLY PT, R47, R0, 0x1, 0x1f ;  /* 0x0c201f00002f7f89 */ /* 0x000e6800000e0000 */
[----:B------:R-:W-:Y:S01]  /*16a50*/  @!P3 FMUL R7, R7, 0.5 ;  /* 0x3f0000000707b820 */ /* 0x000fe20000400000 */
[----:B------:R-:W3:Y:S04]  /*16a60*/  LDL.LU R78, [R1+0x1d0] ;  /* 0x0001d000014e7983 */ /* 0x000ee80000300800 */
[----:B------:R-:W3:Y:S01]  /*16a70*/  LDL.LU R79, [R1+0x1c4] ;  /* 0x0001c400014f7983 */ /* 0x000ee20000300800 */
[----:B------:R-:W2:Y:S03]  /*16a80*/  MUFU.EX2 R7, R7 ;  /* 0x0000000700077308 */ /* 0x000ea60000000800 */
[----:B------:R-:W3:Y:S04]  /*16a90*/  LDL.LU R82, [R1+0x1c0] ;  /* 0x0001c00001527983 */ /* 0x000ee80000300800 */
[----:B------:R-:W3:Y:S04]  /*16aa0*/  LDL.LU R83, [R1+0x1b4] ;  /* 0x0001b40001537983 */ /* 0x000ee80000300800 */
[----:B------:R-:W3:Y:S01]  /*16ab0*/  LDL.LU R86, [R1+0x1b0] ;  /* 0x0001b00001567983 */ /* 0x000ee20000300800 */
[----:B-1----:R-:W-:-:S03]  /*16ac0*/  FMNMX R0, R0, R47, !PT ;  /* 0x0000002f00007209 */ /* 0x002fc60007800000 */
[----:B------:R-:W3:Y:S04]  /*16ad0*/  LDL.LU R87, [R1+0x1a4] ;  /* 0x0001a40001577983 */ /* 0x000ee80000300800 */
[----:B------:R-:W1:Y:S04]  /*16ae0*/  SHFL.BFLY PT, R64, R0, 0x2, 0x1f ;  /* 0x0c401f0000407f89 */ /* 0x000e6800000e0000 */
[----:B------:R-:W3:Y:S04]  /*16af0*/  LDL.LU R98, [R1+0x1a0] ;  /* 0x0001a00001627983 */ /* 0x000ee80000300800 */
[----:B------:R-:W3:Y:S04]  /*16b00*/  LDL.LU R111, [R1+0x194] ;  /* 0x00019400016f7983 */ /* 0x000ee80000300800 */
[----:B------:R-:W3:Y:S04]  /*16b10*/  LDL.LU R114, [R1+0x190] ;  /* 0x0001900001727983 */ /* 0x000ee80000300800 */
[----:B------:R-:W3:Y:S04]  /*16b20*/  LDL.LU R122, [R1+0x184] ;  /* 0x00018400017a7983 */ /* 0x000ee80000300800 */
[----:B------:R-:W3:Y:S01]  /*16b30*/  LDL.LU R127, [R1+0x180] ;  /* 0x00018000017f7983 */ /* 0x000ee20000300800 */
[----:B------:R-:W-:-:S03]  /*16b40*/  FADD R63, R120, R113 ;  /* 0x00000071783f7221 */ /* 0x000fc60000000000 */
[----:B------:R-:W3:Y:S01]  /*16b50*/  LDL.LU R135, [R1+0x174] ;  /* 0x0001740001877983 */ /* 0x000ee20000300800 */
[----:B------:R-:W-:-:S03]  /*16b60*/  FADD R47, R121, R117 ;  /* 0x00000075792f7221 */ /* 0x000fc60000000000 */
[----:B------:R-:W3:Y:S04]  /*16b70*/  LDL.LU R139, [R1+0x170] ;  /* 0x00017000018b7983 */ /* 0x000ee80000300800 */
[----:B------:R-:W3:Y:S01]  /*16b80*/  LDL.LU R142, [R1+0x164] ;  /* 0x00016400018e7983 */ /* 0x000ee20000300800 */
[----:B--2---:R-:W-:-:S03]  /*16b90*/  @!P3 FMUL R7, R7, R7 ;  /* 0x000000070707b220 */ /* 0x004fc60000400000 */
[----:B------:R-:W2:Y:S01]  /*16ba0*/  LDL.LU R143, [R1+0x160] ;  /* 0x00016000018f7983 */ /* 0x000ea20000300800 */
[----:B------:R-:W-:-:S03]  /*16bb0*/  FADD R63, R65, R63 ;  /* 0x0000003f413f7221 */ /* 0x000fc60000000000 */
[----:B------:R-:W3:Y:S01]  /*16bc0*/  LDL.LU R147, [R1+0x154] ;  /* 0x0001540001937983 */ /* 0x000ee20000300800 */
[----:B------:R-:W-:-:S03]  /*16bd0*/  FADD R47, R116, R47 ;  /* 0x0000002f742f7221 */ /* 0x000fc60000000000 */
[----:B------:R-:W2:Y:S04]  /*16be0*/  LDL.LU R150, [R1+0x150] ;  /* 0x0001500001967983 */ /* 0x000ea80000300800 */
[----:B------:R-:W3:Y:S01]  /*16bf0*/  LDL.LU R120, [R1+0x140] ;  /* 0x0001400001787983 */ /* 0x000ee20000300800 */
[----:B------:R-:W-:-:S03]  /*16c00*/  FMUL R179, R179, R7 ;  /* 0x00000007b3b37220 */ /* 0x000fc60000400000 */
[----:B------:R-:W2:Y:S04]  /*16c10*/  LDL.LU R113, [R1+0x144] ;  /* 0x0001440001717983 */ /* 0x000ea80000300800 */
[----:B------:R-:W3:Y:S01]  /*16c20*/  LDL.LU R164, [R1+0x134] ;  /* 0x0001340001a47983 */ /* 0x000ee20000300800 */
[----:B------:R-:W-:-:S03]  /*16c30*/  FADD R47, R47, R63 ;  /* 0x0000003f2f2f7221 */ /* 0x000fc60000000000 */
[----:B------:R-:W2:Y:S01]  /*16c40*/  LDL.LU R121, [R1+0x124] ;  /* 0x0001240001797983 */ /* 0x000ea20000300800 */
[----:B-1----:R-:W-:-:S03]  /*16c50*/  FMNMX R0, R0, R64, !PT ;  /* 0x0000004000007209 */ /* 0x002fc60007800000 */
[----:B------:R-:W3:Y:S04]  /*16c60*/  LDL.LU R117, [R1+0x130] ;  /* 0x0001300001757983 */ /* 0x000ee80000300800 */
[----:B------:R-:W2:Y:S04]  /*16c70*/  LDL.LU R65, [R1+0x120] ;  /* 0x0001200001417983 */ /* 0x000ea80000300800 */
[----:B------:R-:W3:Y:S04]  /*16c80*/  LDL.LU R116, [R1+0x114] ;  /* 0x0001140001747983 */ /* 0x000ee80000300800 */
[----:B------:R-:W2:Y:S04]  /*16c90*/  LDL.LU R63, [R1+0x110] ;  /* 0x00011000013f7983 */ /* 0x000ea80000300800 */
[----:B------:R-:W3:Y:S04]  /*16ca0*/  LDL.LU R64, [R1+0x104] ;  /* 0x0001040001407983 */ /* 0x000ee80000300800 */
[----:B------:R1:W-:Y:S04]  /*16cb0*/  STL [R1], R179 ;  /* 0x000000b301007387 */ /* 0x0003e80000100800 */
        /* <DEDUP_REMOVED lines=79> */
[-C--:B------:R-:W-:Y:S01]  /*171b0*/  FMUL R6, R6, R7.reuse ;  /* 0x0000000706067220 */ /* 0x080fe20000400000 */
[-C--:B------:R-:W-:Y:S01]  /*171c0*/  FMUL R5, R5, R7.reuse ;  /* 0x0000000705057220 */ /* 0x080fe20000400000 */
[-C--:B------:R-:W-:Y:S01]  /*171d0*/  FMUL R178, R178, R7.reuse ;  /* 0x00000007b2b27220 */ /* 0x080fe20000400000 */
[-C--:B------:R-:W-:Y:S01]  /*171e0*/  FMUL R181, R181, R7.reuse ;  /* 0x00000007b5b57220 */ /* 0x080fe20000400000 */
[-C--:B------:R-:W-:Y:S01]  /*171f0*/  FMUL R180, R180, R7.reuse ;  /* 0x00000007b4b47220 */ /* 0x080fe20000400000 */
[-C--:B---3--:R-:W-:Y:S01]  /*17200*/  FMUL R64, R64, R7.reuse ;  /* 0x0000000740407220 */ /* 0x088fe20000400000 */
[-C--:B--2---:R-:W-:Y:S01]  /*17210*/  FMUL R63, R63, R7.reuse ;  /* 0x000000073f3f7220 */ /* 0x084fe20000400000 */
[-C--:B------:R-:W-:Y:S01]  /*17220*/  FMUL R116, R116, R7.reuse ;  /* 0x0000000774747220 */ /* 0x080fe20000400000 */
[-C--:B------:R-:W-:Y:S01]  /*17230*/  FMUL R65, R65, R7.reuse ;  /* 0x0000000741417220 */ /* 0x080fe20000400000 */
[----:B----4-:R-:W-:-:S05]  /*17240*/  FMUL R179, R179, R7 ;  /* 0x00000007b3b37220 */ /* 0x010fca0000400000 */
[----:B------:R1:W-:Y:S04]  /*17250*/  STL [R1+0xd4], R179 ;  /* 0x0000d4b301007387 */ /* 0x0003e80000100800 */
[----:B-1----:R-:W2:Y:S04]  /*17260*/  LDL.LU R179, [R1+0x214] ;  /* 0x0002140001b37983 */ /* 0x002ea80000300800 */
[----:B------:R1:W-:Y:S01]  /*17270*/  STL [R1+0xe0], R6 ;  /* 0x0000e00601007387 */ /* 0x0003e20000100800 */
[----:B------:R-:W-:-:S03]  /*17280*/  FMUL R121, R121, R7 ;  /* 0x0000000779797220 */ /* 0x000fc60000400000 */
[----:B-1----:R-:W3:Y:S04]  /*17290*/  LDL.LU R6, [R1+0x210] ;  /* 0x0002100001067983 */ /* 0x002ee80000300800 */
[----:B------:R1:W-:Y:S01]  /*172a0*/  STL [R1+0xe4], R5 ;  /* 0x0000e40501007387 */ /* 0x0003e20000100800 */
[-C--:B------:R-:W-:Y:S01]  /*172b0*/  FMUL R117, R117, R7.reuse ;  /* 0x0000000775757220 */ /* 0x080fe20000400000 */
[-C--:B------:R-:W-:Y:S02]  /*172c0*/  FMUL R164, R164, R7.reuse ;  /* 0x00000007a4a47220 */ /* 0x080fe40000400000 */
[----:B-1----:R-:W4:Y:S04]  /*172d0*/  LDL.LU R5, [R1+0x20c] ;  /* 0x00020c0001057983 */ /* 0x002f280000300800 */
[----:B------:R1:W-:Y:S01]  /*172e0*/  STL [R1+0xf0], R178 ;  /* 0x0000f0b201007387 */ /* 0x0003e20000100800 */
[-C--:B------:R-:W-:Y:S01]  /*172f0*/  FMUL R120, R120, R7.reuse ;  /* 0x0000000778787220 */ /* 0x080fe20000400000 */
[----:B------:R-:W-:-:S02]  /*17300*/  FMUL R113, R113, R7 ;  /* 0x0000000771717220 */ /* 0x000fc40000400000 */
[----:B-1----:R-:W4:Y:S04]  /*17310*/  LDL.LU R178, [R1+0x208] ;  /* 0x0002080001b27983 */ /* 0x002f280000300800 */
[----:B------:R1:W-:Y:S01]  /*17320*/  STL [R1+0xf4], R181 ;  /* 0x0000f4b501007387 */ /* 0x0003e20000100800 */
[-C--:B------:R-:W-:Y:S01]  /*17330*/  FMUL R150, R150, R7.reuse ;  /* 0x0000000796967220 */ /* 0x080fe20000400000 */
[-C--:B------:R-:W-:Y:S02]  /*17340*/  FMUL R147, R147, R7.reuse ;  /* 0x0000000793937220 */ /* 0x080fe40000400000 */
[----:B-1----:R1:W5:Y:S04]  /*17350*/  LDL.LU R181, [R1+0x204] ;  /* 0x0002040001b57983 */ /* 0x0023680000300800 */
[----:B------:R1:W-:Y:S01]  /*17360*/  STL [R1+0x100], R180 ;  /* 0x000100b401007387 */ /* 0x0003e20000100800 */
[-C--:B------:R-:W-:Y:S01]  /*17370*/  FMUL R143, R143, R7.reuse ;  /* 0x000000078f8f7220 */ /* 0x080fe20000400000 */
[----:B------:R-:W-:-:S02]  /*17380*/  FMUL R142, R142, R7 ;  /* 0x000000078e8e7220 */ /* 0x000fc40000400000 */
[----:B-1----:R1:W5:Y:S01]  /*17390*/  LDL.LU R180, [R1+0x200] ;  /* 0x0002000001b47983 */ /* 0x0023620000300800 */
        /* <DEDUP_REMOVED lines=19> */
[----:B------:R1:W-:Y:S01]  /*174d0*/  STL [R1+0x124], R121 ;  /* 0x0001247901007387 */ /* 0x0003e20000100800 */
[-C--:B------:R-:W-:Y:S01]  /*174e0*/  FMUL R175, R175, R7.reuse ;  /* 0x00000007afaf7220 */ /* 0x080fe20000400000 */
[-C--:B------:R-:W-:Y:S01]  /*174f0*/  FMUL R173, R173, R7.reuse ;  /* 0x00000007adad7220 */ /* 0x080fe20000400000 */
[----:B------:R-:W-:Y:S01]  /*17500*/  FMUL R171, R171, R7 ;  /* 0x00000007abab7220 */ /* 0x000fe20000400000 */
[----:B------:R-:W-:Y:S04]  /*17510*/  STL [R1+0x130], R117 ;  /* 0x0001307501007387 */ /* 0x000fe80000100800 */
[----:B------:R-:W-:Y:S04]  /*17520*/  STL [R1+0x134], R164 ;  /* 0x000134a401007387 */ /* 0x000fe80000100800 */
[----:B------:R-:W-:Y:S01]  /*17530*/  STL [R1+0x140], R120 ;  /* 0x0001407801007387 */ /* 0x000fe20000100800 */
[----:B------:R-:W-:-:S03]  /*17540*/  FSETP.NEU.AND P3, PT, R0, -INF , PT ;  /* 0xff8000000000780b */ /* 0x000fc60003f6d000 */
[----:B------:R-:W-:Y:S04]  /*17550*/  STL [R1+0x144], R113 ;  /* 0x0001447101007387 */ /* 0x000fe80000100800 */
        /* <DEDUP_REMOVED lines=10> */
[----:B------:R2:W-:Y:S04]  /*17600*/  STL [R1+0x1a0], R98 ;  /* 0x0001a06201007387 */ /* 0x0005e80000100800 */
[----:B------:R-:W-:Y:S04]  /*17610*/  STL [R1+0x1a4], R87 ;  /* 0x0001a45701007387 */ /* 0x000fe80000100800 */
[----:B------:R-:W-:Y:S04]  /*17620*/  STL [R1+0x1b0], R86 ;  /* 0x0001b05601007387 */ /* 0x000fe80000100800 */
[----:B------:R-:W-:Y:S04]  /*17630*/  STL [R1+0x1b4], R83 ;  /* 0x0001b45301007387 */ /* 0x000fe80000100800 */
[----:B------:R-:W-:Y:S04]  /*17640*/  STL [R1+0x1c0], R82 ;  /* 0x0001c05201007387 */ /* 0x000fe80000100800 */
[----:B------:R-:W-:Y:S04]  /*17650*/  STL [R1+0x1c4], R79 ;  /* 0x0001c44f01007387 */ /* 0x000fe80000100800 */
[----:B------:R-:W-:Y:S04]  /*17660*/  STL [R1+0x1d0], R78 ;  /* 0x0001d04e01007387 */ /* 0x000fe80000100800 */
[----:B------:R2:W-:Y:S04]  /*17670*/  STL [R1+0x1d4], R66 ;  /* 0x0001d44201007387 */ /* 0x0005e80000100800 */
[----:B------:R2:W-:Y:S04]  /*17680*/  STL [R1+0x1e0], R176 ;  /* 0x0001e0b001007387 */ /* 0x0005e80000100800 */
[----:B-1----:R-:W3:Y:S01]  /*17690*/  LDL.LU R121, [R1+0x8] ;  /* 0x0000080001797983 */ /* 0x002ee20000300800 */
[----:B------:R-:W-:Y:S01]  /*176a0*/  F2FP.SATFINITE.E4M3.F32.PACK_AB_MERGE_C R69, RZ, R69, RZ ;  /* 0x00000045ff45723e */ /* 0x000fe200048070ff */
[----:B------:R-:W-:Y:S01]  /*176b0*/  ULEA UR5, UR4, UR38, 0x3 ;  /* 0x0000002604057291 */ /* 0x000fe2000f8e183f */
[----:B------:R-:W-:Y:S01]  /*176c0*/  F2FP.SATFINITE.E4M3.F32.PACK_AB_MERGE_C R68, RZ, R68, RZ ;  /* 0x00000044ff44723e */ /* 0x000fe200048070ff */
[----:B------:R1:W-:Y:S01]  /*176d0*/  STL [R1+0x1e4], R175 ;  /* 0x0001e4af01007387 */ /* 0x0003e20000100800 */
[----:B------:R-:W-:-:S02]  /*176e0*/  LOP3.LUT R69, R69, 0xff, RZ, 0xc0, !PT ;  /* 0x000000ff45457812 */ /* 0x000fc400078ec0ff */
[----:B------:R-:W-:Y:S01]  /*176f0*/  LOP3.LUT R68, R68, 0xffff, RZ, 0xc0, !PT ;  /* 0x0000ffff44447812 */ /* 0x000fe200078ec0ff */
[----:B------:R1:W-:Y:S01]  /*17700*/  STL [R1+0x1f0], R173 ;  /* 0x0001f0ad01007387 */ /* 0x0003e20000100800 */
[----:B------:R-:W-:Y:S02]  /*17710*/  F2FP.SATFINITE.E4M3.F32.PACK_AB_MERGE_C R8, RZ, R8, RZ ;  /* 0x00000008ff08723e */ /* 0x000fe400048070ff */
[----:B------:R-:W-:Y:S01]  /*17720*/  F2FP.SATFINITE.E4M3.F32.PACK_AB_MERGE_C R10, RZ, R10, RZ ;  /* 0x0000000aff0a723e */ /* 0x000fe200048070ff */
[----:B------:R1:W-:Y:S01]  /*17730*/  STL [R1+0x1f4], R171 ;  /* 0x0001f4ab01007387 */ /* 0x0003e20000100800 */
[----:B------:R-:W-:Y:S02]  /*17740*/  F2FP.SATFINITE.E4M3.F32.PACK_AB_MERGE_C R11, RZ, R11, RZ ;  /* 0x0000000bff0b723e */ /* 0x000fe400048070ff */
[----:B------:R-:W-:Y:S02]  /*17750*/  F2FP.SATFINITE.E4M3.F32.PACK_AB_MERGE_C R163, RZ, R163, RZ ;  /* 0x000000a3ffa3723e */ /* 0x000fe400048070ff */
[----:B------:R-:W-:-:S02]  /*17760*/  F2FP.SATFINITE.E4M3.F32.PACK_AB_MERGE_C R162, RZ, R162, RZ ;  /* 0x000000a2ffa2723e */ /* 0x000fc400048070ff */
[----:B------:R-:W-:Y:S02]  /*17770*/  PRMT R68, R68, 0x7604, R69 ;  /* 0x0000760444447816 */ /* 0x000fe40000000045 */
[----:B------:R-:W-:Y:S02]  /*17780*/  LOP3.LUT R69, R8, 0xff, RZ, 0xc0, !PT ;  /* 0x000000ff08457812 */ /* 0x000fe400078ec0ff */
[----:B------:R-:W-:Y:S02]  /*17790*/  LOP3.LUT R8, R10, 0xff, RZ, 0xc0, !PT ;  /* 0x000000ff0a087812 */ /* 0x000fe400078ec0ff */
[----:B------:R-:W-:Y:S02]  /*177a0*/  LOP3.LUT R10, R11, 0xffff, RZ, 0xc0, !PT ;  /* 0x0000ffff0b0a7812 */ /* 0x000fe400078ec0ff */
[----:B------:R-:W-:Y:S02]  /*177b0*/  LOP3.LUT R163, R163, 0xff, RZ, 0xc0, !PT ;  /* 0x000000ffa3a37812 */ /* 0x000fe400078ec0ff */
[----:B------:R-:W-:-:S02]  /*177c0*/  LOP3.LUT R162, R162, 0xffff, RZ, 0xc0, !PT ;  /* 0x0000ffffa2a27812 */ /* 0x000fc400078ec0ff */
[----:B------:R-:W-:Y:S02]  /*177d0*/  F2FP.SATFINITE.E4M3.F32.PACK_AB_MERGE_C R14, RZ, R14, RZ ;  /* 0x0000000eff0e723e */ /* 0x000fe400048070ff */
[----:B------:R-:W-:Y:S02]  /*177e0*/  F2FP.SATFINITE.E4M3.F32.PACK_AB_MERGE_C R15, RZ, R15, RZ ;  /* 0x0000000fff0f723e */ /* 0x000fe400048070ff */
[----:B------:R-:W-:Y:S02]  /*177f0*/  F2FP.SATFINITE.E4M3.F32.PACK_AB_MERGE_C R136, RZ, R136, RZ ;  /* 0x00000088ff88723e */ /* 0x000fe400048070ff */
[----:B------:R-:W-:Y:S02]  /*17800*/  F2FP.SATFINITE.E4M3.F32.PACK_AB_MERGE_C R129, RZ, R129, RZ ;  /* 0x00000081ff81723e */ /* 0x000fe400048070ff */
[----:B------:R-:W-:Y:S02]  /*17810*/  F2FP.SATFINITE.E4M3.F32.PACK_AB_MERGE_C R9, RZ, R9, RZ ;  /* 0x00000009ff09723e */ /* 0x000fe400048070ff */
[----:B------:R-:W-:-:S02]  /*17820*/  PRMT R10, R10, 0x7604, R8 ;  /* 0x000076040a0a7816 */ /* 0x000fc40000000008 */
        /* <DEDUP_REMOVED lines=8> */
[----:B------:R-:W-:Y:S02]  /*178b0*/  PRMT R8, R8, 0x7604, R14 ;  /* 0x0000760408087816 */ /* 0x000fe4000000000e */
[----:B------:R-:W-:Y:S02]  /*178c0*/  PRMT R129, R129, 0x7604, R136 ;  /* 0x0000760481817816 */ /* 0x000fe40000000088 */
[----:B------:R-:W-:Y:S02]  /*178d0*/  PRMT R11, R9, 0x7604, R69 ;  /* 0x00007604090b7816 */ /* 0x000fe40000000045 */
[----:B------:R-:W-:-:S02]  /*178e0*/  LOP3.LUT R12, R12, 0xff, RZ, 0xc0, !PT ;  /* 0x000000ff0c0c7812 */ /* 0x000fc400078ec0ff */
[----:B------:R-:W-:Y:S02]  /*178f0*/  LOP3.LUT R9, R13, 0xffff, RZ, 0xc0, !PT ;  /* 0x0000ffff0d097812 */ /* 0x000fe400078ec0ff */
[----:B------:R-:W-:Y:S02]  /*17900*/  F2FP.SATFINITE.E4M3.F32.PACK_AB_MERGE_C R153, RZ, R153, RZ ;  /* 0x00000099ff99723e */ /* 0x000fe400048070ff */
[----:B------:R-:W-:Y:S02]  /*17910*/  PRMT R9, R9, 0x7604, R12 ;  /* 0x0000760409097816 */ /* 0x000fe4000000000c */
[----:B------:R-:W-:Y:S02]  /*17920*/  F2FP.SATFINITE.E4M3.F32.PACK_AB_MERGE_C R152, RZ, R152, RZ ;  /* 0x00000098ff98723e */ /* 0x000fe400048070ff */
[----:B------:R-:W-:Y:S02]  /*17930*/  LOP3.LUT R153, R153, 0xff, RZ, 0xc0, !PT ;  /* 0x000000ff99997812 */ /* 0x000fe400078ec0ff */
[----:B------:R-:W-:-:S02]  /*17940*/  LOP3.LUT R152, R152, 0xffff, RZ, 0xc0, !PT ;  /* 0x0000ffff98987812 */ /* 0x000fc400078ec0ff */
[----:B------:R-:W-:Y:S02]  /*17950*/  F2FP.SATFINITE.E4M3.F32.PACK_AB_MERGE_C R145, RZ, R145, RZ ;  /* 0x00000091ff91723e */ /* 0x000fe400048070ff */
[----:B------:R-:W-:Y:S02]  /*17960*/  F2FP.SATFINITE.E4M3.F32.PACK_AB_MERGE_C R144, RZ, R144, RZ ;  /* 0x00000090ff90723e */ /* 0x000fe400048070ff */
[----:B------:R-:W-:Y:S02]  /*17970*/  PRMT R152, R152, 0x7604, R153 ;  /* 0x0000760498987816 */ /* 0x000fe40000000099 */
[----:B------:R-:W-:Y:S02]  /*17980*/  LOP3.LUT R145, R145, 0xff, RZ, 0xc0, !PT ;  /* 0x000000ff91917812 */ /* 0x000fe400078ec0ff */
[----:B------:R-:W-:Y:S02]  /*17990*/  LOP3.LUT R144, R144, 0xffff, RZ, 0xc0, !PT ;  /* 0x0000ffff90907812 */ /* 0x000fe400078ec0ff */
[----:B------:R-:W-:-:S02]  /*179a0*/  F2FP.SATFINITE.E4M3.F32.PACK_AB_MERGE_C R16, RZ, R16, RZ ;  /* 0x00000010ff10723e */ /* 0x000fc400048070ff */
[----:B------:R-:W-:Y:S02]  /*179b0*/  PRMT R144, R144, 0x7604, R145 ;  /* 0x0000760490907816 */ /* 0x000fe40000000091 */
[----:B------:R-:W-:Y:S02]  /*179c0*/  F2FP.SATFINITE.E4M3.F32.PACK_AB_MERGE_C R17, RZ, R17, RZ ;  /* 0x00000011ff11723e */ /* 0x000fe400048070ff */
[----:B------:R-:W-:Y:S02]  /*179d0*/  LOP3.LUT R16, R16, 0xff, RZ, 0xc0, !PT ;  /* 0x000000ff10107812 */ /* 0x000fe400078ec0ff */
[----:B------:R-:W-:Y:S02]  /*179e0*/  LOP3.LUT R12, R17, 0xffff, RZ, 0xc0, !PT ;  /* 0x0000ffff110c7812 */ /* 0x000fe400078ec0ff */
[----:B------:R-:W-:Y:S02]  /*179f0*/  F2FP.SATFINITE.E4M3.F32.PACK_AB_MERGE_C R24, RZ, R24, RZ ;  /* 0x00000018ff18723e */ /* 0x000fe400048070ff */
[----:B------:R-:W-:-:S02]  /*17a00*/  F2FP.SATFINITE.E4M3.F32.PACK_AB_MERGE_C R25, RZ, R25, RZ ;  /* 0x00000019ff19723e */ /* 0x000fc400048070ff */
[----:B------:R-:W-:Y:S02]  /*17a10*/  F2FP.SATFINITE.E4M3.F32.PACK_AB_MERGE_C R159, RZ, R159, RZ ;  /* 0x0000009fff9f723e */ /* 0x000fe400048070ff */
[----:B------:R-:W-:Y:S02]  /*17a20*/  F2FP.SATFINITE.E4M3.F32.PACK_AB_MERGE_C R158, RZ, R158, RZ ;  /* 0x0000009eff9e723e */ /* 0x000fe400048070ff */
[----:B------:R-:W-:Y:S02]  /*17a30*/  PRMT R12, R12, 0x7604, R16 ;  /* 0x000076040c0c7816 */ /* 0x000fe40000000010 */
[----:B------:R-:W-:Y:S02]  /*17a40*/  LOP3.LUT R24, R24, 0xff, RZ, 0xc0, !PT ;  /* 0x000000ff18187812 */ /* 0x000fe400078ec0ff */
[----:B------:R-:W-:Y:S02]  /*17a50*/  LOP3.LUT R25, R25, 0xffff, RZ, 0xc0, !PT ;  /* 0x0000ffff19197812 */ /* 0x000fe400078ec0ff */
[----:B------:R-:W-:Y:S01]  /*17a60*/  LOP3.LUT R159, R159, 0xff, RZ, 0xc0, !PT ;  /* 0x000000ff9f9f7812 */ /* 0x000fe200078ec0ff */
[----:B--2---:R-:W-:Y:S01]  /*17a70*/  FFMA R179, R7, R179, R47 ;  /* 0x000000b307b37223 */ /* 0x004fe2000000002f */
[----:B------:R-:W-:-:S02]  /*17a80*/  FSEL R47, R0, RZ, P3 ;  /* 0x000000ff002f7208 */ /* 0x000fc40001800000 */
[----:B------:R-:W-:Y:S02]  /*17a90*/  LOP3.LUT R158, R158, 0xffff, RZ, 0xc0, !PT ;  /* 0x0000ffff9e9e7812 */ /* 0x000fe400078ec0ff */
[----:B------:R-:W-:Y:S01]  /*17aa0*/  F2FP.SATFINITE.E4M3.F32.PACK_AB_MERGE_C R32, RZ, R32, RZ ;  /* 0x00000020ff20723e */ /* 0x000fe200048070ff */
[C---:B------:R-:W-:Y:S01]  /*17ab0*/  FMUL R98, R47.reuse, UR31 ;  /* 0x0000001f2f627c20 */ /* 0x040fe20008400000 */
[----:B------:R-:W-:-:S01]  /*17ac0*/  FADD R120, -R47, R177 ;  /* 0x000000b12f787221 */ /* 0x000fc20000000100 */
[----:B------:R-:W-:Y:S02]  /*17ad0*/  F2FP.SATFINITE.E4M3.F32.PACK_AB_MERGE_C R33, RZ, R33, RZ ;  /* 0x00000021ff21723e */ /* 0x000fe400048070ff */
[----:B------:R-:W-:-:S01]  /*17ae0*/  FFMA R65, R85, UR31, -R98 ;  /* 0x0000001f55417c23 */ /* 0x000fc20008000862 */
[--C-:B------:R-:W-:Y:S01]  /*17af0*/  FFMA R26, R26, UR31, -R98.reuse ;  /* 0x0000001f1a1a7c23 */ /* 0x100fe20008000862 */
[----:B------:R-:W-:-:S01]  /*17b00*/  FFMA R80, R80, UR31, -R98 ;  /* 0x0000001f50507c23 */ /* 0x000fc20008000862 */
[--C-:B------:R-:W-:Y:S01]  /*17b10*/  FFMA R84, R84, UR31, -R98.reuse ;  /* 0x0000001f54547c23 */ /* 0x100fe20008000862 */
[----:B------:R-:W-:-:S01]  /*17b20*/  FFMA R81, R81, UR31, -R98 ;  /* 0x0000001f51517c23 */ /* 0x000fc20008000862 */
[----:B------:R-:W-:Y:S01]  /*17b30*/  FSETP.GEU.AND P3, PT, R65, -126, PT ;  /* 0xc2fc00004100780b */ /* 0x000fe20003f6e000 */
[----:B------:R-:W-:-:S01]  /*17b40*/  FFMA R66, R88, UR31, -R98 ;  /* 0x0000001f58427c23 */ /* 0x000fc20008000862 */
[----:B------:R-:W-:Y:S01]  /*17b50*/  FSETP.GEU.AND P5, PT, R26, -126, PT ;  /* 0xc2fc00001a00780b */ /* 0x000fe20003fae000 */
[----:B------:R-:W-:-:S01]  /*17b60*/  FFMA R76, R76, UR31, -R98 ;  /* 0x0000001f4c4c7c23 */ /* 0x000fc20008000862 */
[----:B------:R-:W-:Y:S01]  /*17b70*/  FSETP.GEU.AND P4, PT, R84, -126, PT ;  /* 0xc2fc00005400780b */ /* 0x000fe20003f8e000 */
[----:B------:R-:W-:-:S01]  /*17b80*/  FFMA R82, R34, UR31, -R98 ;  /* 0x0000001f22527c23 */ /* 0x000fc20008000862 */
[----:B------:R-:W-:Y:S01]  /*17b90*/  FSETP.GEU.AND P6, PT, R66, -126, PT ;  /* 0xc2fc00004200780b */ /* 0x000fe20003fce000 */
[----:B------:R-:W-:-:S01]  /*17ba0*/  FFMA R83, R42, UR31, -R98 ;  /* 0x0000001f2a537c23 */ /* 0x000fc20008000862 */
[--C-:B------:R-:W-:Y:S01]  /*17bb0*/  FFMA R7, R77, UR31, -R98.reuse ;  /* 0x0000001f4d077c23 */ /* 0x100fe20008000862 */
[----:B------:R-:W-:-:S01]  /*17bc0*/  FFMA R62, R62, UR31, -R98 ;  /* 0x0000001f3e3e7c23 */ /* 0x000fc20008000862 */
[--C-:B------:R-:W-:Y:S01]  /*17bd0*/  FFMA R73, R73, UR31, -R98.reuse ;  /* 0x0000001f49497c23 */ /* 0x100fe20008000862 */
[----:B------:R-:W-:-:S01]  /*17be0*/  FFMA R58, R58, UR31, -R98 ;  /* 0x0000001f3a3a7c23 */ /* 0x000fc20008000862 */
[--C-:B------:R-:W-:Y:S01]  /*17bf0*/  FFMA R70, R70, UR31, -R98.reuse ;  /* 0x0000001f46467c23 */ /* 0x100fe20008000862 */
[----:B------:R-:W-:Y:S01]  /*17c00*/  @!P3 FMUL R65, R65, 0.5 ;  /* 0x3f0000004141b820 */ /* 0x000fe20000400000 */
[--C-:B------:R-:W-:Y:S01]  /*17c10*/  FFMA R42, R38, UR31, -R98.reuse ;  /* 0x0000001f262a7c23 */ /* 0x100fe20008000862 */
[----:B------:R-:W-:Y:S01]  /*17c20*/  @!P5 FMUL R26, R26, 0.5 ;  /* 0x3f0000001a1ad820 */ /* 0x000fe20000400000 */
[--C-:B------:R-:W-:Y:S01]  /*17c30*/  FFMA R39, R39, UR31, -R98.reuse ;  /* 0x0000001f27277c23 */ /* 0x100fe20008000862 */
[----:B------:R-:W-:Y:S01]  /*17c40*/  @!P4 FMUL R84, R84, 0.5 ;  /* 0x3f0000005454c820 */ /* 0x000fe20000400000 */
[--C-:B------:R-:W-:Y:S01]  /*17c50*/  FFMA R31, R31, UR31, -R98.reuse ;  /* 0x0000001f1f1f7c23 */ /* 0x100fe20008000862 */
[----:B------:R-:W2:Y:S01]  /*17c60*/  MUFU.EX2 R65, R65 ;  /* 0x0000004100417308 */ /* 0x000ea20000000800 */
[----:B------:R-:W-:Y:S01]  /*17c70*/  @!P6 FMUL R66, R66, 0.5 ;  /* 0x3f0000004242e820 */ /* 0x000fe20000400000 */
[--C-:B------:R-:W-:Y:S01]  /*17c80*/  FFMA R59, R59, UR31, -R98.reuse ;  /* 0x0000001f3b3b7c23 */ /* 0x100fe20008000862 */
[----:B------:R-:W-:-:S01]  /*17c90*/  FFMA R74, R74, UR31, -R98 ;  /* 0x0000001f4a4a7c23 */ /* 0x000fc20008000862 */
[--C-:B------:R-:W-:Y:S01]  /*17ca0*/  FFMA R75, R75, UR31, -R98.reuse ;  /* 0x0000001f4b4b7c23 */ /* 0x100fe20008000862 */
[----:B------:R-:W-:-:S01]  /*17cb0*/  FFMA R64, R103, UR31, -R98 ;  /* 0x0000001f67407c23 */ /* 0x000fc20008000862 */
[--C-:B------:R-:W-:Y:S01]  /*17cc0*/  FFMA R51, R51, UR31, -R98.reuse ;  /* 0x0000001f33337c23 */ /* 0x100fe20008000862 */
[----:B------:R-:W-:-:S01]  /*17cd0*/  FFMA R100, R100, UR31, -R98 ;  /* 0x0000001f64647c23 */ /* 0x000fc20008000862 */
[----:B------:R1:W4:Y:S01]  /*17ce0*/  MUFU.EX2 R63, R26 ;  /* 0x0000001a003f7308 */ /* 0x0003220000000800 */
[----:B------:R-:W-:-:S01]  /*17cf0*/  FFMA R104, R104, UR31, -R98 ;  /* 0x0000001f68687c23 */ /* 0x000fc20008000862 */
[--C-:B------:R-:W-:Y:S01]  /*17d00*/  FFMA R108, R108, UR31, -R98.reuse ;  /* 0x0000001f6c6c7c23 */ /* 0x100fe20008000862 */
[----:B------:R-:W-:-:S01]  /*17d10*/  FFMA R101, R101, UR31, -R98 ;  /* 0x0000001f65657c23 */ /* 0x000fc20008000862 */
[--C-:B------:R-:W-:Y:S01]  /*17d20*/  FFMA R88, R130, UR31, -R98.reuse ;  /* 0x0000001f82587c23 */ /* 0x100fe20008000862 */
[----:B------:R-:W-:-:S01]  /*17d30*/  FFMA R103, R123, UR31, -R98 ;  /* 0x0000001f7b677c23 */ /* 0x000fc20008000862 */
[--C-:B------:R-:W-:Y:S01]  /*17d40*/  FFMA R105, R105, UR31, -R98.reuse ;  /* 0x0000001f69697c23 */ /* 0x100fe20008000862 */
[----:B------:R-:W-:-:S01]  /*17d50*/  FFMA R96, R96, UR31, -R98 ;  /* 0x0000001f60607c23 */ /* 0x000fc20008000862 */
[----:B------:R-:W4:Y:S01]  /*17d60*/  MUFU.EX2 R66, R66 ;  /* 0x0000004200427308 */ /* 0x000f220000000800 */
[----:B--2---:R-:W-:Y:S01]  /*17d70*/  @!P3 FMUL R65, R65, R65 ;  /* 0x000000414141b220 */ /* 0x004fe20000400000 */
[----:B------:R-:W-:Y:S01]  /*17d80*/  FSETP.GEU.AND P3, PT, R80, -126, PT ;  /* 0xc2fc00005000780b */ /* 0x000fe20003f6e000 */
[----:B-1----:R-:W-:-:S01]  /*17d90*/  FFMA R26, R30, UR31, -R98 ;  /* 0x0000001f1e1a7c23 */ /* 0x002fc20008000862 */
[--C-:B------:R-:W-:Y:S01]  /*17da0*/  FFMA R109, R109, UR31, -R98.reuse ;  /* 0x0000001f6d6d7c23 */ /* 0x100fe20008000862 */
[----:B------:R-:W-:-:S01]  /*17db0*/  FFMA R92, R92, UR31, -R98 ;  /* 0x0000001f5c5c7c23 */ /* 0x000fc20008000862 */
[--C-:B------:R-:W-:Y:S01]  /*17dc0*/  FFMA R93, R93, UR31, -R98.reuse ;  /* 0x0000001f5d5d7c23 */ /* 0x100fe20008000862 */
[----:B------:R-:W-:-:S01]  /*17dd0*/  FFMA R47, R119, UR31, -R98 ;  /* 0x0000001f772f7c23 */ /* 0x000fc20008000862 */
[----:B------:R1:W2:Y:S01]  /*17de0*/  MUFU.EX2 R30, R84 ;  /* 0x00000054001e7308 */ /* 0x0002a20000000800 */
[----:B----4-:R-:W-:Y:S01]  /*17df0*/  @!P5 FMUL R63, R63, R63 ;  /* 0x0000003f3f3fd220 */ /* 0x010fe20000400000 */
[----:B------:R-:W-:Y:S01]  /*17e00*/  FSETP.GEU.AND P5, PT, R81, -126, PT ;  /* 0xc2fc00005100780b */ /* 0x000fe20003fae000 */
[----:B------:R-:W-:Y:S01]  /*17e10*/  FMUL R120, R120, UR31 ;  /* 0x0000001f78787c20 */ /* 0x000fe20008400000 */
[----:B------:R-:W-:Y:S01]  /*17e20*/  FFMA R97, R97, UR31, -R98 ;  /* 0x0000001f61617c23 */ /* 0x000fe20008000862 */
[----:B------:R-:W-:-:S02]  /*17e30*/  F2FP.SATFINITE.E4M3.F32.PACK_AB_MERGE_C R157, RZ, R157, RZ ;  /* 0x0000009dff9d723e */ /* 0x000fc400048070ff */
[----:B------:R-:W-:Y:S01]  /*17e40*/  @!P3 FMUL R80, R80, 0.5 ;  /* 0x3f0000005050b820 */ /* 0x000fe20000400000 */
[----:B------:R-:W-:Y:S01]  /*17e50*/  F2FP.SATFINITE.E4M3.F32.PACK_AB_MERGE_C R156, RZ, R156, RZ ;  /* 0x0000009cff9c723e */ /* 0x000fe200048070ff */
[--C-:B-1----:R-:W-:Y:S01]  /*17e60*/  FFMA R84, R46, UR31, -R98.reuse ;  /* 0x0000001f2e547c23 */ /* 0x102fe20008000862 */
[----:B------:R-:W-:Y:S01]  /*17e70*/  @!P6 FMUL R66, R66, R66 ;  /* 0x000000424242e220 */ /* 0x000fe20000400000 */
[----:B------:R-:W1:Y:S01]  /*17e80*/  MUFU.EX2 R86, R80 ;  /* 0x0000005000567308 */ /* 0x000e620000000800 */
[----:B------:R-:W-:Y:S01]  /*17e90*/  FSETP.GEU.AND P6, PT, R26, -126, PT ;  /* 0xc2fc00001a00780b */ /* 0x000fe20003fce000 */
[----:B------:R-:W-:Y:S01]  /*17ea0*/  FFMA R46, R27, UR31, -R98 ;  /* 0x0000001f1b2e7c23 */ /* 0x000fe20008000862 */
[----:B------:R-:W-:Y:S01]  /*17eb0*/  F2FP.SATFINITE.E4M3.F32.PACK_AB_MERGE_C R28, RZ, R28, RZ ;  /* 0x0000001cff1c723e */ /* 0x000fe200048070ff */
[----:B------:R-:W-:Y:S01]  /*17ec0*/  @!P5 FMUL R81, R81, 0.5 ;  /* 0x3f0000005151d820 */ /* 0x000fe20000400000 */
[----:B------:R-:W-:Y:S01]  /*17ed0*/  F2FP.SATFINITE.E4M3.F32.PACK_AB_MERGE_C R29, RZ, R29, RZ ;  /* 0x0000001dff1d723e */ /* 0x000fe200048070ff */
[----:B--2---:R-:W-:Y:S01]  /*17ee0*/  @!P4 FMUL R30, R30, R30 ;  /* 0x0000001e1e1ec220 */ /* 0x004fe20000400000 */
[----:B------:R-:W-:Y:S01]  /*17ef0*/  FSETP.GEU.AND P4, PT, R7, -126, PT ;  /* 0xc2fc00000700780b */ /* 0x000fe20003f8e000 */
[----:B------:R-:W2:Y:S01]  /*17f00*/  MUFU.EX2 R87, R81 ;  /* 0x0000005100577308 */ /* 0x000ea20000000800 */
[----:B------:R-:W-:-:S02]  /*17f10*/  PRMT R24, R25, 0x7604, R24 ;  /* 0x0000760419187816 */ /* 0x000fc40000000018 */
[----:B------:R-:W-:Y:S02]  /*17f20*/  PRMT R158, R158, 0x7604, R159 ;  /* 0x000076049e9e7816 */ /* 0x000fe4000000009f */
[----:B------:R-:W-:Y:S01]  /*17f30*/  LOP3.LUT R32, R32, 0xff, RZ, 0xc0, !PT ;  /* 0x000000ff20207812 */ /* 0x000fe200078ec0ff */
[----:B------:R-:W-:Y:S01]  /*17f40*/  @!P6 FMUL R26, R26, 0.5 ;  /* 0x3f0000001a1ae820 */ /* 0x000fe20000400000 */
[----:B------:R-:W-:Y:S01]  /*17f50*/  LOP3.LUT R33, R33, 0xffff, RZ, 0xc0, !PT ;  /* 0x0000ffff21217812 */ /* 0x000fe200078ec0ff */
[----:B-1----:R-:W-:Y:S01]  /*17f60*/  @!P3 FMUL R86, R86, R86 ;  /* 0x000000565656b220 */ /* 0x002fe20000400000 */
[----:B------:R-:W-:-:S03]  /*17f70*/  FSETP.GEU.AND P3, PT, R84, -126, PT ;  /* 0xc2fc00005400780b */ /* 0x000fc60003f6e000 */
[----:B------:R-:W1:Y:S01]  /*17f80*/  MUFU.EX2 R26, R26 ;  /* 0x0000001a001a7308 */ /* 0x000e620000000800 */
[----:B------:R-:W-:Y:S01]  /*17f90*/  @!P4 FMUL R7, R7, 0.5 ;  /* 0x3f0000000707c820 */ /* 0x000fe20000400000 */
[----:B------:R-:W-:Y:S02]  /*17fa0*/  LOP3.LUT R157, R157, 0xff, RZ, 0xc0, !PT ;  /* 0x000000ff9d9d7812 */ /* 0x000fe400078ec0ff */
[----:B------:R-:W-:Y:S01]  /*17fb0*/  LOP3.LUT R156, R156, 0xffff, RZ, 0xc0, !PT ;  /* 0x0000ffff9c9c7812 */ /* 0x000fe200078ec0ff */
[----:B--2---:R-:W-:Y:S01]  /*17fc0*/  @!P5 FMUL R87, R87, R87 ;  /* 0x000000575757d220 */ /* 0x004fe20000400000 */
[----:B------:R-:W-:Y:S02]  /*17fd0*/  FSETP.GEU.AND P5, PT, R76, -126, PT ;  /* 0xc2fc00004c00780b */ /* 0x000fe40003fae000 */
[----:B------:R-:W2:Y:S01]  /*17fe0*/  MUFU.EX2 R7, R7 ;  /* 0x0000000700077308 */ /* 0x000ea20000000800 */
[----:B------:R-:W-:Y:S01]  /*17ff0*/  LOP3.LUT R28, R28, 0xff, RZ, 0xc0, !PT ;  /* 0x000000ff1c1c7812 */ /* 0x000fe200078ec0ff */
[----:B------:R-:W-:Y:S01]  /*18000*/  @!P3 FMUL R84, R84, 0.5 ;  /* 0x3f0000005454b820 */ /* 0x000fe20000400000 */
[----:B------:R-:W-:-:S02]  /*18010*/  LOP3.LUT R29, R29, 0xffff, RZ, 0xc0, !PT ;  /* 0x0000ffff1d1d7812 */ /* 0x000fc400078ec0ff */
[----:B------:R-:W-:Y:S02]  /*18020*/  F2FP.SATFINITE.E4M3.F32.PACK_AB_MERGE_C R44, RZ, R44, RZ ;  /* 0x0000002cff2c723e */ /* 0x000fe400048070ff */
[----:B------:R-:W-:Y:S01]  /*18030*/  F2FP.SATFINITE.E4M3.F32.PACK_AB_MERGE_C R45, RZ, R45, RZ ;  /* 0x0000002dff2d723e */ /* 0x000fe200048070ff */
[----:B------:R-:W4:Y:S01]  /*18040*/  MUFU.EX2 R84, R84 ;  /* 0x0000005400547308 */ /* 0x000f220000000800 */
[----:B-1----:R-:W-:Y:S02]  /*18050*/  @!P6 FMUL R26, R26, R26 ;  /* 0x0000001a1a1ae220 */ /* 0x002fe40000400000 */
[----:B------:R-:W-:Y:S01]  /*18060*/  @!P5 FMUL R76, R76, 0.5 ;  /* 0x3f0000004c4cd820 */ /* 0x000fe20000400000 */
[----:B------:R-:W-:Y:S02]  /*18070*/  FSETP.GEU.AND P6, PT, R73, -126, PT ;  /* 0xc2fc00004900780b */ /* 0x000fe40003fce000 */
[----:B------:R-:W-:Y:S02]  /*18080*/  F2FP.SATFINITE.E4M3.F32.PACK_AB_MERGE_C R141, RZ, R141, RZ ;  /* 0x0000008dff8d723e */ /* 0x000fe400048070ff */
[----:B------:R-:W-:Y:S01]  /*18090*/  F2FP.SATFINITE.E4M3.F32.PACK_AB_MERGE_C R140, RZ, R140, RZ ;  /* 0x0000008cff8c723e */ /* 0x000fe200048070ff */
[----:B------:R1:W1:Y:S01]  /*180a0*/  MUFU.EX2 R85, R76 ;  /* 0x0000004c00557308 */ /* 0x0002620000000800 */
[----:B--2---:R-:W-:Y:S01]  /*180b0*/  @!P4 FMUL R7, R7, R7 ;  /* 0x000000070707c220 */ /* 0x004fe20000400000 */
[----:B------:R-:W-:-:S02]  /*180c0*/  FSETP.GEU.AND P4, PT, R46, -126, PT ;  /* 0xc2fc00002e00780b */ /* 0x000fc40003f8e000 */
[----:B------:R-:W-:Y:S02]  /*180d0*/  F2FP.SATFINITE.E4M3.F32.PACK_AB_MERGE_C R36, RZ, R36, RZ ;  /* 0x00000024ff24723e */ /* 0x000fe400048070ff */
[----:B------:R-:W-:Y:S02]  /*180e0*/  F2FP.SATFINITE.E4M3.F32.PACK_AB_MERGE_C R37, RZ, R37, RZ ;  /* 0x00000025ff25723e */ /* 0x000fe400048070ff */
[----:B------:R-:W-:Y:S01]  /*180f0*/  @!P6 FMUL R73, R73, 0.5 ;  /* 0x3f0000004949e820 */ /* 0x000fe20000400000 */
[----:B----4-:R-:W-:Y:S01]  /*18100*/  @!P3 FMUL R84, R84, R84 ;  /* 0x000000545454b220 */ /* 0x010fe20000400000 */
[----:B------:R-:W-:Y:S01]  /*18110*/  FSETP.GEU.AND P3, PT, R82, -126, PT ;  /* 0xc2fc00005200780b */ /* 0x000fe20003f6e000 */
[--C-:B-1----:R-:W-:Y:S01]  /*18120*/  FFMA R76, R55, UR31, -R98.reuse ;  /* 0x0000001f374c7c23 */ /* 0x102fe20008000862 */
[----:B------:R1:W2:Y:S01]  /*18130*/  MUFU.EX2 R27, R73 ;  /* 0x00000049001b7308 */ /* 0x0002a20000000800 */
[----:B------:R-:W-:-:S01]  /*18140*/  FFMA R55, R43, UR31, -R98 ;  /* 0x0000001f2b377c23 */ /* 0x000fc20008000862 */
[----:B------:R-:W-:Y:S01]  /*18150*/  PRMT R32, R33, 0x7604, R32 ;  /* 0x0000760421207816 */ /* 0x000fe20000000020 */
[----:B------:R-:W-:Y:S01]  /*18160*/  @!P4 FMUL R46, R46, 0.5 ;  /* 0x3f0000002e2ec820 */ /* 0x000fe20000400000 */
[----:B------:R-:W-:Y:S01]  /*18170*/  PRMT R156, R156, 0x7604, R157 ;  /* 0x000076049c9c7816 */ /* 0x000fe2000000009d */
[----:B------:R-:W-:Y:S01]  /*18180*/  @!P5 FMUL R85, R85, R85 ;  /* 0x000000555555d220 */ /* 0x000fe20000400000 */
[----:B------:R-:W-:-:S02]  /*18190*/  FSETP.GEU.AND P5, PT, R83, -126, PT ;  /* 0xc2fc00005300780b */ /* 0x000fc40003fae000 */
[----:B------:R4:W4:Y:S01]  /*181a0*/  MUFU.EX2 R38, R46 ;  /* 0x0000002e00267308 */ /* 0x0009220000000800 */
[----:B-1----:R-:W-:-:S01]  /*181b0*/  FFMA R73, R90, UR31, -R98 ;  /* 0x0000001f5a497c23 */ /* 0x002fc20008000862 */
[----:B------:R-:W-:Y:S01]  /*181c0*/  FFMA R90, R134, UR31, -R98 ;  /* 0x0000001f865a7c23 */ /* 0x000fe20008000862 */
[----:B------:R-:W-:Y:S01]  /*181d0*/  @!P3 FMUL R82, R82, 0.5 ;  /* 0x3f0000005252b820 */ /* 0x000fe20000400000 */
[----:B------:R-:W-:Y:S02]  /*181e0*/  PRMT R28, R29, 0x7604, R28 ;  /* 0x000076041d1c7816 */ /* 0x000fe4000000001c */
[----:B------:R-:W-:Y:S02]  /*181f0*/  LOP3.LUT R44, R44, 0xff, RZ, 0xc0, !PT ;  /* 0x000000ff2c2c7812 */ /* 0x000fe400078ec0ff */
[----:B------:R-:W-:Y:S01]  /*18200*/  LOP3.LUT R45, R45, 0xffff, RZ, 0xc0, !PT ;  /* 0x0000ffff2d2d7812 */ /* 0x000fe200078ec0ff */
[----:B------:R-:W1:Y:S01]  /*18210*/  MUFU.EX2 R82, R82 ;  /* 0x0000005200527308 */ /* 0x000e620000000800 */
[----:B--2---:R-:W-:Y:S01]  /*18220*/  @!P6 FMUL R27, R27, R27 ;  /* 0x0000001b1b1be220 */ /* 0x004fe20000400000 */
[----:B------:R-:W-:Y:S01]  /*18230*/  @!P5 FMUL R83, R83, 0.5 ;  /* 0x3f0000005353d820 */ /* 0x000fe20000400000 */
[----:B------:R-:W-:Y:S01]  /*18240*/  FSETP.GEU.AND P6, PT, R42, -126, PT ;  /* 0xc2fc00002a00780b */ /* 0x000fe20003fce000 */
[----:B----4-:R-:W-:Y:S01]  /*18250*/  FFMA R46, R35, UR31, -R98 ;  /* 0x0000001f232e7c23 */ /* 0x010fe20008000862 */
[----:B------:R-:W-:-:S02]  /*18260*/  LOP3.LUT R141, R141, 0xff, RZ, 0xc0, !PT ;  /* 0x000000ff8d8d7812 */ /* 0x000fc400078ec0ff */
[----:B------:R-:W-:Y:S01]  /*18270*/  LOP3.LUT R140, R140, 0xffff, RZ, 0xc0, !PT ;  /* 0x0000ffff8c8c7812 */ /* 0x000fe200078ec0ff */
[----:B------:R-:W2:Y:S01]  /*18280*/  MUFU.EX2 R83, R83 ;  /* 0x0000005300537308 */ /* 0x000ea20000000800 */
[----:B------:R-:W-:Y:S01]  /*18290*/  @!P4 FMUL R38, R38, R38 ;  /* 0x000000262626c220 */ /* 0x000fe20000400000 */
[----:B------:R-:W-:Y:S02]  /*182a0*/  FSETP.GEU.AND P4, PT, R31, -126, PT ;  /* 0xc2fc00001f00780b */ /* 0x000fe40003f8e000 */
[----:B------:R-:W-:Y:S02]  /*182b0*/  LOP3.LUT R36, R36, 0xff, RZ, 0xc0, !PT ;  /* 0x000000ff24247812 */ /* 0x000fe400078ec0ff */
[----:B------:R-:W-:Y:S02]  /*182c0*/  LOP3.LUT R37, R37, 0xffff, RZ, 0xc0, !PT ;  /* 0x0000ffff25257812 */ /* 0x000fe400078ec0ff */
[----:B------:R-:W-:Y:S01]  /*182d0*/  @!P6 FMUL R42, R42, 0.5 ;  /* 0x3f0000002a2ae820 */ /* 0x000fe20000400000 */
[----:B-1----:R-:W-:Y:S01]  /*182e0*/  @!P3 FMUL R82, R82, R82 ;  /* 0x000000525252b220 */ /* 0x002fe20000400000 */
[----:B------:R-:W-:-:S02]  /*182f0*/  FSETP.GEU.AND P3, PT, R62, -126, PT ;  /* 0xc2fc00003e00780b */ /* 0x000fc40003f6e000 */
[----:B------:R1:W4:Y:S01]  /*18300*/  MUFU.EX2 R34, R42 ;  /* 0x0000002a00227308 */ /* 0x0003220000000800 */
[----:B------:R-:W-:Y:S02]  /*18310*/  F2FP.SATFINITE.E4M3.F32.PACK_AB_MERGE_C R48, RZ, R48, RZ ;  /* 0x00000030ff30723e */ /* 0x000fe400048070ff */
[----:B------:R-:W-:Y:S01]  /*18320*/  @!P4 FMUL R31, R31, 0.5 ;  /* 0x3f0000001f1fc820 */ /* 0x000fe20000400000 */
[----:B------:R-:W-:Y:S01]  /*18330*/  F2FP.SATFINITE.E4M3.F32.PACK_AB_MERGE_C R49, RZ, R49, RZ ;  /* 0x00000031ff31723e */ /* 0x000fe200048070ff */
[----:B--2---:R-:W-:Y:S01]  /*18340*/  @!P5 FMUL R83, R83, R83 ;  /* 0x000000535353d220 */ /* 0x004fe20000400000 */
[----:B------:R-:W-:Y:S02]  /*18350*/  FSETP.GEU.AND P5, PT, R58, -126, PT ;  /* 0xc2fc00003a00780b */ /* 0x000fe40003fae000 */
[----:B------:R-:W-:Y:S01]  /*18360*/  F2FP.SATFINITE.E4M3.F32.PACK_AB_MERGE_C R125, RZ, R125, RZ ;  /* 0x0000007dff7d723e */ /* 0x000fe200048070ff */
[----:B------:R-:W2:Y:S01]  /*18370*/  MUFU.EX2 R31, R31 ;  /* 0x0000001f001f7308 */ /* 0x000ea20000000800 */
[----:B-1----:R-:W-:-:S01]  /*18380*/  FFMA R42, R67, UR31, -R98 ;  /* 0x0000001f432a7c23 */ /* 0x002fc20008000862 */
[----:B------:R-:W-:Y:S01]  /*18390*/  @!P3 FMUL R62, R62, 0.5 ;  /* 0x3f0000003e3eb820 */ /* 0x000fe20000400000 */
[----:B------:R-:W-:-:S01]  /*183a0*/  FFMA R67, R102, UR31, -R98 ;  /* 0x0000001f66437c23 */ /* 0x000fc20008000862 */
[----:B------:R-:W-:Y:S01]  /*183b0*/  FFMA R102, R138, UR31, -R98 ;  /* 0x0000001f8a667c23 */ /* 0x000fe20008000862 */
[----:B------:R-:W-:-:S02]  /*183c0*/  F2FP.SATFINITE.E4M3.F32.PACK_AB_MERGE_C R72, RZ, R72, RZ ;  /* 0x00000048ff48723e */ /* 0x000fc400048070ff */
[----:B------:R-:W-:Y:S01]  /*183d0*/  F2FP.SATFINITE.E4M3.F32.PACK_AB_MERGE_C R18, RZ, R18, RZ ;  /* 0x00000012ff12723e */ /* 0x000fe200048070ff */
[----:B------:R1:W3:Y:S01]  /*183e0*/  MUFU.EX2 R80, R62 ;  /* 0x0000003e00507308 */ /* 0x0002e20000000800 */
[----:B----4-:R-:W-:Y:S01]  /*183f0*/  @!P6 FMUL R34, R34, R34 ;  /* 0x000000222222e220 */ /* 0x010fe20000400000 */
[----:B------:R-:W-:Y:S01]  /*18400*/  @!P5 FMUL R58, R58, 0.5 ;  /* 0x3f0000003a3ad820 */ /* 0x000fe20000400000 */
[----:B------:R-:W-:Y:S02]  /*18410*/  FSETP.GEU.AND P6, PT, R59, -126, PT ;  /* 0xc2fc00003b00780b */ /* 0x000fe40003fce000 */
[----:B------:R-:W-:Y:S02]  /*18420*/  F2FP.SATFINITE.E4M3.F32.PACK_AB_MERGE_C R19, RZ, R19, RZ ;  /* 0x00000013ff13723e */ /* 0x000fe400048070ff */
[----:B------:R-:W-:Y:S01]  /*18430*/  F2FP.SATFINITE.E4M3.F32.PACK_AB_MERGE_C R52, RZ, R52, RZ ;  /* 0x00000034ff34723e */ /* 0x000fe200048070ff */
[----:B------:R4:W4:Y:S01]  /*18440*/  MUFU.EX2 R81, R58 ;  /* 0x0000003a00517308 */ /* 0x0009220000000800 */
[----:B--2---:R-:W-:Y:S01]  /*18450*/  @!P4 FMUL R31, R31, R31 ;  /* 0x0000001f1f1fc220 */ /* 0x004fe20000400000 */
[----:B------:R-:W-:Y:S01]  /*18460*/  FSETP.GEU.AND P4, PT, R46, -126, PT ;  /* 0xc2fc00002e00780b */ /* 0x000fe20003f8e000 */
[----:B-1----:R-:W-:-:S01]  /*18470*/  FFMA R62, R118, UR31, -R98 ;  /* 0x0000001f763e7c23 */ /* 0x002fc20008000862 */
[----:B------:R-:W-:-:S02]  /*18480*/  F2FP.SATFINITE.E4M3.F32.PACK_AB_MERGE_C R53, RZ, R53, RZ ;  /* 0x00000035ff35723e */ /* 0x000fc400048070ff */
[----:B------:R-:W-:Y:S02]  /*18490*/  PRMT R44, R45, 0x7604, R44 ;  /* 0x000076042d2c7816 */ /* 0x000fe4000000002c */
[----:B------:R-:W-:Y:S01]  /*184a0*/  @!P6 FMUL R59, R59, 0.5 ;  /* 0x3f0000003b3be820 */ /* 0x000fe20000400000 */
[----:B---3--:R-:W-:Y:S01]  /*184b0*/  @!P3 FMUL R80, R80, R80 ;  /* 0x000000505050b220 */ /* 0x008fe20000400000 */
[----:B------:R-:W-:Y:S01]  /*184c0*/  FSETP.GEU.AND P3, PT, R70, -126, PT ;  /* 0xc2fc00004600780b */ /* 0x000fe20003f6e000 */
[----:B----4-:R-:W-:-:S01]  /*184d0*/  FFMA R58, R95, UR31, -R98 ;  /* 0x0000001f5f3a7c23 */ /* 0x010fc20008000862 */
[----:B------:R1:W2:Y:S01]  /*184e0*/  MUFU.EX2 R35, R59 ;  /* 0x0000003b00237308 */ /* 0x0002a20000000800 */
[----:B------:R-:W-:-:S01]  /*184f0*/  FFMA R95, R107, UR31, -R98 ;  /* 0x0000001f6b5f7c23 */ /* 0x000fc20008000862 */
[----:B------:R-:W-:Y:S01]  /*18500*/  FFMA R107, R115, UR31, -R98 ;  /* 0x0000001f736b7c23 */ /* 0x000fe20008000862 */
[----:B------:R-:W-:Y:S01]  /*18510*/  @!P4 FMUL R46, R46, 0.5 ;  /* 0x3f0000002e2ec820 */ /* 0x000fe20000400000 */
[----:B------:R-:W-:Y:S01]  /*18520*/  PRMT R140, R140, 0x7604, R141 ;  /* 0x000076048c8c7816 */ /* 0x000fe2000000008d */
[----:B------:R-:W-:Y:S01]  /*18530*/  @!P5 FMUL R81, R81, R81 ;  /* 0x000000515151d220 */ /* 0x000fe20000400000 */
[----:B------:R-:W-:-:S02]  /*18540*/  FSETP.GEU.AND P5, PT, R39, -126, PT ;  /* 0xc2fc00002700780b */ /* 0x000fc40003fae000 */
[----:B------:R-:W-:Y:S01]  /*18550*/  F2FP.SATFINITE.E4M3.F32.PACK_AB_MERGE_C R40, RZ, R40, RZ ;  /* 0x00000028ff28723e */ /* 0x000fe200048070ff */
[----:B------:R-:W3:Y:S01]  /*18560*/  MUFU.EX2 R46, R46 ;  /* 0x0000002e002e7308 */ /* 0x000ee20000000800 */
[----:B-1----:R-:W-:-:S01]  /*18570*/  FFMA R59, R112, UR31, -R98 ;  /* 0x0000001f703b7c23 */ /* 0x002fc20008000862 */
[----:B------:R-:W-:Y:S01]  /*18580*/  @!P3 FMUL R70, R70, 0.5 ;  /* 0x3f0000004646b820 */ /* 0x000fe20000400000 */
[----:B------:R-:W-:Y:S02]  /*18590*/  F2FP.SATFINITE.E4M3.F32.PACK_AB_MERGE_C R41, RZ, R41, RZ ;  /* 0x00000029ff29723e */ /* 0x000fe400048070ff */
[----:B------:R-:W-:Y:S02]  /*185a0*/  PRMT R36, R37, 0x7604, R36 ;  /* 0x0000760425247816 */ /* 0x000fe40000000024 */
[----:B------:R-:W-:Y:S01]  /*185b0*/  F2FP.SATFINITE.E4M3.F32.PACK_AB_MERGE_C R161, RZ, R161, RZ ;  /* 0x000000a1ffa1723e */ /* 0x000fe200048070ff */
[----:B------:R1:W4:Y:S01]  /*185c0*/  MUFU.EX2 R78, R70 ;  /* 0x00000046004e7308 */ /* 0x0003220000000800 */
[----:B--2---:R-:W-:Y:S01]  /*185d0*/  @!P6 FMUL R35, R35, R35 ;  /* 0x000000232323e220 */ /* 0x004fe20000400000 */
[----:B------:R-:W-:Y:S01]  /*185e0*/  @!P5 FMUL R39, R39, 0.5 ;  /* 0x3f0000002727d820 */ /* 0x000fe20000400000 */
[----:B------:R-:W-:-:S02]  /*185f0*/  FSETP.GEU.AND P6, PT, R42, -126, PT ;  /* 0xc2fc00002a00780b */ /* 0x000fc40003fce000 */
[----:B------:R-:W-:Y:S02]  /*18600*/  F2FP.SATFINITE.E4M3.F32.PACK_AB_MERGE_C R160, RZ, R160, RZ ;  /* 0x000000a0ffa0723e */ /* 0x000fe400048070ff */
[----:B------:R-:W-:Y:S01]  /*18610*/  F2FP.SATFINITE.E4M3.F32.PACK_AB_MERGE_C R149, RZ, R149, RZ ;  /* 0x00000095ff95723e */ /* 0x000fe200048070ff */
[----:B------:R2:W2:Y:S01]  /*18620*/  MUFU.EX2 R79, R39 ;  /* 0x00000027004f7308 */ /* 0x0004a20000000800 */
[----:B---3--:R-:W-:Y:S01]  /*18630*/  @!P4 FMUL R46, R46, R46 ;  /* 0x0000002e2e2ec220 */ /* 0x008fe20000400000 */
[--C-:B-1----:R-:W-:Y:S01]  /*18640*/  FFMA R70, R89, UR31, -R98.reuse ;  /* 0x0000001f59467c23 */ /* 0x102fe20008000862 */
[----:B------:R-:W-:-:S01]  /*18650*/  FFMA R89, R131, UR31, -R98 ;  /* 0x0000001f83597c23 */ /* 0x000fc20008000862 */
[----:B------:R-:W-:Y:S02]  /*18660*/  F2FP.SATFINITE.E4M3.F32.PACK_AB_MERGE_C R148, RZ, R148, RZ ;  /* 0x00000094ff94723e */ /* 0x000fe400048070ff */
[----:B------:R-:W-:Y:S02]  /*18670*/  LOP3.LUT R48, R48, 0xff, RZ, 0xc0, !PT ;  /* 0x000000ff30307812 */ /* 0x000fe400078ec0ff */
[----:B------:R-:W-:Y:S01]  /*18680*/  @!P6 FMUL R42, R42, 0.5 ;  /* 0x3f0000002a2ae820 */ /* 0x000fe20000400000 */
[----:B----4-:R-:W-:Y:S01]  /*18690*/  @!P3 FMUL R78, R78, R78 ;  /* 0x0000004e4e4eb220 */ /* 0x010fe20000400000 */
[----:B------:R-:W-:Y:S01]  /*186a0*/  FSETP.GEU.AND P3, PT, R76, -126, PT ;  /* 0xc2fc00004c00780b */ /* 0x000fe20003f6e000 */
[----:B--2---:R-:W-:-:S01]  /*186b0*/  FFMA R39, R71, UR31, -R98 ;  /* 0x0000001f47277c23 */ /* 0x004fc20008000862 */
[--C-:B------:R-:W-:Y:S01]  /*186c0*/  FFMA R71, R94, UR31, -R98.reuse ;  /* 0x0000001f5e477c23 */ /* 0x100fe20008000862 */
[----:B------:R-:W-:-:S01]  /*186d0*/  FFMA R94, R146, UR31, -R98 ;  /* 0x0000001f925e7c23 */ /* 0x000fc20008000862 */
[----:B------:R-:W1:Y:S01]  /*186e0*/  MUFU.EX2 R42, R42 ;  /* 0x0000002a002a7308 */ /* 0x000e620000000800 */
[----:B------:R-:W-:Y:S01]  /*186f0*/  LOP3.LUT R49, R49, 0xffff, RZ, 0xc0, !PT ;  /* 0x0000ffff31317812 */ /* 0x000fe200078ec0ff */
[----:B------:R-:W-:Y:S01]  /*18700*/  @!P5 FMUL R79, R79, R79 ;  /* 0x0000004f4f4fd220 */ /* 0x000fe20000400000 */
[----:B------:R-:W-:-:S02]  /*18710*/  FSETP.GEU.AND P5, PT, R74, -126, PT ;  /* 0xc2fc00004a00780b */ /* 0x000fc40003fae000 */
[----:B------:R-:W-:Y:S02]  /*18720*/  FSETP.GEU.AND P4, PT, R39, -126, PT ;  /* 0xc2fc00002700780b */ /* 0x000fe40003f8e000 */
[----:B------:R-:W-:Y:S02]  /*18730*/  LOP3.LUT R125, R125, 0xff, RZ, 0xc0, !PT ;  /* 0x000000ff7d7d7812 */ /* 0x000fe400078ec0ff */
[----:B------:R-:W-:Y:S01]  /*18740*/  @!P3 FMUL R76, R76, 0.5 ;  /* 0x3f0000004c4cb820 */ /* 0x000fe20000400000 */
[----:B------:R-:W-:Y:S02]  /*18750*/  LOP3.LUT R72, R72, 0xffff, RZ, 0xc0, !PT ;  /* 0x0000ffff48487812 */ /* 0x000fe400078ec0ff */
[----:B------:R-:W-:Y:S02]  /*18760*/  LOP3.LUT R18, R18, 0xff, RZ, 0xc0, !PT ;  /* 0x000000ff12127812 */ /* 0x000fe400078ec0ff */
[----:B------:R-:W-:Y:S01]  /*18770*/  LOP3.LUT R19, R19, 0xffff, RZ, 0xc0, !PT ;  /* 0x0000ffff13137812 */ /* 0x000fe200078ec0ff */
[----:B------:R-:W2:Y:S01]  /*18780*/  MUFU.EX2 R76, R76 ;  /* 0x0000004c004c7308 */ /* 0x000ea20000000800 */
[----:B------:R-:W-:Y:S01]  /*18790*/  LOP3.LUT R52, R52, 0xff, RZ, 0xc0, !PT ;  /* 0x000000ff34347812 */ /* 0x000fe200078ec0ff */
[----:B------:R-:W-:Y:S01]  /*187a0*/  @!P5 FMUL R74, R74, 0.5 ;  /* 0x3f0000004a4ad820 */ /* 0x000fe20000400000 */
[----:B-1----:R-:W-:Y:S01]  /*187b0*/  @!P6 FMUL R42, R42, R42 ;  /* 0x0000002a2a2ae220 */ /* 0x002fe20000400000 */
[----:B------:R-:W-:Y:S01]  /*187c0*/  @!P4 FMUL R39, R39, 0.5 ;  /* 0x3f0000002727c820 */ /* 0x000fe20000400000 */
[----:B------:R-:W-:-:S02]  /*187d0*/  FSETP.GEU.AND P6, PT, R75, -126, PT ;  /* 0xc2fc00004b00780b */ /* 0x000fc40003fce000 */
[----:B------:R-:W-:Y:S01]  /*187e0*/  LOP3.LUT R53, R53, 0xffff, RZ, 0xc0, !PT ;  /* 0x0000ffff35357812 */ /* 0x000fe200078ec0ff */
[----:B------:R1:W3:Y:S01]  /*187f0*/  MUFU.EX2 R77, R74 ;  /* 0x0000004a004d7308 */ /* 0x0002e20000000800 */
[----:B------:R-:W-:Y:S02]  /*18800*/  LOP3.LUT R40, R40, 0xff, RZ, 0xc0, !PT ;  /* 0x000000ff28287812 */ /* 0x000fe400078ec0ff */
[----:B------:R-:W-:Y:S02]  /*18810*/  LOP3.LUT R41, R41, 0xffff, RZ, 0xc0, !PT ;  /* 0x0000ffff29297812 */ /* 0x000fe400078ec0ff */
[----:B------:R-:W-:Y:S02]  /*18820*/  LOP3.LUT R161, R161, 0xff, RZ, 0xc0, !PT ;  /* 0x000000ffa1a17812 */ /* 0x000fe400078ec0ff */
[----:B------:R-:W-:Y:S01]  /*18830*/  LOP3.LUT R160, R160, 0xffff, RZ, 0xc0, !PT ;  /* 0x0000ffffa0a07812 */ /* 0x000fe200078ec0ff */
[----:B------:R-:W4:Y:S01]  /*18840*/  MUFU.EX2 R39, R39 ;  /* 0x0000002700277308 */ /* 0x000f220000000800 */
[----:B-1----:R-:W-:-:S01]  /*18850*/  FFMA R74, R50, UR31, -R98 ;  /* 0x0000001f324a7c23 */ /* 0x002fc20008000862 */
[----:B--2---:R-:W-:Y:S01]  /*18860*/  @!P3 FMUL R76, R76, R76 ;  /* 0x0000004c4c4cb220 */ /* 0x004fe20000400000 */
[----:B------:R-:W-:Y:S01]  /*18870*/  @!P6 FMUL R75, R75, 0.5 ;  /* 0x3f0000004b4be820 */ /* 0x000fe20000400000 */
[----:B------:R-:W-:-:S02]  /*18880*/  LOP3.LUT R149, R149, 0xff, RZ, 0xc0, !PT ;  /* 0x000000ff95957812 */ /* 0x000fc400078ec0ff */
[----:B------:R-:W-:Y:S02]  /*18890*/  FSETP.GEU.AND P3, PT, R74, -126, PT ;  /* 0xc2fc00004a00780b */ /* 0x000fe40003f6e000 */
[----:B------:R1:W2:Y:S01]  /*188a0*/  MUFU.EX2 R43, R75 ;  /* 0x0000004b002b7308 */ /* 0x0002a20000000800 */
[----:B---3--:R-:W-:Y:S01]  /*188b0*/  @!P5 FMUL R77, R77, R77 ;  /* 0x0000004d4d4dd220 */ /* 0x008fe20000400000 */
[----:B------:R-:W-:Y:S02]  /*188c0*/  LOP3.LUT R148, R148, 0xffff, RZ, 0xc0, !PT ;  /* 0x0000ffff94947812 */ /* 0x000fe400078ec0ff */
[----:B------:R-:W-:Y:S02]  /*188d0*/  PRMT R48, R49, 0x7604, R48 ;  /* 0x0000760431307816 */ /* 0x000fe40000000030 */
[----:B------:R-:W-:Y:S02]  /*188e0*/  PRMT R72, R72, 0x7604, R125 ;  /* 0x0000760448487816 */ /* 0x000fe4000000007d */
[----:B------:R-:W-:Y:S01]  /*188f0*/  PRMT R18, R19, 0x7604, R18 ;  /* 0x0000760413127816 */ /* 0x000fe20000000012 */
[----:B----4-:R-:W-:Y:S01]  /*18900*/  @!P4 FMUL R39, R39, R39 ;  /* 0x000000272727c220 */ /* 0x010fe20000400000 */
[----:B------:R-:W-:Y:S01]  /*18910*/  FSETP.GEU.AND P4, PT, R55, -126, PT ;  /* 0xc2fc00003700780b */ /* 0x000fe20003f8e000 */
[----:B------:R-:W-:Y:S01]  /*18920*/  @!P3 FMUL R74, R74, 0.5 ;  /* 0x3f0000004a4ab820 */ /* 0x000fe20000400000 */
[----:B-1----:R-:W-:-:S01]  /*18930*/  FFMA R75, R54, UR31, -R98 ;  /* 0x0000001f364b7c23 */ /* 0x002fc20008000862 */
[----:B------:R-:W-:-:S02]  /*18940*/  F2FP.SATFINITE.E4M3.F32.PACK_AB_MERGE_C R20, RZ, R20, RZ ;  /* 0x00000014ff14723e */ /* 0x000fc400048070ff */
[----:B------:R-:W-:Y:S02]  /*18950*/  F2FP.SATFINITE.E4M3.F32.PACK_AB_MERGE_C R21, RZ, R21, RZ ;  /* 0x00000015ff15723e */ /* 0x000fe400048070ff */
[----:B------:R-:W1:Y:S01]  /*18960*/  MUFU.EX2 R74, R74 ;  /* 0x0000004a004a7308 */ /* 0x000e620000000800 */
[----:B------:R-:W-:Y:S01]  /*18970*/  FSETP.GEU.AND P5, PT, R75, -126, PT ;  /* 0xc2fc00004b00780b */ /* 0x000fe20003fae000 */
[----:B--2---:R-:W-:Y:S01]  /*18980*/  @!P6 FMUL R43, R43, R43 ;  /* 0x0000002b2b2be220 */ /* 0x004fe20000400000 */
[----:B------:R-:W-:Y:S02]  /*18990*/  FSETP.GEU.AND P6, PT, R51, -126, PT ;  /* 0xc2fc00003300780b */ /* 0x000fe40003fce000 */
[----:B------:R-:W-:Y:S01]  /*189a0*/  F2FP.SATFINITE.E4M3.F32.PACK_AB_MERGE_C R22, RZ, R22, RZ ;  /* 0x00000016ff16723e */ /* 0x000fe200048070ff */
[----:B------:R-:W-:Y:S01]  /*189b0*/  @!P4 FMUL R55, R55, 0.5 ;  /* 0x3f0000003737c820 */ /* 0x000fe20000400000 */
[----:B------:R-:W-:Y:S02]  /*189c0*/  F2FP.SATFINITE.E4M3.F32.PACK_AB_MERGE_C R23, RZ, R23, RZ ;  /* 0x00000017ff17723e */ /* 0x000fe400048070ff */
[----:B------:R-:W-:Y:S01]  /*189d0*/  F2FP.SATFINITE.E4M3.F32.PACK_AB_MERGE_C R56, RZ, R56, RZ ;  /* 0x00000038ff38723e */ /* 0x000fe200048070ff */
[----:B------:R2:W3:Y:S01]  /*189e0*/  MUFU.EX2 R54, R55 ;  /* 0x0000003700367308 */ /* 0x0004e20000000800 */
[----:B------:R-:W-:-:S02]  /*189f0*/  F2FP.SATFINITE.E4M3.F32.PACK_AB_MERGE_C R57, RZ, R57, RZ ;  /* 0x00000039ff39723e */ /* 0x000fc400048070ff */
[----:B------:R-:W-:Y:S01]  /*18a00*/  PRMT R52, R53, 0x7604, R52 ;  /* 0x0000760435347816 */ /* 0x000fe20000000034 */
[----:B------:R-:W-:Y:S01]  /*18a10*/  @!P5 FMUL R75, R75, 0.5 ;  /* 0x3f0000004b4bd820 */ /* 0x000fe20000400000 */
[----:B------:R-:W-:Y:S01]  /*18a20*/  PRMT R40, R41, 0x7604, R40 ;  /* 0x0000760429287816 */ /* 0x000fe20000000028 */
[----:B------:R-:W-:Y:S01]  /*18a30*/  @!P6 FMUL R51, R51, 0.5 ;  /* 0x3f0000003333e820 */ /* 0x000fe20000400000 */
[----:B-1----:R-:W-:Y:S01]  /*18a40*/  @!P3 FMUL R74, R74, R74 ;  /* 0x0000004a4a4ab220 */ /* 0x002fe20000400000 */
[----:B------:R-:W-:Y:S01]  /*18a50*/  FSETP.GEU.AND P3, PT, R58, -126, PT ;  /* 0xc2fc00003a00780b */ /* 0x000fe20003f6e000 */
[--C-:B--2---:R-:W-:Y:S01]  /*18a60*/  FFMA R55, R99, UR31, -R98.reuse ;  /* 0x0000001f63377c23 */ /* 0x104fe20008000862 */
[----:B------:R-:W1:Y:S01]  /*18a70*/  MUFU.EX2 R75, R75 ;  /* 0x0000004b004b7308 */ /* 0x000e620000000800 */
[----:B------:R-:W-:-:S01]  /*18a80*/  FFMA R99, R110, UR31, -R98 ;  /* 0x0000001f6e637c23 */ /* 0x000fc20008000862 */
[----:B------:R-:W-:Y:S02]  /*18a90*/  F2FP.SATFINITE.E4M3.F32.PACK_AB_MERGE_C R137, RZ, R137, RZ ;  /* 0x00000089ff89723e */ /* 0x000fe400048070ff */
[----:B------:R-:W-:-:S02]  /*18aa0*/  F2FP.SATFINITE.E4M3.F32.PACK_AB_MERGE_C R133, RZ, R133, RZ ;  /* 0x00000085ff85723e */ /* 0x000fc400048070ff */
[----:B------:R-:W-:Y:S01]  /*18ab0*/  F2FP.SATFINITE.E4M3.F32.PACK_AB_MERGE_C R132, RZ, R132, RZ ;  /* 0x00000084ff84723e */ /* 0x000fe200048070ff */
[----:B---3--:R-:W-:Y:S01]  /*18ac0*/  @!P4 FMUL R54, R54, R54 ;  /* 0x000000363636c220 */ /* 0x008fe20000400000 */
[----:B------:R-:W-:Y:S01]  /*18ad0*/  FSETP.GEU.AND P4, PT, R73, -126, PT ;  /* 0xc2fc00004900780b */ /* 0x000fe20003f8e000 */
[----:B------:R2:W3:Y:S01]  /*18ae0*/  MUFU.EX2 R50, R51 ;  /* 0x0000003300327308 */ /* 0x0004e20000000800 */
[----:B------:R-:W-:Y:S01]  /*18af0*/  F2FP.SATFINITE.E4M3.F32.PACK_AB_MERGE_C R128, RZ, R128, RZ ;  /* 0x00000080ff80723e */ /* 0x000fe200048070ff */
[----:B------:R-:W-:Y:S01]  /*18b00*/  @!P3 FMUL R58, R58, 0.5 ;  /* 0x3f0000003a3ab820 */ /* 0x000fe20000400000 */
[----:B------:R-:W-:Y:S02]  /*18b10*/  PRMT R160, R160, 0x7604, R161 ;  /* 0x00007604a0a07816 */ /* 0x000fe400000000a1 */
[----:B------:R-:W-:Y:S02]  /*18b20*/  F2FP.SATFINITE.E4M3.F32.PACK_AB_MERGE_C R155, RZ, R155, RZ ;  /* 0x0000009bff9b723e */ /* 0x000fe400048070ff */
[----:B------:R-:W-:Y:S01]  /*18b30*/  F2FP.SATFINITE.E4M3.F32.PACK_AB_MERGE_C R154, RZ, R154, RZ ;  /* 0x0000009aff9a723e */ /* 0x000fe200048070ff */
[----:B------:R-:W4:Y:S01]  /*18b40*/  MUFU.EX2 R58, R58 ;  /* 0x0000003a003a7308 */ /* 0x000f220000000800 */
[----:B--2---:R-:W-:-:S01]  /*18b50*/  FFMA R51, R91, UR31, -R98 ;  /* 0x0000001f5b337c23 */ /* 0x004fc20008000862 */
[----:B-1----:R-:W-:Y:S01]  /*18b60*/  @!P5 FMUL R75, R75, R75 ;  /* 0x0000004b4b4bd220 */ /* 0x002fe20000400000 */
[----:B------:R-:W-:-:S01]  /*18b70*/  FFMA R91, R106, UR31, -R98 ;  /* 0x0000001f6a5b7c23 */ /* 0x000fc20008000862 */
[----:B------:R-:W-:Y:S01]  /*18b80*/  @!P4 FMUL R73, R73, 0.5 ;  /* 0x3f0000004949c820 */ /* 0x000fe20000400000 */
[----:B------:R-:W-:-:S01]  /*18b90*/  FFMA R106, R126, UR31, -R98 ;  /* 0x0000001f7e6a7c23 */ /* 0x000fc20008000862 */
[----:B------:R-:W-:Y:S01]  /*18ba0*/  FSETP.GEU.AND P5, PT, R51, -126, PT ;  /* 0xc2fc00003300780b */ /* 0x000fe20003fae000 */
[----:B------:R-:W-:-:S01]  /*18bb0*/  FFMA R98, R151, UR31, -R98 ;  /* 0x0000001f97627c23 */ /* 0x000fc20008000862 */
[----:B------:R-:W-:Y:S01]  /*18bc0*/  PRMT R148, R148, 0x7604, R149 ;  /* 0x0000760494947816 */ /* 0x000fe20000000095 */
[----:B---3--:R-:W-:Y:S01]  /*18bd0*/  @!P6 FMUL R50, R50, R50 ;  /* 0x000000323232e220 */ /* 0x008fe20000400000 */
[----:B------:R-:W1:Y:S01]  /*18be0*/  MUFU.EX2 R73, R73 ;  /* 0x0000004900497308 */ /* 0x000e620000000800 */
[----:B------:R-:W-:-:S02]  /*18bf0*/  FSETP.GEU.AND P6, PT, R71, -126, PT ;  /* 0xc2fc00004700780b */ /* 0x000fc40003fce000 */
[----:B------:R-:W-:Y:S02]  /*18c00*/  F2FP.SATFINITE.E4M3.F32.PACK_AB_MERGE_C R60, RZ, R60, RZ ;  /* 0x0000003cff3c723e */ /* 0x000fe400048070ff */
[----:B------:R-:W-:Y:S01]  /*18c10*/  F2FP.SATFINITE.E4M3.F32.PACK_AB_MERGE_C R61, RZ, R61, RZ ;  /* 0x0000003dff3d723e */ /* 0x000fe200048070ff */
[----:B----4-:R-:W-:Y:S01]  /*18c20*/  @!P3 FMUL R58, R58, R58 ;  /* 0x0000003a3a3ab220 */ /* 0x010fe20000400000 */
[----:B------:R-:W-:Y:S02]  /*18c30*/  FSETP.GEU.AND P3, PT, R64, -126, PT ;  /* 0xc2fc00004000780b */ /* 0x000fe40003f6e000 */
[----:B------:R-:W-:Y:S01]  /*18c40*/  @!P5 FMUL R51, R51, 0.5 ;  /* 0x3f0000003333d820 */ /* 0x000fe20000400000 */
[----:B------:R-:W-:Y:S02]  /*18c50*/  LOP3.LUT R20, R20, 0xff, RZ, 0xc0, !PT ;  /* 0x000000ff14147812 */ /* 0x000fe400078ec0ff */
[----:B------:R-:W-:Y:S02]  /*18c60*/  LOP3.LUT R21, R21, 0xffff, RZ, 0xc0, !PT ;  /* 0x0000ffff15157812 */ /* 0x000fe400078ec0ff */
[----:B------:R-:W-:Y:S01]  /*18c70*/  @!P6 FMUL R71, R71, 0.5 ;  /* 0x3f0000004747e820 */ /* 0x000fe20000400000 */
[----:B------:R-:W2:Y:S01]  /*18c80*/  MUFU.EX2 R51, R51 ;  /* 0x0000003300337308 */ /* 0x000ea20000000800 */
[----:B------:R-:W-:Y:S01]  /*18c90*/  LOP3.LUT R22, R22, 0xff, RZ, 0xc0, !PT ;  /* 0x000000ff16167812 */ /* 0x000fe200078ec0ff */
[----:B-1----:R-:W-:Y:S01]  /*18ca0*/  @!P4 FMUL R73, R73, R73 ;  /* 0x000000494949c220 */ /* 0x002fe20000400000 */
[----:B------:R-:W-:-:S02]  /*18cb0*/  FSETP.GEU.AND P4, PT, R70, -126, PT ;  /* 0xc2fc00004600780b */ /* 0x000fc40003f8e000 */
[----:B------:R-:W-:Y:S01]  /*18cc0*/  LOP3.LUT R23, R23, 0xffff, RZ, 0xc0, !PT ;  /* 0x0000ffff17177812 */ /* 0x000fe200078ec0ff */
[----:B------:R-:W-:Y:S01]  /*18cd0*/  @!P3 FMUL R64, R64, 0.5 ;  /* 0x3f0000004040b820 */ /* 0x000fe20000400000 */
[----:B------:R-:W-:Y:S01]  /*18ce0*/  FADD R111, R63, R73 ;  /* 0x000000493f6f7221 */ /* 0x000fe20000000000 */
[----:B------:R-:W1:Y:S01]  /*18cf0*/  MUFU.EX2 R71, R71 ;  /* 0x0000004700477308 */ /* 0x000e620000000800 */
[----:B------:R-:W-:Y:S02]  /*18d00*/  F2FP.SATFINITE.E4M3.F32.PACK_AB_MERGE_C R73, RZ, R73, RZ ;  /* 0x00000049ff49723e */ /* 0x000fe400048070ff */
[----:B------:R-:W-:Y:S02]  /*18d10*/  LOP3.LUT R56, R56, 0xff, RZ, 0xc0, !PT ;  /* 0x000000ff38387812 */ /* 0x000fe400078ec0ff */
[----:B------:R-:W-:Y:S02]  /*18d20*/  LOP3.LUT R57, R57, 0xffff, RZ, 0xc0, !PT ;  /* 0x0000ffff39397812 */ /* 0x000fe400078ec0ff */
[----:B------:R-:W-:Y:S01]  /*18d30*/  F2FP.SATFINITE.E4M3.F32.PACK_AB_MERGE_C R63, RZ, R63, RZ ;  /* 0x0000003fff3f723e */ /* 0x000fe200048070ff */
[----:B------:R-:W3:Y:S01]  /*18d40*/  MUFU.EX2 R64, R64 ;  /* 0x0000004000407308 */ /* 0x000ee20000000800 */
[----:B--2---:R-:W-:Y:S01]  /*18d50*/  @!P5 FMUL R51, R51, R51 ;  /* 0x000000333333d220 */ /* 0x004fe20000400000 */
[----:B------:R-:W-:Y:S01]  /*18d60*/  FSETP.GEU.AND P5, PT, R55, -126, PT ;  /* 0xc2fc00003700780b */ /* 0x000fe20003fae000 */
[----:B------:R-:W-:Y:S01]  /*18d70*/  @!P4 FMUL R70, R70, 0.5 ;  /* 0x3f0000004646c820 */ /* 0x000fe20000400000 */
[----:B------:R-:W-:Y:S01]  /*18d80*/  LOP3.LUT R137, R137, 0xff, RZ, 0xc0, !PT ;  /* 0x000000ff89897812 */ /* 0x000fe200078ec0ff */
[----:B------:R-:W-:Y:S01]  /*18d90*/  IMAD.U32 R63, R63, 0x10000, RZ ;  /* 0x000100003f3f7824 */ /* 0x000fe200078e00ff */
[----:B------:R-:W-:-:S02]  /*18da0*/  LOP3.LUT R133, R133, 0xffff, RZ, 0xc0, !PT ;  /* 0x0000ffff85857812 */ /* 0x000fc400078ec0ff */
[----:B------:R-:W-:Y:S01]  /*18db0*/  LOP3.LUT R132, R132, 0xff, RZ, 0xc0, !PT ;  /* 0x000000ff84847812 */ /* 0x000fe200078ec0ff */
[----:B------:R-:W2:Y:S01]  /*18dc0*/  MUFU.EX2 R70, R70 ;  /* 0x0000004600467308 */ /* 0x000ea20000000800 */
[----:B-1----:R-:W-:Y:S01]  /*18dd0*/  @!P6 FMUL R71, R71, R71 ;  /* 0x000000474747e220 */ /* 0x002fe20000400000 */
[----:B------:R-:W-:Y:S02]  /*18de0*/  FSETP.GEU.AND P6, PT, R67, -126, PT ;  /* 0xc2fc00004300780b */ /* 0x000fe40003fce000 */
[----:B------:R-:W-:Y:S02]  /*18df0*/  LOP3.LUT R128, R128, 0xffff, RZ, 0xc0, !PT ;  /* 0x0000ffff80807812 */ /* 0x000fe400078ec0ff */
[----:B------:R-:W-:Y:S01]  /*18e00*/  @!P5 FMUL R55, R55, 0.5 ;  /* 0x3f0000003737d820 */ /* 0x000fe20000400000 */
[----:B------:R-:W-:Y:S01]  /*18e10*/  LOP3.LUT R155, R155, 0xff, RZ, 0xc0, !PT ;  /* 0x000000ff9b9b7812 */ /* 0x000fe200078ec0ff */
[----:B---3--:R-:W-:Y:S01]  /*18e20*/  @!P3 FMUL R64, R64, R64 ;  /* 0x000000404040b220 */ /* 0x008fe20000400000 */
[----:B------:R-:W-:-:S02]  /*18e30*/  FSETP.GEU.AND P3, PT, R100, -126, PT ;  /* 0xc2fc00006400780b */ /* 0x000fc40003f6e000 */
[----:B------:R-:W-:Y:S01]  /*18e40*/  LOP3.LUT R154, R154, 0xffff, RZ, 0xc0, !PT ;  /* 0x0000ffff9a9a7812 */ /* 0x000fe200078ec0ff */
[----:B------:R-:W1:Y:S01]  /*18e50*/  MUFU.EX2 R55, R55 ;  /* 0x0000003700377308 */ /* 0x000e620000000800 */
[----:B------:R-:W-:Y:S02]  /*18e60*/  LOP3.LUT R60, R60, 0xff, RZ, 0xc0, !PT ;  /* 0x000000ff3c3c7812 */ /* 0x000fe400078ec0ff */
[----:B------:R-:W-:Y:S01]  /*18e70*/  @!P6 FMUL R67, R67, 0.5 ;  /* 0x3f0000004343e820 */ /* 0x000fe20000400000 */
[----:B------:R-:W-:Y:S01]  /*18e80*/  LOP3.LUT R61, R61, 0xffff, RZ, 0xc0, !PT ;  /* 0x0000ffff3d3d7812 */ /* 0x000fe200078ec0ff */
[----:B--2---:R-:W-:Y:S01]  /*18e90*/  @!P4 FMUL R70, R70, R70 ;  /* 0x000000464646c220 */ /* 0x004fe20000400000 */
[----:B------:R-:W-:Y:S02]  /*18ea0*/  FSETP.GEU.AND P4, PT, R91, -126, PT ;  /* 0xc2fc00005b00780b */ /* 0x000fe40003f8e000 */
[----:B------:R-:W-:Y:S01]  /*18eb0*/  PRMT R20, R21, 0x7604, R20 ;  /* 0x0000760415147816 */ /* 0x000fe20000000014 */
[----:B------:R-:W2:Y:S01]  /*18ec0*/  MUFU.EX2 R67, R67 ;  /* 0x0000004300437308 */ /* 0x000ea20000000800 */
[----:B------:R-:W-:Y:S01]  /*18ed0*/  @!P3 FMUL R100, R100, 0.5 ;  /* 0x3f0000006464b820 */ /* 0x000fe20000400000 */
[----:B------:R-:W-:-:S02]  /*18ee0*/  PRMT R22, R23, 0x7604, R22 ;  /* 0x0000760417167816 */ /* 0x000fc40000000016 */
[----:B------:R-:W-:Y:S02]  /*18ef0*/  PRMT R56, R57, 0x7604, R56 ;  /* 0x0000760439387816 */ /* 0x000fe40000000038 */
[----:B------:R-:W-:Y:S02]  /*18f00*/  PRMT R133, R133, 0x7604, R137 ;  /* 0x0000760485857816 */ /* 0x000fe40000000089 */
[----:B------:R-:W3:Y:S01]  /*18f10*/  MUFU.EX2 R100, R100 ;  /* 0x0000006400647308 */ /* 0x000ee20000000800 */
[----:B-1----:R-:W-:Y:S01]  /*18f20*/  @!P5 FMUL R55, R55, R55 ;  /* 0x000000373737d220 */ /* 0x002fe20000400000 */
[----:B------:R-:W-:Y:S01]  /*18f30*/  FSETP.GEU.AND P5, PT, R95, -126, PT ;  /* 0xc2fc00005f00780b */ /* 0x000fe20003fae000 */
[----:B------:R-:W-:Y:S01]  /*18f40*/  @!P4 FMUL R91, R91, 0.5 ;  /* 0x3f0000005b5bc820 */ /* 0x000fe20000400000 */
[----:B------:R-:W-:Y:S02]  /*18f50*/  PRMT R128, R128, 0x7604, R132 ;  /* 0x0000760480807816 */ /* 0x000fe40000000084 */
[----:B------:R-:W-:-:S02]  /*18f60*/  PRMT R154, R154, 0x7604, R155 ;  /* 0x000076049a9a7816 */ /* 0x000fc4000000009b */
[----:B------:R-:W-:Y:S01]  /*18f70*/  PRMT R60, R61, 0x7604, R60 ;  /* 0x000076043d3c7816 */ /* 0x000fe2000000003c */
[----:B------:R-:W1:Y:S01]  /*18f80*/  MUFU.EX2 R91, R91 ;  /* 0x0000005b005b7308 */ /* 0x000e620000000800 */
[----:B--2---:R-:W-:Y:S01]  /*18f90*/  @!P6 FMUL R67, R67, R67 ;  /* 0x000000434343e220 */ /* 0x004fe20000400000 */
[----:B------:R-:W-:Y:S02]  /*18fa0*/  FSETP.GEU.AND P6, PT, R99, -126, PT ;  /* 0xc2fc00006300780b */ /* 0x000fe40003fce000 */
[----:B------:R-:W-:Y:S02]  /*18fb0*/  LOP3.LUT R63, R133, 0xff0000, R63, 0xf8, !PT ;  /* 0x00ff0000853f7812 */ /* 0x000fe400078ef83f */
[----:B------:R-:W-:Y:S01]  /*18fc0*/  @!P5 FMUL R95, R95, 0.5 ;  /* 0x3f0000005f5fd820 */ /* 0x000fe20000400000 */
[----:B---3--:R-:W-:Y:S01]  /*18fd0*/  @!P3 FMUL R100, R100, R100 ;  /* 0x000000646464b220 */ /* 0x008fe20000400000 */
[----:B------:R-:W-:-:S04]  /*18fe0*/  FSETP.GEU.AND P3, PT, R104, -126, PT ;  /* 0xc2fc00006800780b */ /* 0x000fc80003f6e000 */
[----:B------:R-:W2:Y:S01]  /*18ff0*/  MUFU.EX2 R95, R95 ;  /* 0x0000005f005f7308 */ /* 0x000ea20000000800 */
[----:B------:R-:W-:-:S01]  /*19000*/  FADD R110, R81, R100 ;  /* 0x00000064516e7221 */ /* 0x000fc20000000000 */
[----:B------:R-:W-:Y:S01]  /*19010*/  F2FP.SATFINITE.E4M3.F32.PACK_AB_MERGE_C R100, RZ, R100, RZ ;  /* 0x00000064ff64723e */ /* 0x000fe200048070ff */
[----:B------:R-:W-:Y:S01]  /*19020*/  @!P6 FMUL R99, R99, 0.5 ;  /* 0x3f0000006363e820 */ /* 0x000fe20000400000 */
[----:B------:R-:W-:Y:S01]  /*19030*/  F2FP.SATFINITE.E4M3.F32.PACK_AB_MERGE_C R81, RZ, R81, RZ ;  /* 0x00000051ff51723e */ /* 0x000fe200048070ff */
[----:B-1----:R-:W-:Y:S01]  /*19040*/  @!P4 FMUL R91, R91, R91 ;  /* 0x0000005b5b5bc220 */ /* 0x002fe20000400000 */
[----:B------:R-:W-:Y:S01]  /*19050*/  FSETP.GEU.AND P4, PT, R101, -126, PT ;  /* 0xc2fc00006500780b */ /* 0x000fe20003f8e000 */
[----:B------:R-:W-:-:S02]  /*19060*/  FADD R112, R111, R110 ;  /* 0x0000006e6f707221 */ /* 0x000fc40000000000 */
[----:B------:R-:W1:Y:S01]  /*19070*/  MUFU.EX2 R99, R99 ;  /* 0x0000006300637308 */ /* 0x000e620000000800 */
[----:B------:R-:W-:Y:S01]  /*19080*/  @!P3 FMUL R104, R104, 0.5 ;  /* 0x3f0000006868b820 */ /* 0x000fe20000400000 */
[----:B------:R-:W-:Y:S01]  /*19090*/  FADD R111, R85, R91 ;  /* 0x0000005b556f7221 */ /* 0x000fe20000000000 */
[----:B------:R-:W-:Y:S01]  /*190a0*/  F2FP.SATFINITE.E4M3.F32.PACK_AB_MERGE_C R85, RZ, R85, RZ ;  /* 0x00000055ff55723e */ /* 0x000fe200048070ff */
[----:B------:R-:W-:Y:S01]  /*190b0*/  IMAD.U32 R81, R81, 0x10000, RZ ;  /* 0x0001000051517824 */ /* 0x000fe200078e00ff */
[----:B------:R-:W-:-:S03]  /*190c0*/  F2FP.SATFINITE.E4M3.F32.PACK_AB_MERGE_C R91, RZ, R91, RZ ;  /* 0x0000005bff5b723e */ /* 0x000fc600048070ff */
[----:B------:R-:W3:Y:S01]  /*190d0*/  MUFU.EX2 R104, R104 ;  /* 0x0000006800687308 */ /* 0x000ee20000000800 */
[----:B--2---:R-:W-:Y:S01]  /*190e0*/  @!P5 FMUL R95, R95, R95 ;  /* 0x0000005f5f5fd220 */ /* 0x004fe20000400000 */
[----:B------:R-:W-:Y:S01]  /*190f0*/  FSETP.GEU.AND P5, PT, R102, -126, PT ;  /* 0xc2fc00006600780b */ /* 0x000fe20003fae000 */
[----:B------:R-:W-:Y:S01]  /*19100*/  @!P4 FMUL R101, R101, 0.5 ;  /* 0x3f0000006565c820 */ /* 0x000fe20000400000 */
[----:B------:R-:W-:Y:S01]  /*19110*/  IMAD.U32 R85, R85, 0x10000, RZ ;  /* 0x0001000055557824 */ /* 0x000fe200078e00ff */
[----:B------:R-:W-:Y:S01]  /*19120*/  LOP3.LUT R148, R148, 0xff0000, R81, 0xf8, !PT ;  /* 0x00ff000094947812 */ /* 0x000fe200078ef851 */
[----:B------:R-:W-:-:S03]  /*19130*/  IMAD.U32 R91, R91, 0x10000, RZ ;  /* 0x000100005b5b7824 */ /* 0x000fc600078e00ff */
[----:B------:R-:W2:Y:S01]  /*19140*/  MUFU.EX2 R101, R101 ;  /* 0x0000006500657308 */ /* 0x000ea20000000800 */
[----:B-1----:R-:W-:Y:S01]  /*19150*/  @!P6 FMUL R99, R99, R99 ;  /* 0x000000636363e220 */ /* 0x002fe20000400000 */
[----:B------:R-:W-:Y:S02]  /*19160*/  FSETP.GEU.AND P6, PT, R103, -126, PT ;  /* 0xc2fc00006700780b */ /* 0x000fe40003fce000 */
[----:B------:R-:W-:Y:S02]  /*19170*/  LOP3.LUT R85, R158, 0xff0000, R85, 0xf8, !PT ;  /* 0x00ff00009e557812 */ /* 0x000fe400078ef855 */
[----:B------:R-:W-:Y:S01]  /*19180*/  @!P5 FMUL R102, R102, 0.5 ;  /* 0x3f0000006666d820 */ /* 0x000fe20000400000 */
[----:B------:R-:W-:Y:S01]  /*19190*/  LOP3.LUT R20, R20, 0xff0000, R91, 0xf8, !PT ;  /* 0x00ff000014147812 */ /* 0x000fe200078ef85b */
[----:B---3--:R-:W-:Y:S01]  /*191a0*/  @!P3 FMUL R104, R104, R104 ;  /* 0x000000686868b220 */ /* 0x008fe20000400000 */
[----:B------:R-:W-:-:S03]  /*191b0*/  FSETP.GEU.AND P3, PT, R108, -126, PT ;  /* 0xc2fc00006c00780b */ /* 0x000fc60003f6e000 */
[----:B------:R-:W1:Y:S03]  /*191c0*/  MUFU.EX2 R102, R102 ;  /* 0x0000006600667308 */ /* 0x000e660000000800 */
[----:B------:R-:W-:Y:S01]  /*191d0*/  @!P6 FMUL R103, R103, 0.5 ;  /* 0x3f0000006767e820 */ /* 0x000fe20000400000 */
[----:B--2---:R-:W-:Y:S01]  /*191e0*/  @!P4 FMUL R101, R101, R101 ;  /* 0x000000656565c220 */ /* 0x004fe20000400000 */
[----:B------:R-:W-:-:S04]  /*191f0*/  FSETP.GEU.AND P4, PT, R105, -126, PT ;  /* 0xc2fc00006900780b */ /* 0x000fc80003f8e000 */
[----:B------:R-:W2:Y:S01]  /*19200*/  MUFU.EX2 R103, R103 ;  /* 0x0000006700677308 */ /* 0x000ea20000000800 */
[----:B------:R-:W-:-:S07]  /*19210*/  @!P3 FMUL R108, R108, 0.5 ;  /* 0x3f0000006c6cb820 */ /* 0x000fce0000400000 */
[----:B------:R-:W3:Y:S01]  /*19220*/  MUFU.EX2 R108, R108 ;  /* 0x0000006c006c7308 */ /* 0x000ee20000000800 */
[----:B-1----:R-:W-:Y:S01]  /*19230*/  @!P5 FMUL R102, R102, R102 ;  /* 0x000000666666d220 */ /* 0x002fe20000400000 */
[----:B------:R-:W-:Y:S01]  /*19240*/  FSETP.GEU.AND P5, PT, R106, -126, PT ;  /* 0xc2fc00006a00780b */ /* 0x000fe20003fae000 */
[----:B------:R-:W-:Y:S02]  /*19250*/  @!P4 FMUL R105, R105, 0.5 ;  /* 0x3f0000006969c820 */ /* 0x000fe40000400000 */
[----:B------:R-:W-:Y:S01]  /*19260*/  FADD R110, R77, R102 ;  /* 0x000000664d6e7221 */ /* 0x000fe20000000000 */
[----:B------:R-:W-:Y:S02]  /*19270*/  F2FP.SATFINITE.E4M3.F32.PACK_AB_MERGE_C R102, RZ, R102, RZ ;  /* 0x00000066ff66723e */ /* 0x000fe400048070ff */
[----:B------:R-:W-:Y:S01]  /*19280*/  F2FP.SATFINITE.E4M3.F32.PACK_AB_MERGE_C R77, RZ, R77, RZ ;  /* 0x0000004dff4d723e */ /* 0x000fe200048070ff */
[----:B------:R-:W1:Y:S01]  /*19290*/  MUFU.EX2 R105, R105 ;  /* 0x0000006900697308 */ /* 0x000e620000000800 */
[----:B--2---:R-:W-:Y:S01]  /*192a0*/  @!P6 FMUL R103, R103, R103 ;  /* 0x000000676767e220 */ /* 0x004fe20000400000 */
[----:B------:R-:W-:Y:S01]  /*192b0*/  FSETP.GEU.AND P6, PT, R107, -126, PT ;  /* 0xc2fc00006b00780b */ /* 0x000fe20003fce000 */
[----:B------:R-:W-:-:S01]  /*192c0*/  FADD R110, R111, R110 ;  /* 0x0000006e6f6e7221 */ /* 0x000fc20000000000 */
[----:B------:R-:W-:Y:S01]  /*192d0*/  FADD R111, R66, R51 ;  /* 0x00000033426f7221 */ /* 0x000fe20000000000 */
[----:B------:R-:W-:Y:S01]  /*192e0*/  F2FP.SATFINITE.E4M3.F32.PACK_AB_MERGE_C R51, RZ, R51, RZ ;  /* 0x00000033ff33723e */ /* 0x000fe200048070ff */
[----:B------:R-:W-:Y:S01]  /*192f0*/  @!P5 FMUL R106, R106, 0.5 ;  /* 0x3f0000006a6ad820 */ /* 0x000fe20000400000 */
[----:B------:R-:W-:-:S01]  /*19300*/  FADD R119, R112, R110 ;  /* 0x0000006e70777221 */ /* 0x000fc20000000000 */
[----:B---3--:R-:W-:Y:S01]  /*19310*/  @!P3 FMUL R108, R108, R108 ;  /* 0x0000006c6c6cb220 */ /* 0x008fe20000400000 */
[C---:B------:R-:W-:Y:S01]  /*19320*/  FSETP.GEU.AND P3, PT, R88.reuse, -126, PT ;  /* 0xc2fc00005800780b */ /* 0x040fe20003f6e000 */
[----:B------:R-:W-:Y:S01]  /*19330*/  FADD R110, R35, R103 ;  /* 0x00000067236e7221 */ /* 0x000fe20000000000 */
[----:B------:R-:W-:Y:S01]  /*19340*/  LOP3.LUT R51, R51, 0xffff, RZ, 0xc0, !PT ;  /* 0x0000ffff33337812 */ /* 0x000fe200078ec0ff */
[----:B------:R-:W2:Y:S01]  /*19350*/  MUFU.EX2 R106, R106 ;  /* 0x0000006a006a7308 */ /* 0x000ea20000000800 */
[----:B------:R-:W-:Y:S01]  /*19360*/  F2FP.SATFINITE.E4M3.F32.PACK_AB_MERGE_C R35, RZ, R35, RZ ;  /* 0x00000023ff23723e */ /* 0x000fe200048070ff */
[----:B------:R-:W-:Y:S01]  /*19370*/  FADD R112, R111, R110 ;  /* 0x0000006e6f707221 */ /* 0x000fe20000000000 */
[----:B------:R-:W-:Y:S01]  /*19380*/  @!P6 FMUL R107, R107, 0.5 ;  /* 0x3f0000006b6be820 */ /* 0x000fe20000400000 */
[----:B------:R-:W-:Y:S01]  /*19390*/  FADD R111, R27, R95 ;  /* 0x0000005f1b6f7221 */ /* 0x000fe20000000000 */
[----:B-1----:R-:W-:Y:S01]  /*193a0*/  @!P4 FMUL R105, R105, R105 ;  /* 0x000000696969c220 */ /* 0x002fe20000400000 */
[----:B------:R-:W-:Y:S01]  /*193b0*/  FSETP.GEU.AND P4, PT, R109, -126, PT ;  /* 0xc2fc00006d00780b */ /* 0x000fe20003f8e000 */
[----:B------:R-:W-:Y:S01]  /*193c0*/  IMAD.U32 R77, R77, 0x10000, RZ ;  /* 0x000100004d4d7824 */ /* 0x000fe200078e00ff */
[----:B------:R-:W-:Y:S01]  /*193d0*/  F2FP.SATFINITE.E4M3.F32.PACK_AB_MERGE_C R27, RZ, R27, RZ ;  /* 0x0000001bff1b723e */ /* 0x000fe200048070ff */
[----:B------:R-:W1:Y:S01]  /*193e0*/  MUFU.EX2 R107, R107 ;  /* 0x0000006b006b7308 */ /* 0x000e620000000800 */
[----:B------:R-:W-:Y:S01]  /*193f0*/  @!P3 FMUL R88, R88, 0.5 ;  /* 0x3f0000005858b820 */ /* 0x000fe20000400000 */
[----:B------:R-:W-:Y:S01]  /*19400*/  FADD R110, R43, R105 ;  /* 0x000000692b6e7221 */ /* 0x000fe20000000000 */
[----:B------:R-:W-:-:S02]  /*19410*/  LOP3.LUT R27, R27, 0xffff, RZ, 0xc0, !PT ;  /* 0x0000ffff1b1b7812 */ /* 0x000fc400078ec0ff */
[----:B------:R-:W-:Y:S01]  /*19420*/  F2FP.SATFINITE.E4M3.F32.PACK_AB_MERGE_C R43, RZ, R43, RZ ;  /* 0x0000002bff2b723e */ /* 0x000fe200048070ff */
[----:B------:R-:W-:-:S01]  /*19430*/  FADD R110, R111, R110 ;  /* 0x0000006e6f6e7221 */ /* 0x000fc20000000000 */
[----:B------:R-:W-:Y:S01]  /*19440*/  FADD R111, R65, R71 ;  /* 0x00000047416f7221 */ /* 0x000fe20000000000 */
[----:B------:R-:W3:Y:S01]  /*19450*/  MUFU.EX2 R88, R88 ;  /* 0x0000005800587308 */ /* 0x000ee20000000800 */
[----:B--2---:R-:W-:Y:S01]  /*19460*/  @!P5 FMUL R106, R106, R106 ;  /* 0x0000006a6a6ad220 */ /* 0x004fe20000400000 */
[----:B------:R-:W-:Y:S01]  /*19470*/  FSETP.GEU.AND P5, PT, R62, -126, PT ;  /* 0xc2fc00003e00780b */ /* 0x000fe20003fae000 */
[----:B------:R-:W-:Y:S01]  /*19480*/  @!P4 FMUL R109, R109, 0.5 ;  /* 0x3f0000006d6dc820 */ /* 0x000fe20000400000 */
[----:B------:R-:W-:Y:S01]  /*19490*/  FADD R118, R112, R110 ;  /* 0x0000006e70767221 */ /* 0x000fe20000000000 */
[----:B------:R-:W-:-:S01]  /*194a0*/  FADD R110, R80, R106 ;  /* 0x0000006a506e7221 */ /* 0x000fc20000000000 */
[----:B------:R-:W-:Y:S01]  /*194b0*/  F2FP.SATFINITE.E4M3.F32.PACK_AB_MERGE_C R80, RZ, R80, RZ ;  /* 0x00000050ff50723e */ /* 0x000fe200048070ff */
[----:B------:R-:W-:Y:S01]  /*194c0*/  IMAD.SHL.U32 R16, R27, 0x1000000, RZ ;  /* 0x010000001b107824 */ /* 0x000fe200078e00ff */
[----:B------:R-:W-:Y:S01]  /*194d0*/  F2FP.SATFINITE.E4M3.F32.PACK_AB_MERGE_C R106, RZ, R106, RZ ;  /* 0x0000006aff6a723e */ /* 0x000fe200048070ff */
[----:B------:R-:W2:Y:S01]  /*194e0*/  MUFU.EX2 R109, R109 ;  /* 0x0000006d006d7308 */ /* 0x000ea20000000800 */
[----:B-1----:R-:W-:Y:S01]  /*194f0*/  @!P6 FMUL R107, R107, R107 ;  /* 0x0000006b6b6be220 */ /* 0x002fe20000400000 */
[----:B------:R-:W-:Y:S01]  /*19500*/  FSETP.GEU.AND P6, PT, R93, -126, PT ;  /* 0xc2fc00005d00780b */ /* 0x000fe20003fce000 */
[----:B------:R-:W-:-:S01]  /*19510*/  FADD R112, R111, R110 ;  /* 0x0000006e6f707221 */ /* 0x000fc20000000000 */
[----:B------:R-:W-:Y:S01]  /*19520*/  FADD R111, R84, R99 ;  /* 0x00000063546f7221 */ /* 0x000fe20000000000 */
[----:B------:R-:W-:-:S01]  /*19530*/  FADD R110, R76, R108 ;  /* 0x0000006c4c6e7221 */ /* 0x000fc20000000000 */
[----:B------:R-:W-:Y:S01]  /*19540*/  @!P5 FMUL R62, R62, 0.5 ;  /* 0x3f0000003e3ed820 */ /* 0x000fe20000400000 */
[----:B------:R-:W-:Y:S01]  /*19550*/  F2FP.SATFINITE.E4M3.F32.PACK_AB_MERGE_C R76, RZ, R76, RZ ;  /* 0x0000004cff4c723e */ /* 0x000fe200048070ff */
[----:B---3--:R-:W-:Y:S01]  /*19560*/  @!P3 FMUL R88, R88, R88 ;  /* 0x000000585858b220 */ /* 0x008fe20000400000 */
[----:B------:R-:W-:Y:S01]  /*19570*/  FSETP.GEU.AND P3, PT, R96, -126, PT ;  /* 0xc2fc00006000780b */ /* 0x000fe20003f6e000 */
[----:B------:R-:W-:Y:S01]  /*19580*/  FADD R110, R111, R110 ;  /* 0x0000006e6f6e7221 */ /* 0x000fe20000000000 */
[----:B------:R-:W-:-:S01]  /*19590*/  FADD R111, R30, R58 ;  /* 0x0000003a1e6f7221 */ /* 0x000fc20000000000 */
[----:B------:R-:W1:Y:S01]  /*195a0*/  MUFU.EX2 R62, R62 ;  /* 0x0000003e003e7308 */ /* 0x000e620000000800 */
[----:B------:R-:W-:Y:S01]  /*195b0*/  F2FP.SATFINITE.E4M3.F32.PACK_AB_MERGE_C R84, RZ, R84, RZ ;  /* 0x00000054ff54723e */ /* 0x000fe200048070ff */
[----:B------:R-:W-:Y:S01]  /*195c0*/  FADD R117, R112, R110 ;  /* 0x0000006e70757221 */ /* 0x000fe20000000000 */
[----:B------:R-:W-:Y:S01]  /*195d0*/  @!P6 FMUL R93, R93, 0.5 ;  /* 0x3f0000005d5de820 */ /* 0x000fe20000400000 */
[----:B------:R-:W-:Y:S01]  /*195e0*/  LOP3.LUT R85, R85, R16, RZ, 0xfc, !PT ;  /* 0x0000001055557212 */ /* 0x000fe200078efcff */
[----:B--2---:R-:W-:Y:S01]  /*195f0*/  @!P4 FMUL R109, R109, R109 ;  /* 0x0000006d6d6dc220 */ /* 0x004fe20000400000 */
[----:B------:R-:W-:Y:S01]  /*19600*/  FSETP.GEU.AND P4, PT, R89, -126, PT ;  /* 0xc2fc00005900780b */ /* 0x000fe20003f8e000 */
[----:B------:R-:W-:Y:S01]  /*19610*/  IMAD.U32 R13, R84, 0x10000, RZ ;  /* 0x00010000540d7824 */ /* 0x000fe200078e00ff */
[----:B------:R-:W-:Y:S01]  /*19620*/  F2FP.SATFINITE.E4M3.F32.PACK_AB_MERGE_C R108, RZ, R108, RZ ;  /* 0x0000006cff6c723e */ /* 0x000fe200048070ff */
[----:B------:R-:W2:Y:S01]  /*19630*/  MUFU.EX2 R93, R93 ;  /* 0x0000005d005d7308 */ /* 0x000ea20000000800 */
[----:B------:R-:W-:Y:S01]  /*19640*/  @!P3 FMUL R96, R96, 0.5 ;  /* 0x3f0000006060b820 */ /* 0x000fe20000400000 */
[----:B------:R-:W-:Y:S01]  /*19650*/  FADD R110, R46, R109 ;  /* 0x0000006d2e6e7221 */ /* 0x000fe20000000000 */
[----:B------:R-:W-:-:S02]  /*19660*/  LOP3.LUT R13, R156, 0xff0000, R13, 0xf8, !PT ;  /* 0x00ff00009c0d7812 */ /* 0x000fc400078ef80d */
[----:B------:R-:W-:Y:S01]  /*19670*/  F2FP.SATFINITE.E4M3.F32.PACK_AB_MERGE_C R71, RZ, R71, RZ ;  /* 0x00000047ff47723e */ /* 0x000fe200048070ff */
[----:B------:R-:W-:-:S01]  /*19680*/  FADD R112, R111, R110 ;  /* 0x0000006e6f707221 */ /* 0x000fc20000000000 */
[----:B------:R-:W-:Y:S01]  /*19690*/  FADD R111, R38, R101 ;  /* 0x00000065266f7221 */ /* 0x000fe20000000000 */
[----:B------:R-:W3:Y:S01]  /*196a0*/  MUFU.EX2 R96, R96 ;  /* 0x0000006000607308 */ /* 0x000ee20000000800 */
[----:B-1----:R-:W-:Y:S01]  /*196b0*/  @!P5 FMUL R62, R62, R62 ;  /* 0x0000003e3e3ed220 */ /* 0x002fe20000400000 */
[----:B------:R-:W-:Y:S01]  /*196c0*/  FSETP.GEU.AND P5, PT, R94, -126, PT ;  /* 0xc2fc00005e00780b */ /* 0x000fe20003fae000 */
[----:B------:R-:W-:Y:S01]  /*196d0*/  @!P4 FMUL R89, R89, 0.5 ;  /* 0x3f0000005959c820 */ /* 0x000fe20000400000 */
[----:B------:R-:W-:Y:S01]  /*196e0*/  F2FP.SATFINITE.E4M3.F32.PACK_AB_MERGE_C R38, RZ, R38, RZ ;  /* 0x00000026ff26723e */ /* 0x000fe200048070ff */
[----:B------:R-:W-:Y:S01]  /*196f0*/  IMAD.U32 R71, R71, 0x10000, RZ ;  /* 0x0001000047477824 */ /* 0x000fe200078e00ff */
[----:B------:R-:W-:Y:S02]  /*19700*/  F2FP.SATFINITE.E4M3.F32.PACK_AB_MERGE_C R58, RZ, R58, RZ ;  /* 0x0000003aff3a723e */ /* 0x000fe400048070ff */
[----:B------:R-:W-:Y:S01]  /*19710*/  LOP3.LUT R38, R38, 0xffff, RZ, 0xc0, !PT ;  /* 0x0000ffff26267812 */ /* 0x000fe200078ec0ff */
[----:B------:R-:W1:Y:S01]  /*19720*/  MUFU.EX2 R89, R89 ;  /* 0x0000005900597308 */ /* 0x000e620000000800 */
[----:B--2---:R-:W-:Y:S01]  /*19730*/  @!P6 FMUL R93, R93, R93 ;  /* 0x0000005d5d5de220 */ /* 0x004fe20000400000 */
[----:B------:R-:W-:-:S02]  /*19740*/  FSETP.GEU.AND P6, PT, R90, -126, PT ;  /* 0xc2fc00005a00780b */ /* 0x000fc40003fce000 */
[----:B------:R-:W-:Y:S02]  /*19750*/  IMAD.SHL.U32 R16, R38, 0x1000000, RZ ;  /* 0x0100000026107824 */ /* 0x000fe400078e00ff */
[----:B------:R-:W-:Y:S01]  /*19760*/  FADD R110, R54, R93 ;  /* 0x0000005d366e7221 */ /* 0x000fe20000000000 */
[----:B------:R-:W-:Y:S01]  /*19770*/  @!P5 FMUL R94, R94, 0.5 ;  /* 0x3f0000005e5ed820 */ /* 0x000fe20000400000 */
[----:B------:R-:W-:Y:S01]  /*19780*/  F2FP.SATFINITE.E4M3.F32.PACK_AB_MERGE_C R54, RZ, R54, RZ ;  /* 0x00000036ff36723e */ /* 0x000fe200048070ff */
[----:B---3--:R-:W-:Y:S01]  /*19790*/  @!P3 FMUL R96, R96, R96 ;  /* 0x000000606060b220 */ /* 0x008fe20000400000 */
[----:B------:R-:W-:Y:S01]  /*197a0*/  FSETP.GEU.AND P3, PT, R92, -126, PT ;  /* 0xc2fc00005c00780b */ /* 0x000fe20003f6e000 */
[----:B------:R-:W-:-:S01]  /*197b0*/  FADD R110, R111, R110 ;  /* 0x0000006e6f6e7221 */ /* 0x000fc20000000000 */
[----:B------:R-:W-:Y:S01]  /*197c0*/  FADD R111, R87, R70 ;  /* 0x00000046576f7221 */ /* 0x000fe20000000000 */
[----:B------:R-:W2:Y:S01]  /*197d0*/  MUFU.EX2 R94, R94 ;  /* 0x0000005e005e7308 */ /* 0x000ea20000000800 */
[----:B------:R-:W-:Y:S01]  /*197e0*/  F2FP.SATFINITE.E4M3.F32.PACK_AB_MERGE_C R87, RZ, R87, RZ ;  /* 0x00000057ff57723e */ /* 0x000fe200048070ff */
[----:B------:R-:W-:Y:S01]  /*197f0*/  FADD R116, R112, R110 ;  /* 0x0000006e70747221 */ /* 0x000fe20000000000 */
[----:B------:R-:W-:-:S01]  /*19800*/  FADD R110, R79, R88 ;  /* 0x000000584f6e7221 */ /* 0x000fc20000000000 */
[----:B------:R-:W-:Y:S01]  /*19810*/  @!P6 FMUL R90, R90, 0.5 ;  /* 0x3f0000005a5ae820 */ /* 0x000fe20000400000 */
[----:B-1----:R-:W-:Y:S01]  /*19820*/  @!P4 FMUL R89, R89, R89 ;  /* 0x000000595959c220 */ /* 0x002fe20000400000 */
[----:B------:R-:W-:Y:S01]  /*19830*/  FSETP.GEU.AND P4, PT, R97, -126, PT ;  /* 0xc2fc00006100780b */ /* 0x000fe20003f8e000 */
[----:B------:R-:W-:-:S01]  /*19840*/  FADD R112, R111, R110 ;  /* 0x0000006e6f707221 */ /* 0x000fc20000000000 */
[----:B------:R-:W-:Y:S01]  /*19850*/  FADD R111, R83, R104 ;  /* 0x00000068536f7221 */ /* 0x000fe20000000000 */
[----:B------:R-:W-:-:S02]  /*19860*/  IMAD.U32 R87, R87, 0x10000, RZ ;  /* 0x0001000057577824 */ /* 0x000fc400078e00ff */
[----:B------:R-:W-:Y:S01]  /*19870*/  @!P3 FMUL R92, R92, 0.5 ;  /* 0x3f0000005c5cb820 */ /* 0x000fe20000400000 */
[----:B------:R-:W1:Y:S01]  /*19880*/  MUFU.EX2 R90, R90 ;  /* 0x0000005a005a7308 */ /* 0x000e620000000800 */
[----:B------:R-:W-:Y:S02]  /*19890*/  F2FP.SATFINITE.E4M3.F32.PACK_AB_MERGE_C R70, RZ, R70, RZ ;  /* 0x00000046ff46723e */ /* 0x000fe400048070ff */
[----:B------:R-:W-:Y:S02]  /*198a0*/  LOP3.LUT R87, R162, 0xff0000, R87, 0xf8, !PT ;  /* 0x00ff0000a2577812 */ /* 0x000fe400078ef857 */
[----:B------:R-:W-:Y:S01]  /*198b0*/  F2FP.SATFINITE.E4M3.F32.PACK_AB_MERGE_C R104, RZ, R104, RZ ;  /* 0x00000068ff68723e */ /* 0x000fe200048070ff */
[----:B--2---:R-:W-:Y:S01]  /*198c0*/  @!P5 FMUL R94, R94, R94 ;  /* 0x0000005e5e5ed220 */ /* 0x004fe20000400000 */
[----:B------:R-:W-:Y:S01]  /*198d0*/  FSETP.GEU.AND P5, PT, R59, -126, PT ;  /* 0xc2fc00003b00780b */ /* 0x000fe20003fae000 */
[----:B------:R-:W2:Y:S01]  /*198e0*/  MUFU.EX2 R92, R92 ;  /* 0x0000005c005c7308 */ /* 0x000ea20000000800 */
[----:B------:R-:W-:Y:S01]  /*198f0*/  @!P4 FMUL R97, R97, 0.5 ;  /* 0x3f0000006161c820 */ /* 0x000fe20000400000 */
[----:B------:R-:W-:Y:S01]  /*19900*/  FADD R110, R75, R94 ;  /* 0x0000005e4b6e7221 */ /* 0x000fe20000000000 */
[----:B------:R-:W-:-:S02]  /*19910*/  F2FP.SATFINITE.E4M3.F32.PACK_AB_MERGE_C R75, RZ, R75, RZ ;  /* 0x0000004bff4b723e */ /* 0x000fc400048070ff */
[----:B------:R-:W-:Y:S01]  /*19920*/  F2FP.SATFINITE.E4M3.F32.PACK_AB_MERGE_C R79, RZ, R79, RZ ;  /* 0x0000004fff4f723e */ /* 0x000fe200048070ff */
[----:B------:R-:W-:-:S01]  /*19930*/  FADD R110, R111, R110 ;  /* 0x0000006e6f6e7221 */ /* 0x000fc20000000000 */
[----:B------:R-:W-:Y:S01]  /*19940*/  FADD R111, R26, R55 ;  /* 0x000000371a6f7221 */ /* 0x000fe20000000000 */
[----:B------:R-:W3:Y:S01]  /*19950*/  MUFU.EX2 R97, R97 ;  /* 0x0000006100617308 */ /* 0x000ee20000000800 */
[----:B-1----:R-:W-:Y:S01]  /*19960*/  @!P6 FMUL R90, R90, R90 ;  /* 0x0000005a5a5ae220 */ /* 0x002fe20000400000 */
[----:B------:R-:W-:Y:S01]  /*19970*/  FADD R115, R112, R110 ;  /* 0x0000006e70737221 */ /* 0x000fe20000000000 */
[----:B------:R-:W-:-:S01]  /*19980*/  FADD R110, R42, R89 ;  /* 0x000000592a6e7221 */ /* 0x000fc20000000000 */
[----:B------:R-:W-:Y:S01]  /*19990*/  F2FP.SATFINITE.E4M3.F32.PACK_AB_MERGE_C R26, RZ, R26, RZ ;  /* 0x0000001aff1a723e */ /* 0x000fe200048070ff */
[----:B------:R-:W-:Y:S01]  /*199a0*/  IMAD.U32 R14, R75, 0x10000, RZ ;  /* 0x000100004b0e7824 */ /* 0x000fe200078e00ff */
[----:B------:R-:W-:Y:S01]  /*199b0*/  FSETP.GEU.AND P6, PT, R47, -126, PT ;  /* 0xc2fc00002f00780b */ /* 0x000fe20003fce000 */
[----:B------:R-:W-:-:S01]  /*199c0*/  FADD R112, R111, R110 ;  /* 0x0000006e6f707221 */ /* 0x000fc20000000000 */
[----:B------:R-:W-:Y:S01]  /*199d0*/  FADD R111, R34, R107 ;  /* 0x0000006b226f7221 */ /* 0x000fe20000000000 */
[----:B--2---:R-:W-:Y:S01]  /*199e0*/  @!P3 FMUL R92, R92, R92 ;  /* 0x0000005c5c5cb220 */ /* 0x004fe20000400000 */
[----:B------:R-:W-:Y:S01]  /*199f0*/  FSETP.GEU.AND P3, PT, R120, -126, PT ;  /* 0xc2fc00007800780b */ /* 0x000fe20003f6e000 */
[----:B------:R-:W-:-:S01]  /*19a00*/  FADD R110, R50, R96 ;  /* 0x00000060326e7221 */ /* 0x000fc20000000000 */
[----:B------:R-:W-:Y:S01]  /*19a10*/  LOP3.LUT R26, R26, 0xffff, RZ, 0xc0, !PT ;  /* 0x0000ffff1a1a7812 */ /* 0x000fe200078ec0ff */
[----:B------:R-:W-:Y:S01]  /*19a20*/  @!P5 FMUL R59, R59, 0.5 ;  /* 0x3f0000003b3bd820 */ /* 0x000fe20000400000 */
[----:B------:R-:W-:Y:S01]  /*19a30*/  LOP3.LUT R11, R11, 0xff0000, R14, 0xf8, !PT ;  /* 0x00ff00000b0b7812 */ /* 0x000fe200078ef80e */
[----:B------:R-:W-:-:S01]  /*19a40*/  FADD R110, R111, R110 ;  /* 0x0000006e6f6e7221 */ /* 0x000fc20000000000 */
[----:B------:R-:W-:Y:S01]  /*19a50*/  FADD R111, R86, R67 ;  /* 0x00000043566f7221 */ /* 0x000fe20000000000 */
[----:B---3--:R-:W-:Y:S01]  /*19a60*/  @!P4 FMUL R97, R97, R97 ;  /* 0x000000616161c220 */ /* 0x008fe20000400000 */
[----:B------:R-:W-:-:S02]  /*19a70*/  IMAD.SHL.U32 R26, R26, 0x1000000, RZ ;  /* 0x010000001a1a7824 */ /* 0x000fc400078e00ff */
[----:B------:R-:W-:-:S01]  /*19a80*/  FADD R114, R112, R110 ;  /* 0x0000006e70727221 */ /* 0x000fc20000000000 */
[----:B------:R-:W-:Y:S01]  /*19a90*/  FADD R110, R78, R90 ;  /* 0x0000005a4e6e7221 */ /* 0x000fe20000000000 */
[----:B------:R-:W-:Y:S01]  /*19aa0*/  F2FP.SATFINITE.E4M3.F32.PACK_AB_MERGE_C R78, RZ, R78, RZ ;  /* 0x0000004eff4e723e */ /* 0x000fe200048070ff */
[----:B------:R-:W-:Y:S02]  /*19ab0*/  IMAD.U32 R14, R73, 0x10000, RZ ;  /* 0x00010000490e7824 */ /* 0x000fe400078e00ff */
[----:B------:R-:W-:Y:S01]  /*19ac0*/  @!P3 FMUL R120, R120, 0.5 ;  /* 0x3f0000007878b820 */ /* 0x000fe20000400000 */
[----:B------:R-:W-:Y:S01]  /*19ad0*/  FADD R112, R111, R110 ;  /* 0x0000006e6f707221 */ /* 0x000fe20000000000 */
[----:B------:R-:W-:-:S01]  /*19ae0*/  FADD R111, R82, R62 ;  /* 0x0000003e526f7221 */ /* 0x000fc20000000000 */
[----:B------:R-:W-:Y:S01]  /*19af0*/  FADD R110, R74, R97 ;  /* 0x000000614a6e7221 */ /* 0x000fe20000000000 */
[----:B------:R-:W-:Y:S01]  /*19b00*/  IMAD.U32 R78, R78, 0x10000, RZ ;  /* 0x000100004e4e7824 */ /* 0x000fe200078e00ff */
[----:B------:R-:W-:Y:S01]  /*19b10*/  LOP3.LUT R87, R87, R26, RZ, 0xfc, !PT ;  /* 0x0000001a57577212 */ /* 0x000fe200078efcff */
[----:B------:R-:W1:Y:S01]  /*19b20*/  MUFU.EX2 R120, R120 ;  /* 0x0000007800787308 */ /* 0x000e620000000800 */
[----:B------:R-:W-:-:S01]  /*19b30*/  FADD R110, R111, R110 ;  /* 0x0000006e6f6e7221 */ /* 0x000fc20000000000 */
[----:B------:R-:W-:Y:S01]  /*19b40*/  LOP3.LUT R9, R9, 0xff0000, R14, 0xf8, !PT ;  /* 0x00ff000009097812 */ /* 0x000fe200078ef80e */
[----:B------:R-:W-:Y:S01]  /*19b50*/  @!P6 FMUL R47, R47, 0.5 ;  /* 0x3f0000002f2fe820 */ /* 0x000fe20000400000 */
[----:B------:R-:W-:Y:S01]  /*19b60*/  LOP3.LUT R129, R129, 0xff0000, R78, 0xf8, !PT ;  /* 0x00ff000081817812 */ /* 0x000fe200078ef84e */
[----:B------:R-:W-:-:S01]  /*19b70*/  FADD R113, R112, R110 ;  /* 0x0000006e70717221 */ /* 0x000fc20000000000 */
[----:B------:R-:W-:Y:S01]  /*19b80*/  FADD R110, R39, R92 ;  /* 0x0000005c276e7221 */ /* 0x000fe20000000000 */
[----:B------:R-:W-:Y:S01]  /*19b90*/  F2FP.SATFINITE.E4M3.F32.PACK_AB_MERGE_C R39, RZ, R39, RZ ;  /* 0x00000027ff27723e */ /* 0x000fe200048070ff */
[----:B------:R-:W2:Y:S01]  /*19ba0*/  MUFU.EX2 R59, R59 ;  /* 0x0000003b003b7308 */ /* 0x000ea20000000800 */
[----:B------:R-:W-:Y:S01]  /*19bb0*/  F2FP.SATFINITE.E4M3.F32.PACK_AB_MERGE_C R82, RZ, R82, RZ ;  /* 0x00000052ff52723e */ /* 0x000fe200048070ff */
[----:B------:R-:W-:Y:S01]  /*19bc0*/  FADD R111, R7, R64 ;  /* 0x00000040076f7221 */ /* 0x000fe20000000000 */
[----:B------:R-:W-:Y:S01]  /*19bd0*/  LOP3.LUT R39, R39, 0xffff, RZ, 0xc0, !PT ;  /* 0x0000ffff27277812 */ /* 0x000fe200078ec0ff */
[----:B------:R-:W-:Y:S01]  /*19be0*/  IMAD.U32 R79, R79, 0x10000, RZ ;  /* 0x000100004f4f7824 */ /* 0x000fe200078e00ff */
[----:B------:R-:W-:Y:S01]  /*19bf0*/  FSETP.GEU.AND P4, PT, R98, -126, PT ;  /* 0xc2fc00006200780b */ /* 0x000fe20003f8e000 */
[----:B------:R-:W-:Y:S01]  /*19c00*/  IMAD.U32 R15, R82, 0x10000, RZ ;  /* 0x00010000520f7824 */ /* 0x000fe200078e00ff */
[----:B------:R-:W-:Y:S01]  /*19c10*/  F2FP.SATFINITE.E4M3.F32.PACK_AB_MERGE_C R74, RZ, R74, RZ ;  /* 0x0000004aff4a723e */ /* 0x000fe200048070ff */
[----:B------:R-:W-:-:S02]  /*19c20*/  IMAD.SHL.U32 R26, R39, 0x1000000, RZ ;  /* 0x01000000271a7824 */ /* 0x000fc400078e00ff */
[----:B-1----:R-:W-:Y:S01]  /*19c30*/  @!P3 FMUL R120, R120, R120 ;  /* 0x000000787878b220 */ /* 0x002fe20000400000 */
[----:B------:R-:W-:Y:S01]  /*19c40*/  MUFU.EX2 R47, R47 ;  /* 0x0000002f002f7308 */ /* 0x000fe20000000800 */
[----:B------:R-:W-:Y:S01]  /*19c50*/  LOP3.LUT R152, R152, 0xff0000, R15, 0xf8, !PT ;  /* 0x00ff000098987812 */ /* 0x000fe200078ef80f */
[----:B------:R-:W-:Y:S02]  /*19c60*/  IMAD.U32 R15, R80, 0x10000, RZ ;  /* 0x00010000500f7824 */ /* 0x000fe400078e00ff */
[-C--:B------:R-:W-:Y:S01]  /*19c70*/  FMUL R121, R121, R120.reuse ;  /* 0x0000007879797220 */ /* 0x080fe20000400000 */
[-C--:B------:R-:W-:Y:S01]  /*19c80*/  FMUL R170, R170, R120.reuse ;  /* 0x00000078aaaa7220 */ /* 0x080fe20000400000 */
[-C--:B------:R-:W-:Y:S01]  /*19c90*/  FMUL R169, R169, R120.reuse ;  /* 0x00000078a9a97220 */ /* 0x080fe20000400000 */
[-C--:B------:R-:W-:Y:S01]  /*19ca0*/  FMUL R168, R168, R120.reuse ;  /* 0x00000078a8a87220 */ /* 0x080fe20000400000 */
[-C--:B------:R-:W-:Y:S01]  /*19cb0*/  FMUL R124, R124, R120.reuse ;  /* 0x000000787c7c7220 */ /* 0x080fe20000400000 */
[----:B------:R1:W-:Y:S01]  /*19cc0*/  STL [R1+0x8], R121 ;  /* 0x0000087901007387 */ /* 0x0003e20000100800 */
        /* <DEDUP_REMOVED lines=49> */
[----:B------:R-:W-:Y:S01]  /*19fe0*/  FMUL R202, R202, R120 ;  /* 0x00000078caca7220 */ /* 0x000fe20000400000 */
[----:B------:R-:W-:Y:S01]  /*19ff0*/  LOP3.LUT R129, R129, R26, RZ, 0xfc, !PT ;  /* 0x0000001a81817212 */ /* 0x000fe200078efcff */
[----:B------:R1:W-:Y:S01]  /*1a000*/  STL [R1+0x6c], R231 ;  /* 0x00006ce701007387 */ /* 0x0003e20000100800 */
[----:B------:R-:W-:Y:S01]  /*1a010*/  FMUL R201, R201, R120 ;  /* 0x00000078c9c97220 */ /* 0x000fe20000400000 */
[----:B------:R-:W-:-:S02]  /*1a020*/  IMAD.SHL.U32 R26, R51, 0x1000000, RZ ;  /* 0x01000000331a7824 */ /* 0x000fc400078e00ff */
[----:B------:R-:W-:Y:S01]  /*1a030*/  FMUL R200, R200, R120 ;  /* 0x00000078c8c87220 */ /* 0x000fe20000400000 */
[----:B------:R1:W-:Y:S01]  /*1a040*/  STL [R1+0x78], R230 ;  /* 0x000078e601007387 */ /* 0x0003e20000100800 */
[----:B------:R-:W-:Y:S01]  /*1a050*/  LOP3.LUT R144, R144, 0xff0000, R15, 0xf8, !PT ;  /* 0x00ff000090907812 */ /* 0x000fe200078ef80f */
[----:B------:R-:W-:Y:S01]  /*1a060*/  @!P4 FMUL R98, R98, 0.5 ;  /* 0x3f0000006262c820 */ /* 0x000fe20000400000 */
[----:B------:R-:W-:Y:S01]  /*1a070*/  LOP3.LUT R9, R9, R26, RZ, 0xfc, !PT ;  /* 0x0000001a09097212 */ /* 0x000fe200078efcff */
[----:B------:R1:W-:Y:S01]  /*1a080*/  STL [R1+0x7c], R229 ;  /* 0x00007ce501007387 */ /* 0x0003e20000100800 */
[----:B------:R-:W-:Y:S01]  /*1a090*/  IMAD.U32 R15, R76, 0x10000, RZ ;  /* 0x000100004c0f7824 */ /* 0x000fe200078e00ff */
[----:B------:R-:W-:Y:S01]  /*1a0a0*/  F2FP.SATFINITE.E4M3.F32.PACK_AB_MERGE_C R62, RZ, R62, RZ ;  /* 0x0000003eff3e723e */ /* 0x000fe200048070ff */
[----:B------:R-:W-:Y:S01]  /*1a0b0*/  IMAD.U32 R17, R74, 0x10000, RZ ;  /* 0x000100004a117824 */ /* 0x000fe200078e00ff */
[----:B------:R1:W-:Y:S01]  /*1a0c0*/  STL [R1+0x88], R228 ;  /* 0x000088e401007387 */ /* 0x0003e20000100800 */
[----:B------:R-:W3:Y:S01]  /*1a0d0*/  MUFU.EX2 R98, R98 ;  /* 0x0000006200627308 */ /* 0x000ee20000000800 */
[----:B------:R-:W-:Y:S01]  /*1a0e0*/  LOP3.LUT R68, R68, 0xff0000, R15, 0xf8, !PT ;  /* 0x00ff000044447812 */ /* 0x000fe200078ef80f */
[----:B------:R-:W-:Y:S01]  /*1a0f0*/  IMAD.U32 R15, R70, 0x10000, RZ ;  /* 0x00010000460f7824 */ /* 0x000fe200078e00ff */
[----:B------:R1:W-:Y:S01]  /*1a100*/  STL [R1+0x8c], R227 ;  /* 0x00008ce301007387 */ /* 0x0003e20000100800 */
[----:B------:R-:W-:Y:S01]  /*1a110*/  LOP3.LUT R10, R10, 0xff0000, R17, 0xf8, !PT ;  /* 0x00ff00000a0a7812 */ /* 0x000fe200078ef811 */
[----:B------:R-:W-:Y:S01]  /*1a120*/  IMAD.U32 R17, R62, 0x10000, RZ ;  /* 0x000100003e117824 */ /* 0x000fe200078e00ff */
[----:B------:R-:W-:Y:S01]  /*1a130*/  F2FP.SATFINITE.E4M3.F32.PACK_AB_MERGE_C R90, RZ, R90, RZ ;  /* 0x0000005aff5a723e */ /* 0x000fe200048070ff */
[----:B------:R1:W-:Y:S01]  /*1a140*/  STL [R1+0x98], R226 ;  /* 0x000098e201007387 */ /* 0x0003e20000100800 */
[----:B------:R-:W-:Y:S01]  /*1a150*/  LOP3.LUT R12, R12, 0xff0000, R15, 0xf8, !PT ;  /* 0x00ff00000c0c7812 */ /* 0x000fe200078ef80f */
[----:B------:R-:W-:Y:S01]  /*1a160*/  IMAD.U32 R15, R104, 0x10000, RZ ;  /* 0x00010000680f7824 */ /* 0x000fe200078e00ff */
[----:B------:R-:W-:Y:S01]  /*1a170*/  F2FP.SATFINITE.E4M3.F32.PACK_AB_MERGE_C R42, RZ, R42, RZ ;  /* 0x0000002aff2a723e */ /* 0x000fe200048070ff */
[----:B------:R1:W-:Y:S01]  /*1a180*/  STL [R1+0x9c], R225 ;  /* 0x00009ce101007387 */ /* 0x0003e20000100800 */
[----:B------:R-:W-:Y:S01]  /*1a190*/  FMUL R199, R199, R120 ;  /* 0x00000078c7c77220 */ /* 0x000fe20000400000 */
[----:B--2---:R-:W-:Y:S01]  /*1a1a0*/  @!P5 FMUL R59, R59, R59 ;  /* 0x0000003b3b3bd220 */ /* 0x004fe20000400000 */
[----:B------:R-:W-:Y:S01]  /*1a1b0*/  LOP3.LUT R24, R24, 0xff0000, R15, 0xf8, !PT ;  /* 0x00ff000018187812 */ /* 0x000fe200078ef80f */
[----:B------:R1:W-:Y:S01]  /*1a1c0*/  STL [R1+0xa8], R224 ;  /* 0x0000a8e001007387 */ /* 0x0003e20000100800 */
[----:B------:R-:W-:-:S02]  /*1a1d0*/  IMAD.U32 R15, R100, 0x10000, RZ ;  /* 0x00010000640f7824 */ /* 0x000fc400078e00ff */
[----:B---3--:R-:W-:Y:S01]  /*1a1e0*/  @!P4 FMUL R98, R98, R98 ;  /* 0x000000626262c220 */ /* 0x008fe20000400000 */
[-C--:B------:R-:W-:Y:S01]  /*1a1f0*/  FMUL R198, R198, R120.reuse ;  /* 0x00000078c6c67220 */ /* 0x080fe20000400000 */
[----:B------:R1:W-:Y:S01]  /*1a200*/  STL [R1+0xac], R223 ;  /* 0x0000acdf01007387 */ /* 0x0003e20000100800 */
[----:B------:R-:W-:Y:S01]  /*1a210*/  LOP3.LUT R28, R28, 0xff0000, R17, 0xf8, !PT ;  /* 0x00ff00001c1c7812 */ /* 0x000fe200078ef811 */
[----:B------:R-:W-:Y:S01]  /*1a220*/  FMUL R197, R197, R120 ;  /* 0x00000078c5c57220 */ /* 0x000fe20000400000 */
[----:B------:R-:W-:Y:S01]  /*1a230*/  LOP3.LUT R32, R32, 0xff0000, R15, 0xf8, !PT ;  /* 0x00ff000020207812 */ /* 0x000fe200078ef80f */
[----:B------:R1:W-:Y:S01]  /*1a240*/  STL [R1+0xb8], R222 ;  /* 0x0000b8de01007387 */ /* 0x0003e20000100800 */
[----:B------:R-:W-:Y:S01]  /*1a250*/  IMAD.U32 R15, R90, 0x10000, RZ ;  /* 0x000100005a0f7824 */ /* 0x000fe200078e00ff */
[----:B------:R-:W-:Y:S01]  /*1a260*/  LOP3.LUT R42, R42, 0xffff, RZ, 0xc0, !PT ;  /* 0x0000ffff2a2a7812 */ /* 0x000fe200078ec0ff */
[----:B------:R-:W-:Y:S01]  /*1a270*/  IMAD.U32 R17, R106, 0x10000, RZ ;  /* 0x000100006a117824 */ /* 0x000fe200078e00ff */
[----:B------:R1:W-:Y:S01]  /*1a280*/  STL [R1+0xbc], R221 ;  /* 0x0000bcdd01007387 */ /* 0x0003e20000100800 */
[----:B------:R-:W-:-:S01]  /*1a290*/  FADD R112, R111, R110 ;  /* 0x0000006e6f707221 */ /* 0x000fc20000000000 */
[----:B------:R-:W-:Y:S01]  /*1a2a0*/  FMUL R196, R196, R120 ;  /* 0x00000078c4c47220 */ /* 0x000fe20000400000 */
[----:B------:R-:W-:-:S01]  /*1a2b0*/  FADD R110, R59, R98 ;  /* 0x000000623b6e7221 */ /* 0x000fc20000000000 */
[----:B------:R1:W-:Y:S01]  /*1a2c0*/  STL [R1+0xc8], R220 ;  /* 0x0000c8dc01007387 */ /* 0x0003e20000100800 */
[-C--:B------:R-:W-:Y:S01]  /*1a2d0*/  FMUL R195, R195, R120.reuse ;  /* 0x00000078c3c37220 */ /* 0x080fe20000400000 */
[----:B------:R-:W-:Y:S01]  /*1a2e0*/  F2FP.SATFINITE.E4M3.F32.PACK_AB_MERGE_C R67, RZ, R67, RZ ;  /* 0x00000043ff43723e */ /* 0x000fe200048070ff */
[----:B------:R-:W-:Y:S01]  /*1a2f0*/  FMUL R194, R194, R120 ;  /* 0x00000078c2c27220 */ /* 0x000fe20000400000 */
[----:B------:R1:W-:Y:S01]  /*1a300*/  STL [R1+0xcc], R219 ;  /* 0x0000ccdb01007387 */ /* 0x0003e20000100800 */
[----:B------:R-:W-:Y:S01]  /*1a310*/  F2FP.SATFINITE.E4M3.F32.PACK_AB_MERGE_C R88, RZ, R88, RZ ;  /* 0x00000058ff58723e */ /* 0x000fe200048070ff */
[----:B------:R-:W-:Y:S01]  /*1a320*/  FMUL R193, R193, R120 ;  /* 0x00000078c1c17220 */ /* 0x000fe20000400000 */
[----:B------:R-:W-:Y:S01]  /*1a330*/  LOP3.LUT R16, R13, R16, RZ, 0xfc, !PT ;  /* 0x000000100d107212 */ /* 0x000fe200078efcff */
[----:B------:R1:W-:Y:S01]  /*1a340*/  STL [R1+0xd8], R218 ;  /* 0x0000d8da01007387 */ /* 0x0003e20000100800 */
[----:B------:R-:W-:Y:S01]  /*1a350*/  F2FP.SATFINITE.E4M3.F32.PACK_AB_MERGE_C R50, RZ, R50, RZ ;  /* 0x00000032ff32723e */ /* 0x000fe200048070ff */
[----:B------:R-:W-:Y:S01]  /*1a360*/  IMAD.SHL.U32 R13, R42, 0x1000000, RZ ;  /* 0x010000002a0d7824 */ /* 0x000fe200078e00ff */
[----:B------:R-:W-:Y:S01]  /*1a370*/  F2FP.SATFINITE.E4M3.F32.PACK_AB_MERGE_C R59, RZ, R59, RZ ;  /* 0x0000003bff3b723e */ /* 0x000fe200048070ff */
[----:B------:R1:W-:Y:S01]  /*1a380*/  STL [R1+0xdc], R217 ;  /* 0x0000dcd901007387 */ /* 0x0003e20000100800 */
[----:B------:R-:W-:Y:S01]  /*1a390*/  F2FP.SATFINITE.E4M3.F32.PACK_AB_MERGE_C R64, RZ, R64, RZ ;  /* 0x00000040ff40723e */ /* 0x000fe200048070ff */
[----:B------:R-:W-:Y:S01]  /*1a3a0*/  FMUL R192, R192, R120 ;  /* 0x00000078c0c07220 */ /* 0x000fe20000400000 */
[----:B------:R-:W-:Y:S01]  /*1a3b0*/  F2FP.SATFINITE.E4M3.F32.PACK_AB_MERGE_C R86, RZ, R86, RZ ;  /* 0x00000056ff56723e */ /* 0x000fe200048070ff */
[----:B------:R1:W-:Y:S01]  /*1a3c0*/  STL [R1+0xe8], R216 ;  /* 0x0000e8d801007387 */ /* 0x0003e20000100800 */
[----:B------:R-:W-:Y:S01]  /*1a3d0*/  LOP3.LUT R44, R44, 0xff0000, R15, 0xf8, !PT ;  /* 0x00ff00002c2c7812 */ /* 0x000fe200078ef80f */
[----:B------:R-:W-:Y:S01]  /*1a3e0*/  IMAD.U32 R15, R102, 0x10000, RZ ;  /* 0x00010000660f7824 */ /* 0x000fe200078e00ff */
[----:B------:R-:W-:Y:S01]  /*1a3f0*/  F2FP.SATFINITE.E4M3.F32.PACK_AB_MERGE_C R7, RZ, R7, RZ ;  /* 0x00000007ff07723e */ /* 0x000fe200048070ff */
[----:B------:R1:W-:Y:S01]  /*1a400*/  STL [R1+0xec], R215 ;  /* 0x0000ecd701007387 */ /* 0x0003e20000100800 */
[----:B------:R-:W-:Y:S01]  /*1a410*/  LOP3.LUT R140, R140, 0xff0000, R79, 0xf8, !PT ;  /* 0x00ff00008c8c7812 */ /* 0x000fe200078ef84f */
[----:B------:R-:W-:Y:S01]  /*1a420*/  @!P6 FMUL R47, R47, R47 ;  /* 0x0000002f2f2fe220 */ /* 0x000fe20000400000 */
[----:B------:R-:W-:Y:S01]  /*1a430*/  LOP3.LUT R36, R36, 0xff0000, R17, 0xf8, !PT ;  /* 0x00ff000024247812 */ /* 0x000fe200078ef811 */
[----:B------:R1:W-:Y:S01]  /*1a440*/  STL [R1+0xf8], R214 ;  /* 0x0000f8d601007387 */ /* 0x0003e20000100800 */
[----:B------:R-:W-:Y:S01]  /*1a450*/  LOP3.LUT R43, R43, 0xffff, RZ, 0xc0, !PT ;  /* 0x0000ffff2b2b7812 */ /* 0x000fe200078ec0ff */
[----:B------:R-:W-:Y:S01]  /*1a460*/  IMAD.U32 R17, R108, 0x10000, RZ ;  /* 0x000100006c117824 */ /* 0x000fe200078e00ff */
[----:B------:R-:W-:Y:S01]  /*1a470*/  LOP3.LUT R54, R54, 0xffff, RZ, 0xc0, !PT ;  /* 0x0000ffff36367812 */ /* 0x000fe200078ec0ff */
[----:B------:R1:W-:Y:S01]  /*1a480*/  STL [R1+0xfc], R213 ;  /* 0x0000fcd501007387 */ /* 0x0003e20000100800 */
[----:B------:R-:W-:Y:S01]  /*1a490*/  LOP3.LUT R58, R58, 0xffff, RZ, 0xc0, !PT ;  /* 0x0000ffff3a3a7812 */ /* 0x000fe200078ec0ff */
[-C--:B------:R-:W-:Y:S01]  /*1a4a0*/  FMUL R191, R191, R120.reuse ;  /* 0x00000078bfbf7220 */ /* 0x080fe20000400000 */
[----:B------:R-:W-:Y:S01]  /*1a4b0*/  LOP3.LUT R50, R50, 0xffff, RZ, 0xc0, !PT ;  /* 0x0000ffff32327812 */ /* 0x000fe200078ec0ff */
[----:B------:R1:W-:Y:S01]  /*1a4c0*/  STL [R1+0x108], R212 ;  /* 0x000108d401007387 */ /* 0x0003e20000100800 */
[----:B------:R-:W-:Y:S01]  /*1a4d0*/  LOP3.LUT R59, R59, 0xffff, RZ, 0xc0, !PT ;  /* 0x0000ffff3b3b7812 */ /* 0x000fe200078ec0ff */
[-C--:B------:R-:W-:Y:S01]  /*1a4e0*/  FMUL R190, R190, R120.reuse ;  /* 0x00000078bebe7220 */ /* 0x080fe20000400000 */
[----:B------:R-:W-:Y:S01]  /*1a4f0*/  F2FP.SATFINITE.E4M3.F32.PACK_AB_MERGE_C R55, RZ, R55, RZ ;  /* 0x00000037ff37723e */ /* 0x000fe200048070ff */
[----:B------:R1:W-:Y:S01]  /*1a500*/  STL [R1+0x10c], R211 ;  /* 0x00010cd301007387 */ /* 0x0003e20000100800 */
[----:B------:R-:W-:Y:S01]  /*1a510*/  LOP3.LUT R64, R64, 0xffff, RZ, 0xc0, !PT ;  /* 0x0000ffff40407812 */ /* 0x000fe200078ec0ff */
[----:B------:R-:W-:Y:S01]  /*1a520*/  IMAD.U32 R67, R67, 0x10000, RZ ;  /* 0x0001000043437824 */ /* 0x000fe200078e00ff */
[----:B------:R-:W-:Y:S01]  /*1a530*/  LOP3.LUT R7, R7, 0xffff, RZ, 0xc0, !PT ;  /* 0x0000ffff07077812 */ /* 0x000fe200078ec0ff */
[----:B------:R1:W-:Y:S01]  /*1a540*/  STL [R1+0x118], R210 ;  /* 0x000118d201007387 */ /* 0x0003e20000100800 */
[----:B------:R-:W-:Y:S01]  /*1a550*/  IMAD.U32 R19, R88, 0x10000, RZ ;  /* 0x0001000058137824 */ /* 0x000fe200078e00ff */
[----:B------:R-:W-:Y:S01]  /*1a560*/  LOP3.LUT R35, R35, 0xffff, RZ, 0xc0, !PT ;  /* 0x0000ffff23237812 */ /* 0x000fe200078ec0ff */
[-C--:B------:R-:W-:Y:S01]  /*1a570*/  FMUL R189, R189, R120.reuse ;  /* 0x00000078bdbd7220 */ /* 0x080fe20000400000 */
[----:B------:R1:W-:Y:S01]  /*1a580*/  STL [R1+0x11c], R209 ;  /* 0x00011cd101007387 */ /* 0x0003e20000100800 */
[----:B------:R-:W-:Y:S01]  /*1a590*/  IMAD.U32 R86, R86, 0x10000, RZ ;  /* 0x0001000056567824 */ /* 0x000fe200078e00ff */
[----:B------:R-:W-:Y:S01]  /*1a5a0*/  F2FP.SATFINITE.E4M3.F32.PACK_AB_MERGE_C R99, RZ, R99, RZ ;  /* 0x00000063ff63723e */ /* 0x000fe200048070ff */
[----:B------:R-:W-:Y:S01]  /*1a5b0*/  FMUL R188, R188, R120 ;  /* 0x00000078bcbc7220 */ /* 0x000fe20000400000 */
[----:B------:R1:W-:Y:S01]  /*1a5c0*/  STL [R1+0x128], R208 ;  /* 0x000128d001007387 */ /* 0x0003e20000100800 */
[----:B------:R-:W-:Y:S01]  /*1a5d0*/  F2FP.SATFINITE.E4M3.F32.PACK_AB_MERGE_C R94, RZ, R94, RZ ;  /* 0x0000005eff5e723e */ /* 0x000fe200048070ff */
[----:B------:R-:W-:Y:S01]  /*1a5e0*/  FADD R111, R31, R47 ;  /* 0x0000002f1f6f7221 */ /* 0x000fe20000000000 */
[----:B------:R-:W-:Y:S01]  /*1a5f0*/  LOP3.LUT R140, R140, R13, RZ, 0xfc, !PT ;  /* 0x0000000d8c8c7212 */ /* 0x000fe200078efcff */
[----:B------:R1:W-:Y:S01]  /*1a600*/  STL [R1+0x12c], R207 ;  /* 0x00012ccf01007387 */ /* 0x0003e20000100800 */
[----:B------:R-:W-:Y:S01]  /*1a610*/  F2FP.SATFINITE.E4M3.F32.PACK_AB_MERGE_C R95, RZ, R95, RZ ;  /* 0x0000005fff5f723e */ /* 0x000fe200048070ff */
[----:B------:R-:W-:Y:S01]  /*1a620*/  IMAD.SHL.U32 R43, R43, 0x1000000, RZ ;  /* 0x010000002b2b7824 */ /* 0x000fe200078e00ff */
[----:B------:R-:W-:Y:S01]  /*1a630*/  F2FP.SATFINITE.E4M3.F32.PACK_AB_MERGE_C R101, RZ, R101, RZ ;  /* 0x00000065ff65723e */ /* 0x000fe200048070ff */
[----:B------:R1:W-:Y:S01]  /*1a640*/  STL [R1+0x138], R206 ;  /* 0x000138ce01007387 */ /* 0x0003e20000100800 */
[----:B------:R-:W-:Y:S01]  /*1a650*/  LOP3.LUT R48, R48, 0xff0000, R15, 0xf8, !PT ;  /* 0x00ff000030307812 */ /* 0x000fe200078ef80f */
[----:B------:R-:W-:Y:S01]  /*1a660*/  IMAD.SHL.U32 R13, R54, 0x1000000, RZ ;  /* 0x01000000360d7824 */ /* 0x000fe200078e00ff */
[----:B------:R-:W-:Y:S01]  /*1a670*/  F2FP.SATFINITE.E4M3.F32.PACK_AB_MERGE_C R46, RZ, R46, RZ ;  /* 0x0000002eff2e723e */ /* 0x000fe200048070ff */
[----:B------:R1:W-:Y:S01]  /*1a680*/  STL [R1+0x13c], R205 ;  /* 0x00013ccd01007387 */ /* 0x0003e20000100800 */
[-C--:B------:R-:W-:Y:S01]  /*1a690*/  FMUL R187, R187, R120.reuse ;  /* 0x00000078bbbb7220 */ /* 0x080fe20000400000 */
[----:B------:R-:W-:Y:S01]  /*1a6a0*/  LOP3.LUT R72, R72, 0xff0000, R77, 0xf8, !PT ;  /* 0x00ff000048487812 */ /* 0x000fe200078ef84d */
[----:B------:R-:W-:Y:S01]  /*1a6b0*/  IMAD.SHL.U32 R15, R58, 0x1000000, RZ ;  /* 0x010000003a0f7824 */ /* 0x000fe200078e00ff */
[----:B------:R1:W-:Y:S01]  /*1a6c0*/  STL [R1+0x148], R204 ;  /* 0x000148cc01007387 */ /* 0x0003e20000100800 */
[----:B------:R-:W-:Y:S01]  /*1a6d0*/  LOP3.LUT R52, R52, 0xff0000, R17, 0xf8, !PT ;  /* 0x00ff000034347812 */ /* 0x000fe200078ef811 */
[----:B------:R-:W-:Y:S01]  /*1a6e0*/  FMUL R186, R186, R120 ;  /* 0x00000078baba7220 */ /* 0x000fe20000400000 */
[----:B------:R-:W-:Y:S01]  /*1a6f0*/  LOP3.LUT R55, R55, 0xffff, RZ, 0xc0, !PT ;  /* 0x0000ffff37377812 */ /* 0x000fe200078ec0ff */
[----:B------:R1:W-:Y:S01]  /*1a700*/  STL [R1+0x14c], R203 ;  /* 0x00014ccb01007387 */ /* 0x0003e20000100800 */
[----:B------:R-:W-:Y:S01]  /*1a710*/  F2FP.SATFINITE.E4M3.F32.PACK_AB_MERGE_C R107, RZ, R107, RZ ;  /* 0x0000006bff6b723e */ /* 0x000fe200048070ff */
[----:B------:R-:W-:Y:S01]  /*1a720*/  IMAD.SHL.U32 R50, R50, 0x1000000, RZ ;  /* 0x0100000032327824 */ /* 0x000fe200078e00ff */
[----:B------:R-:W-:Y:S01]  /*1a730*/  F2FP.SATFINITE.E4M3.F32.PACK_AB_MERGE_C R47, RZ, R47, RZ ;  /* 0x0000002fff2f723e */ /* 0x000fe200048070ff */
        /* <DEDUP_REMOVED lines=9> */
[----:B------:R-:W-:Y:S01]  /*1a7d0*/  LOP3.LUT R8, R8, 0xff0000, R71, 0xf8, !PT ;  /* 0x00ff000008087812 */ /* 0x000fe200078ef847 */
[----:B------:R-:W-:Y:S01]  /*1a7e0*/  FMUL R185, R185, R120 ;  /* 0x00000078b9b97220 */ /* 0x000fe20000400000 */
[----:B------:R-:W-:Y:S01]  /*1a7f0*/  F2FP.SATFINITE.E4M3.F32.PACK_AB_MERGE_C R97, RZ, R97, RZ ;  /* 0x00000061ff61723e */ /* 0x000fe200048070ff */
[----:B------:R-:W2:Y:S01]  /*1a800*/  LDL.LU R26, [R1+0x188] ;  /* 0x00018800011a7983 */ /* 0x000ea20000300800 */
        /* <DEDUP_REMOVED lines=14> */
[----:B------:R-:W-:Y:S01]  /*1a8f0*/  LOP3.LUT R40, R40, 0xff0000, R19, 0xf8, !PT ;  /* 0x00ff000028287812 */ /* 0x000fe200078ef813 */
[----:B------:R-:W-:Y:S01]  /*1a900*/  IMAD.U32 R19, R94, 0x10000, RZ ;  /* 0x000100005e137824 */ /* 0x000fe200078e00ff */
[----:B------:R-:W-:Y:S01]  /*1a910*/  LOP3.LUT R95, R95, 0xffff, RZ, 0xc0, !PT ;  /* 0x0000ffff5f5f7812 */ /* 0x000fe200078ec0ff */
[----:B------:R-:W-:Y:S01]  /*1a920*/  FMUL R182, R182, R120 ;  /* 0x00000078b6b67220 */ /* 0x000fe20000400000 */
[----:B------:R-:W-:-:S02]  /*1a930*/  LOP3.LUT R101, R101, 0xffff, RZ, 0xc0, !PT ;  /* 0x0000ffff65657812 */ /* 0x000fc400078ec0ff */
[----:B------:R-:W-:Y:S02]  /*1a940*/  F2FP.SATFINITE.E4M3.F32.PACK_AB_MERGE_C R103, RZ, R103, RZ ;  /* 0x00000067ff67723e */ /* 0x000fe400048070ff */
[----:B------:R-:W-:Y:S02]  /*1a950*/  F2FP.SATFINITE.E4M3.F32.PACK_AB_MERGE_C R109, RZ, R109, RZ ;  /* 0x0000006dff6d723e */ /* 0x000fe400048070ff */
[----:B------:R-:W-:Y:S02]  /*1a960*/  F2FP.SATFINITE.E4M3.F32.PACK_AB_MERGE_C R105, RZ, R105, RZ ;  /* 0x00000069ff69723e */ /* 0x000fe400048070ff */
[----:B------:R-:W-:Y:S01]  /*1a970*/  F2FP.SATFINITE.E4M3.F32.PACK_AB_MERGE_C R93, RZ, R93, RZ ;  /* 0x0000005dff5d723e */ /* 0x000fe200048070ff */
[----:B------:R-:W-:Y:S01]  /*1a980*/  FMUL R183, R183, R120 ;  /* 0x00000078b7b77220 */ /* 0x000fe20000400000 */
[----:B------:R-:W-:Y:S01]  /*1a990*/  LOP3.LUT R86, R160, 0xff0000, R86, 0xf8, !PT ;  /* 0x00ff0000a0567812 */ /* 0x000fe200078ef856 */
[----:B------:R-:W-:Y:S01]  /*1a9a0*/  IMAD.SHL.U32 R55, R55, 0x1000000, RZ ;  /* 0x0100000037377824 */ /* 0x000fe200078e00ff */
[----:B------:R-:W-:Y:S01]  /*1a9b0*/  LOP3.LUT R46, R46, 0xffff, RZ, 0xc0, !PT ;  /* 0x0000ffff2e2e7812 */ /* 0x000fe200078ec0ff */
[----:B------:R-:W-:Y:S01]  /*1a9c0*/  IMAD.U32 R65, R65, 0x10000, RZ ;  /* 0x0001000041417824 */ /* 0x000fe200078e00ff */
[----:B------:R-:W-:Y:S01]  /*1a9d0*/  LOP3.LUT R72, R72, R43, RZ, 0xfc, !PT ;  /* 0x0000002b48487212 */ /* 0x000fe200078efcff */
[----:B------:R-:W-:Y:S01]  /*1a9e0*/  IMAD.U32 R83, R83, 0x10000, RZ ;  /* 0x0001000053537824 */ /* 0x000fe200078e00ff */
[----:B------:R-:W-:Y:S01]  /*1a9f0*/  LOP3.LUT R13, R68, R13, RZ, 0xfc, !PT ;  /* 0x0000000d440d7212 */ /* 0x000fe200078efcff */
[----:B------:R-:W-:Y:S01]  /*1aa00*/  IMAD.U32 R97, R97, 0x10000, RZ ;  /* 0x0001000061617824 */ /* 0x000fe200078e00ff */
[----:B------:R-:W-:Y:S01]  /*1aa10*/  LOP3.LUT R107, R107, 0xffff, RZ, 0xc0, !PT ;  /* 0x0000ffff6b6b7812 */ /* 0x000fe200078ec0ff */
[----:B------:R-:W-:Y:S01]  /*1aa20*/  IMAD.SHL.U32 R95, R95, 0x1000000, RZ ;  /* 0x010000005f5f7824 */ /* 0x000fe200078e00ff */
[----:B------:R-:W-:Y:S01]  /*1aa30*/  LOP3.LUT R47, R47, 0xffff, RZ, 0xc0, !PT ;  /* 0x0000ffff2f2f7812 */ /* 0x000fe200078ec0ff */
[----:B------:R-:W-:Y:S01]  /*1aa40*/  FADD R110, R111, R110 ;  /* 0x0000006e6f6e7221 */ /* 0x000fe20000000000 */
[----:B------:R-:W-:Y:S01]  /*1aa50*/  LOP3.LUT R89, R89, 0xffff, RZ, 0xc0, !PT ;  /* 0x0000ffff59597812 */ /* 0x000fe200078ec0ff */
[----:B------:R-:W-:Y:S01]  /*1aa60*/  IMAD.SHL.U32 R107, R107, 0x1000000, RZ ;  /* 0x010000006b6b7824 */ /* 0x000fe200078e00ff */
[----:B------:R-:W-:Y:S01]  /*1aa70*/  LOP3.LUT R92, R92, 0xffff, RZ, 0xc0, !PT ;  /* 0x0000ffff5c5c7812 */ /* 0x000fe200078ec0ff */
[----:B------:R-:W-:Y:S01]  /*1aa80*/  FADD R110, R112, R110 ;  /* 0x0000006e706e7221 */ /* 0x000fe20000000000 */
        /* <DEDUP_REMOVED lines=8> */
[----:B------:R-:W-:Y:S01]  /*1ab10*/  LOP3.LUT R8, R8, R15, RZ, 0xfc, !PT ;  /* 0x0000000f08087212 */ /* 0x000fe200078efcff */
[----:B------:R-:W-:Y:S01]  /*1ab20*/  IMAD.SHL.U32 R34, R34, 0x1000000, RZ ;  /* 0x0100000022227824 */ /* 0x000fe200078e00ff */
[----:B------:R-:W-:Y:S01]  /*1ab30*/  LOP3.LUT R96, R96, 0xffff, RZ, 0xc0, !PT ;  /* 0x0000ffff60607812 */ /* 0x000fe200078ec0ff */
[----:B------:R-:W-:Y:S01]  /*1ab40*/  IMAD.SHL.U32 R31, R31, 0x1000000, RZ ;  /* 0x010000001f1f7824 */ /* 0x000fe200078e00ff */
[----:B------:R-:W-:Y:S01]  /*1ab50*/  LOP3.LUT R98, R98, 0xffff, RZ, 0xc0, !PT ;  /* 0x0000ffff62627812 */ /* 0x000fe200078ec0ff */
[----:B------:R-:W-:Y:S01]  /*1ab60*/  FADD R115, R119, R115 ;  /* 0x0000007377737221 */ /* 0x000fe20000000000 */
[----:B------:R-:W-:Y:S01]  /*1ab70*/  LOP3.LUT R11, R11, R50, RZ, 0xfc, !PT ;  /* 0x000000320b0b7212 */ /* 0x000fe200078efcff */
[----:B------:R-:W-:Y:S01]  /*1ab80*/  IMAD.SHL.U32 R23, R96, 0x1000000, RZ ;  /* 0x0100000060177824 */ /* 0x000fe200078e00ff */
[----:B------:R-:W-:Y:S01]  /*1ab90*/  LOP3.LUT R10, R10, R59, RZ, 0xfc, !PT ;  /* 0x0000003b0a0a7212 */ /* 0x000fe200078efcff */
[----:B------:R-:W-:Y:S01]  /*1aba0*/  IMAD.SHL.U32 R25, R98, 0x1000000, RZ ;  /* 0x0100000062197824 */ /* 0x000fe200078e00ff */
[----:B------:R-:W-:Y:S01]  /*1abb0*/  LOP3.LUT R15, R18, R17, RZ, 0xfc, !PT ;  /* 0x00000011120f7212 */ /* 0x000fe200078efcff */
[----:B------:R-:W-:Y:S01]  /*1abc0*/  IMAD.SHL.U32 R17, R101, 0x1000000, RZ ;  /* 0x0100000065117824 */ /* 0x000fe200078e00ff */
[----:B------:R-:W-:Y:S01]  /*1abd0*/  LOP3.LUT R103, R103, 0xffff, RZ, 0xc0, !PT ;  /* 0x0000ffff67677812 */ /* 0x000fe200078ec0ff */
[----:B------:R-:W-:Y:S01]  /*1abe0*/  FADD R114, R118, R114 ;  /* 0x0000007276727221 */ /* 0x000fe20000000000 */
[----:B------:R-:W-:Y:S01]  /*1abf0*/  LOP3.LUT R109, R109, 0xffff, RZ, 0xc0, !PT ;  /* 0x0000ffff6d6d7812 */ /* 0x000fe200078ec0ff */
[----:B------:R-:W-:Y:S01]  /*1ac00*/  FADD R113, R117, R113 ;  /* 0x0000007175717221 */ /* 0x000fe20000000000 */
[----:B------:R-:W-:Y:S01]  /*1ac10*/  LOP3.LUT R105, R105, 0xffff, RZ, 0xc0, !PT ;  /* 0x0000ffff69697812 */ /* 0x000fe200078ec0ff */
[----:B------:R-:W-:Y:S01]  /*1ac20*/  IMAD.SHL.U32 R103, R103, 0x1000000, RZ ;  /* 0x0100000067677824 */ /* 0x000fe200078e00ff */
[----:B------:R-:W-:Y:S01]  /*1ac30*/  LOP3.LUT R93, R93, 0xffff, RZ, 0xc0, !PT ;  /* 0x0000ffff5d5d7812 */ /* 0x000fe200078ec0ff */
[----:B------:R-:W-:Y:S01]  /*1ac40*/  IMAD.SHL.U32 R109, R109, 0x1000000, RZ ;  /* 0x010000006d6d7824 */ /* 0x000fe200078e00ff */
[----:B------:R-:W-:Y:S01]  /*1ac50*/  LOP3.LUT R86, R86, R7, RZ, 0xfc, !PT ;  /* 0x0000000756567212 */ /* 0x000fe200078efcff */
[----:B------:R-:W-:Y:S01]  /*1ac60*/  IMAD.SHL.U32 R7, R46, 0x1000000, RZ ;  /* 0x010000002e077824 */ /* 0x000fe200078e00ff */
[----:B------:R-:W-:Y:S01]  /*1ac70*/  LOP3.LUT R148, R148, R35, RZ, 0xfc, !PT ;  /* 0x0000002394947212 */ /* 0x000fe200078efcff */
[----:B------:R-:W-:Y:S01]  /*1ac80*/  IMAD.SHL.U32 R105, R105, 0x1000000, RZ ;  /* 0x0100000069697824 */ /* 0x000fe200078e00ff */
[----:B------:R-:W-:Y:S01]  /*1ac90*/  LOP3.LUT R22, R22, 0xff0000, R99, 0xf8, !PT ;  /* 0x00ff000016167812 */ /* 0x000fe200078ef863 */
[----:B------:R-:W-:Y:S01]  /*1aca0*/  IMAD.SHL.U32 R93, R93, 0x1000000, RZ ;  /* 0x010000005d5d7824 */ /* 0x000fe200078e00ff */
[----:B------:R-:W-:Y:S01]  /*1acb0*/  LOP3.LUT R56, R56, 0xff0000, R19, 0xf8, !PT ;  /* 0x00ff000038387812 */ /* 0x000fe200078ef813 */
[----:B------:R-:W-:Y:S01]  /*1acc0*/  IMAD.SHL.U32 R19, R47, 0x1000000, RZ ;  /* 0x010000002f137824 */ /* 0x000fe200078e00ff */
[----:B------:R-:W-:Y:S01]  /*1acd0*/  SEL R35, R13, R72, P1 ;  /* 0x000000480d237207 */ /* 0x000fe20000800000 */
[----:B------:R-:W-:Y:S01]  /*1ace0*/  FADD R110, R116, R110 ;  /* 0x0000006e746e7221 */ /* 0x000fe20000000000 */
[----:B------:R-:W-:Y:S01]  /*1acf0*/  SEL R72, R72, R13, P1 ;  /* 0x0000000d48487207 */ /* 0x000fe20000800000 */
[----:B------:R-:W-:Y:S01]  /*1ad00*/  IMAD.U32 R18, RZ, RZ, UR46 ;  /* 0x0000002eff127e24 */ /* 0x000fe2000f8e00ff */
[----:B------:R-:W-:Y:S01]  /*1ad10*/  LOP3.LUT R12, R12, R55, RZ, 0xfc, !PT ;  /* 0x000000370c0c7212 */ /* 0x000fe200078efcff */
[----:B------:R-:W-:Y:S01]  /*1ad20*/  FADD R110, R114, R110 ;  /* 0x0000006e726e7221 */ /* 0x000fe20000000000 */
[----:B------:R-:W-:Y:S01]  /*1ad30*/  SEL R13, R10, R11, P1 ;  /* 0x0000000b0a0d7207 */ /* 0x000fe20000800000 */
[----:B------:R-:W-:Y:S01]  /*1ad40*/  FADD R113, R115, R113 ;  /* 0x0000007173717221 */ /* 0x000fe20000000000 */
[----:B------:R-:W-:-:S02]  /*1ad50*/  LOP3.LUT R65, R128, 0xff0000, R65, 0xf8, !PT ;  /* 0x00ff000080417812 */ /* 0x000fc400078ef841 */
[----:B------:R-:W-:Y:S01]  /*1ad60*/  LOP3.LUT R83, R154, 0xff0000, R83, 0xf8, !PT ;  /* 0x00ff00009a537812 */ /* 0x000fe200078ef853 */
[----:B------:R-:W-:-:S01]  /*1ad70*/  FADD R113, R113, R110 ;  /* 0x0000006e71717221 */ /* 0x000fc20000000000 */
[----:B------:R-:W-:Y:S02]  /*1ad80*/  LOP3.LUT R60, R60, 0xff0000, R97, 0xf8, !PT ;  /* 0x00ff00003c3c7812 */ /* 0x000fe400078ef861 */
[----:B------:R-:W-:Y:S02]  /*1ad90*/  SEL R10, R11, R10, P1 ;  /* 0x0000000a0b0a7207 */ /* 0x000fe40000800000 */
[----:B------:R-:W-:Y:S02]  /*1ada0*/  LOP3.LUT R20, R20, R95, RZ, 0xfc, !PT ;  /* 0x0000005f14147212 */ /* 0x000fe400078efcff */
[----:B------:R-:W-:Y:S02]  /*1adb0*/  LOP3.LUT R17, R22, R17, RZ, 0xfc, !PT ;  /* 0x0000001116117212 */ /* 0x000fe400078efcff */
[----:B------:R-:W-:-:S02]  /*1adc0*/  SEL R11, R8, R9, P1 ;  /* 0x00000009080b7207 */ /* 0x000fc40000800000 */
[----:B------:R-:W-:Y:S02]  /*1add0*/  LOP3.LUT R7, R144, R7, RZ, 0xfc, !PT ;  /* 0x0000000790077212 */ /* 0x000fe400078efcff */
[----:B------:R-:W-:Y:S02]  /*1ade0*/  SEL R8, R9, R8, P1 ;  /* 0x0000000809087207 */ /* 0x000fe40000800000 */
[----:B------:R-:W-:Y:S02]  /*1adf0*/  LOP3.LUT R24, R24, R107, RZ, 0xfc, !PT ;  /* 0x0000006b18187212 */ /* 0x000fe400078efcff */
[----:B------:R-:W-:Y:S02]  /*1ae00*/  LOP3.LUT R19, R28, R19, RZ, 0xfc, !PT ;  /* 0x000000131c137212 */ /* 0x000fe400078efcff */
[----:B------:R-:W-:Y:S02]  /*1ae10*/  LOP3.LUT R40, R40, R89, RZ, 0xfc, !PT ;  /* 0x0000005928287212 */ /* 0x000fe400078efcff */
[----:B------:R-:W-:-:S02]  /*1ae20*/  LOP3.LUT R21, R44, R21, RZ, 0xfc, !PT ;  /* 0x000000152c157212 */ /* 0x000fc400078efcff */
[----:B------:R-:W-:Y:S02]  /*1ae30*/  SEL R9, R15, R12, P1 ;  /* 0x0000000c0f097207 */ /* 0x000fe40000800000 */
[----:B------:R-:W-:Y:S02]  /*1ae40*/  LOP3.LUT R63, R63, R66, RZ, 0xfc, !PT ;  /* 0x000000423f3f7212 */ /* 0x000fe400078efcff */
[----:B------:R-:W-:Y:S02]  /*1ae50*/  LOP3.LUT R14, R65, R14, RZ, 0xfc, !PT ;  /* 0x0000000e410e7212 */ /* 0x000fe400078efcff */
[----:B------:R-:W-:Y:S02]  /*1ae60*/  LOP3.LUT R83, R83, R34, RZ, 0xfc, !PT ;  /* 0x0000002253537212 */ /* 0x000fe400078efcff */
[----:B------:R-:W-:Y:S02]  /*1ae70*/  LOP3.LUT R152, R152, R31, RZ, 0xfc, !PT ;  /* 0x0000001f98987212 */ /* 0x000fe400078efcff */
[----:B------:R-:W-:-:S02]  /*1ae80*/  LOP3.LUT R23, R56, R23, RZ, 0xfc, !PT ;  /* 0x0000001738177212 */ /* 0x000fc400078efcff */
[----:B------:R-:W-:Y:S02]  /*1ae90*/  LOP3.LUT R60, R60, R25, RZ, 0xfc, !PT ;  /* 0x000000193c3c7212 */ /* 0x000fe400078efcff */
[----:B------:R-:W-:Y:S02]  /*1aea0*/  SEL R12, R12, R15, P1 ;  /* 0x0000000f0c0c7207 */ /* 0x000fe40000800000 */
[----:B------:R-:W-:Y:S02]  /*1aeb0*/  LOP3.LUT R32, R32, R103, RZ, 0xfc, !PT ;  /* 0x0000006720207212 */ /* 0x000fe400078efcff */
[----:B------:R-:W-:Y:S02]  /*1aec0*/  LOP3.LUT R109, R36, R109, RZ, 0xfc, !PT ;  /* 0x0000006d246d7212 */ /* 0x000fe400078efcff */
[----:B------:R-:W-:Y:S02]  /*1aed0*/  LOP3.LUT R48, R48, R105, RZ, 0xfc, !PT ;  /* 0x0000006930307212 */ /* 0x000fe400078efcff */
[----:B------:R-:W-:-:S02]  /*1aee0*/  LOP3.LUT R93, R52, R93, RZ, 0xfc, !PT ;  /* 0x0000005d345d7212 */ /* 0x000fc400078efcff */
        /* <DEDUP_REMOVED lines=24> */
[----:B------:R-:W-:Y:S01]  /*1b070*/  SHF.L.U32 R18, R18, 0x1f, RZ ;  /* 0x0000001f12127819 */ /* 0x000fe200000006ff */
[----:B------:R1:W3:Y:S03]  /*1b080*/  SHFL.IDX PT, R25, R25, R6, 0x1c1f ;  /* 0x001c1f0619197589 */ /* 0x0002e600000e0000 */
[----:B------:R1:W4:Y:S01]  /*1b090*/  SYNCS.PHASECHK.TRANS64.TRYWAIT P3, [UR5+0x58000], R18 ;  /* 0x05800012ff0075a7 */ /* 0x0003220008060145 */
[----:B------:R1:W1:Y:S01]  /*1b0a0*/  SHFL.IDX PT, R14, R14, R5, 0x1c1f ;  /* 0x001c1f050e0e7589 */ /* 0x00026200000e0000 */
[----:B------:R-:W-:-:S03]  /*1b0b0*/  FFMA R178, R120, R178, R113 ;  /* 0x000000b278b27223 */ /* 0x000fc60000000071 */
[----:B------:R1:W1:Y:S04]  /*1b0c0*/  SHFL.IDX PT, R27, R27, R6, 0x1c1f ;  /* 0x001c1f061b1b7589 */ /* 0x00026800000e0000 */
        /* <DEDUP_REMOVED lines=15> */
[----:B------:R1:W1:Y:S01]  /*1b1c0*/  SHFL.IDX PT, R9, R9, R6, 0x1c1f ;  /* 0x001c1f0609097589 */ /* 0x00026200000e0000 */
[----:B--2---:R-:W-:-:S05]  /*1b1d0*/  FMUL R26, R26, R120 ;  /* 0x000000781a1a7220 */ /* 0x004fca0000400000 */
[----:B------:R2:W-:Y:S04]  /*1b1e0*/  STL [R1+0x188], R26 ;  /* 0x0001881a01007387 */ /* 0x0005e80000100800 */
        /* <DEDUP_REMOVED lines=28> */
[----:B---34-:R-:W-:Y:S05]  /*1b3b0*/  @!P0 BRA `(.L_x_39) ;  /* 0x0000000000048947 */ /* 0x018fea0003800000 */
[----:B------:R-:W-:Y:S01]  /*1b3c0*/  BPT.TRAP 0x1 ;  /* 0x000000040000795c */ /* 0x000fe20000300000 */
.L_x_39:
[----:B------:R-:W-:Y:S05]  /*1b3d0*/  @P3 BRA `(.L_x_40) ;  /* 0x0000000000083947 */ /* 0x000fea0003800000 */
[----:B------:R-:W3:Y:S02]  /*1b3e0*/  SYNCS.PHASECHK.TRANS64.TRYWAIT P3, [UR5+0x58000], R18 ;  /* 0x05800012ff0075a7 */ /* 0x000ee40008060145 */
[----:B---3--:R-:W-:Y:S05]  /*1b3f0*/  @!P3 BRA `(.L_x_41) ;  /* 0x000000880028b947 */ /* 0x008fea0003800000 */
.L_x_40:
[----:B------:R-:W-:Y:S01]  /*1b400*/  STL [R1+0x22c], R6 ;  /* 0x00022c0601007387 */ /* 0x000fe20000100800 */
[CCC-:B-12--5:R-:W-:Y:S01]  /*1b410*/  PRMT R26, R27.reuse, R181.reuse, R86.reuse ;  /* 0x000000b51b1a7216 */ /* 0x1e6fe20000000056 */
[----:B------:R-:W-:Y:S01]  /*1b420*/  ULEA UR6, UR4, UR44, 0xc ;  /* 0x0000002c04067291 */ /* 0x000fe2000f8e603f */
[-C--:B------:R-:W-:Y:S01]  /*1b430*/  PRMT R27, R27, R180.reuse, R86 ;  /* 0x000000b41b1b7216 */ /* 0x080fe20000000056 */
[----:B------:R-:W-:Y:S01]  /*1b440*/  STL [R1+0x228], R5 ;  /* 0x0002280501007387 */ /* 0x000fe20000100800 */
[C-C-:B------:R-:W-:Y:S02]  /*1b450*/  PRMT R24, R25.reuse, R181, R14.reuse ;  /* 0x000000b519187216 */ /* 0x140fe4000000000e */
[----:B------:R-:W-:Y:S01]  /*1b460*/  PRMT R25, R25, R180, R14 ;  /* 0x000000b419197216 */ /* 0x000fe2000000000e */
        /* <DEDUP_REMOVED lines=9> */
[----:B------:R-:W-:Y:S04]  /*1b500*/  STL.64 [R1+0x2c0], R54 ;  /* 0x0002c03601007387 */ /* 0x000fe80000100a00 */
[----:B------:R-:W-:Y:S04]  /*1b510*/  STL [R1+0x2b8], R52 ;  /* 0x0002b83401007387 */ /* 0x000fe80000100800 */
[----:B------:R1:W-:Y:S04]  /*1b520*/  STL.64 [R1+0x2b0], R50 ;  /* 0x0002b03201007387 */ /* 0x0003e80000100a00 */
[----:B------:R-:W2:Y:S04]  /*1b530*/  LDL.LU.64 R36, [R1] ;  /* 0x0000000001247983 */ /* 0x000ea80000300a00 */
[----:B------:R-:W2:Y:S04]  /*1b540*/  LDL.LU.64 R38, [R1+0x8] ;  /* 0x0000080001267983 */ /* 0x000ea80000300a00 */
[----:B------:R-:W2:Y:S04]  /*1b550*/  LDL.LU.64 R40, [R1+0x10] ;  /* 0x0000100001287983 */ /* 0x000ea80000300a00 */
[----:B------:R-:W2:Y:S04]  /*1b560*/  LDL.LU.64 R42, [R1+0x18] ;  /* 0x00001800012a7983 */ /* 0x000ea80000300a00 */
[----:B------:R-:W2:Y:S04]  /*1b570*/  LDL.LU.64 R44, [R1+0x20] ;  /* 0x00002000012c7983 */ /* 0x000ea80000300a00 */
[----:B------:R-:W2:Y:S04]  /*1b580*/  LDL.LU.64 R46, [R1+0x28] ;  /* 0x00002800012e7983 */ /* 0x000ea80000300a00 */
[----:B------:R-:W2:Y:S04]  /*1b590*/  LDL.LU.64 R48, [R1+0x30] ;  /* 0x0000300001307983 */ /* 0x000ea80000300a00 */
[----:B-1----:R-:W2:Y:S04]  /*1b5a0*/  LDL.LU.64 R50, [R1+0x38] ;  /* 0x0000380001327983 */ /* 0x002ea80000300a00 */
[----:B------:R-:W2:Y:S04]  /*1b5b0*/  LDL.LU.64 R52, [R1+0x40] ;  /* 0x0000400001347983 */ /* 0x000ea80000300a00 */
        /* <DEDUP_REMOVED lines=54> */
[----:B------:R-:W2:Y:S01]  /*1b920*/  LDL.LU.64 R162, [R1+0x1f8] ;  /* 0x0001f80001a27983 */ /* 0x000ea20000300a00 */
[----:B------:R-:W-:-:S03]  /*1b930*/  UMOV UR7, 0x40000040 ;  /* 0x4000004000077882 */ /* 0x000fc60000000000 */
[----:B------:R-:W-:Y:S04]  /*1b940*/  STL [R1+0x2a8], R33 ;  /* 0x0002a82101007387 */ /* 0x000fe80000100800 */
[----:B------:R-:W-:Y:S04]  /*1b950*/  STL [R1+0x2a4], R31 ;  /* 0x0002a41f01007387 */ /* 0x000fe80000100800 */
[----:B------:R-:W-:Y:S01]  /*1b960*/  STL [R1+0x2a0], R29 ;  /* 0x0002a01d01007387 */ /* 0x000fe20000100800 */
[----:B--2---:R-:W-:-:S06]  /*1b970*/  WARPGROUP.ARRIVE ;  /* 0x00000000000079c5 */ /* 0x004fcc0000000000 */
        /* <DEDUP_REMOVED lines=61> */
[----:B------:R-:W-:Y:S04]  /*1bd50*/  STL.64 [R1+0x1d8], R154 ;  /* 0x0001d89a01007387 */ /* 0x000fe80000100a00 */
[----:B------:R-:W-:Y:S04]  /*1bd60*/  STL.64 [R1+0x1e0], R156 ;  /* 0x0001e09c01007387 */ /* 0x000fe80000100a00 */
[----:B------:R-:W-:Y:S04]  /*1bd70*/  STL.64 [R1+0x1e8], R158 ;  /* 0x0001e89e01007387 */ /* 0x000fe80000100a00 */
[----:B------:R-:W-:Y:S04]  /*1bd80*/  STL.64 [R1+0x1f0], R160 ;  /* 0x0001f0a001007387 */ /* 0x000fe80000100a00 */
[----:B------:R-:W-:Y:S04]  /*1bd90*/  STL.64 [R1+0x1f8], R162 ;  /* 0x0001f8a201007387 */ /* 0x000fe80000100a00 */
[----:B-1----:R-:W2:Y:S04]  /*1bda0*/  LDL.LU R152, [R1+0x2d8] ;  /* 0x0002d80001987983 */ /* 0x002ea80000300800 */
[----:B------:R-:W3:Y:S04]  /*1bdb0*/  LDL.LU R148, [R1+0x2d4] ;  /* 0x0002d40001947983 */ /* 0x000ee80000300800 */
[----:B------:R-:W4:Y:S04]  /*1bdc0*/  LDL.LU R140, [R1+0x2d0] ;  /* 0x0002d000018c7983 */ /* 0x000f280000300800 */
[----:B------:R-:W2:Y:S04]  /*1bdd0*/  LDL.LU R60, [R1+0x2cc] ;  /* 0x0002cc00013c7983 */ /* 0x000ea80000300800 */
[----:B------:R-:W2:Y:S04]  /*1bde0*/  LDL.LU R56, [R1+0x2c8] ;  /* 0x0002c80001387983 */ /* 0x000ea80000300800 */
[----:B------:R-:W2:Y:S04]  /*1bdf0*/  LDL.LU.64 R54, [R1+0x2c0] ;  /* 0x0002c00001367983 */ /* 0x000ea80000300a00 */
[----:B------:R-:W2:Y:S04]  /*1be00*/  LDL.LU R52, [R1+0x2b8] ;  /* 0x0002b80001347983 */ /* 0x000ea80000300800 */
[----:B------:R-:W2:Y:S04]  /*1be10*/  LDL.LU.64 R50, [R1+0x2b0] ;  /* 0x0002b00001327983 */ /* 0x000ea80000300a00 */
[----:B------:R-:W2:Y:S04]  /*1be20*/  LDL.LU R33, [R1+0x2a8] ;  /* 0x0002a80001217983 */ /* 0x000ea80000300800 */
[----:B------:R-:W2:Y:S04]  /*1be30*/  LDL.LU R31, [R1+0x2a4] ;  /* 0x0002a400011f7983 */ /* 0x000ea80000300800 */
[----:B------:R-:W2:Y:S01]  /*1be40*/  LDL.LU R29, [R1+0x2a0] ;  /* 0x0002a000011d7983 */ /* 0x000ea20000300800 */
[----:B------:R-:W-:-:S03]  /*1be50*/  UIADD3 UR10, UR6, 0x2, URZ ;  /* 0x00000002060a7890 */ /* 0x000fc6000fffe03f */
[----:B---3--:R-:W-:Y:S04]  /*1be60*/  STL [R1+0x29c], R148 ;  /* 0x00029c9401007387 */ /* 0x008fe80000100800 */
[----:B----4-:R-:W-:Y:S04]  /*1be70*/  STL [R1+0x298], R140 ;  /* 0x0002988c01007387 */ /* 0x010fe80000100800 */
[----:B--2---:R-:W-:Y:S04]  /*1be80*/  STL [R1+0x294], R60 ;  /* 0x0002943c01007387 */ /* 0x004fe80000100800 */
[----:B------:R-:W-:Y:S04]  /*1be90*/  STL [R1+0x290], R56 ;  /* 0x0002903801007387 */ /* 0x000fe80000100800 */
[----:B------:R-:W-:Y:S04]  /*1bea0*/  STL.64 [R1+0x288], R54 ;  /* 0x0002883601007387 */ /* 0x000fe80000100a00 */
[----:B------:R-:W-:Y:S04]  /*1beb0*/  STL [R1+0x280], R52 ;  /* 0x0002803401007387 */ /* 0x000fe80000100800 */
[----:B------:R1:W-:Y:S04]  /*1bec0*/  STL.64 [R1+0x278], R50 ;  /* 0x0002783201007387 */ /* 0x0003e80000100a00 */
[----:B------:R-:W2:Y:S04]  /*1bed0*/  LDL.LU.64 R36, [R1] ;  /* 0x0000000001247983 */ /* 0x000ea80000300a00 */
[----:B------:R-:W2:Y:S01]  /*1bee0*/  LDL.LU.64 R38, [R1+0x8] ;  /* 0x0000080001267983 */ /* 0x000ea20000300a00 */
[----:B------:R-:W-:-:S02]  /*1bef0*/  PRMT R30, R31, R181, R152 ;  /* 0x000000b51f1e7216 */ /* 0x000fc40000000098 */
[-C--:B------:R-:W-:Y:S01]  /*1bf00*/  PRMT R31, R31, R180.reuse, R152 ;  /* 0x000000b41f1f7216 */ /* 0x080fe20000000098 */
[----:B------:R-:W2:Y:S01]  /*1bf10*/  LDL.LU.64 R40, [R1+0x10] ;  /* 0x0000100001287983 */ /* 0x000ea20000300a00 */
[C-C-:B------:R-:W-:Y:S02]  /*1bf20*/  PRMT R28, R29.reuse, R181, R16.reuse ;  /* 0x000000b51d1c7216 */ /* 0x140fe40000000010 */
[----:B------:R-:W-:Y:S01]  /*1bf30*/  PRMT R29, R29, R180, R16 ;  /* 0x000000b41d1d7216 */ /* 0x000fe20000000010 */
        /* <DEDUP_REMOVED lines=62> */
[----:B------:R-:W-:Y:S01]  /*1c320*/  STL [R1+0x270], R33 ;  /* 0x0002702101007387 */ /* 0x000fe20000100800 */
[----:B--2---:R-:W-:-:S06]  /*1c330*/  WARPGROUP.ARRIVE ;  /* 0x00000000000079c5 */ /* 0x004fcc0000000000 */
[----:B------:R-:W-:Y:S03]  /*1c340*/  QGMMA.64x256x32.F32.E4M3.E4M3 R36, R28, gdesc[UR8], R36, gsb0 ;  /* 0x03e000081c247df3 */ /* 0x000fe60008000824 */
[----:B------:R-:W-:Y:S02]  /*1c350*/  WARPGROUP.DEPBAR.LE gsb0, 0x0 ;  /* 0x00008000000079c5 */ /* 0x000fe40000010000 */
[----:B------:R-:W-:Y:S04]  /*1c360*/  STL [R1+0x4], R37 ;  /* 0x0000042501007387 */ /* 0x000fe80000100800 */
        /* <DEDUP_REMOVED lines=58> */
[----:B------:R2:W-:Y:S04]  /*1c710*/  STL.64 [R1+0x1d8], R154 ;  /* 0x0001d89a01007387 */ /* 0x0005e80000100a00 */
[----:B------:R-:W-:Y:S04]  /*1c720*/  STL.64 [R1+0x1e0], R156 ;  /* 0x0001e09c01007387 */ /* 0x000fe80000100a00 */
[----:B------:R-:W-:Y:S04]  /*1c730*/  STL.64 [R1+0x1e8], R158 ;  /* 0x0001e89e01007387 */ /* 0x000fe80000100a00 */
[----:B------:R-:W-:Y:S04]  /*1c740*/  STL.64 [R1+0x1f0], R160 ;  /* 0x0001f0a001007387 */ /* 0x000fe80000100a00 */
[----:B------:R-:W-:Y:S04]  /*1c750*/  STL.64 [R1+0x1f8], R162 ;  /* 0x0001f8a201007387 */ /* 0x000fe80000100a00 */
[----:B-1----:R-:W3:Y:S04]  /*1c760*/  LDL.LU R148, [R1+0x29c] ;  /* 0x00029c0001947983 */ /* 0x002ee80000300800 */
[----:B------:R-:W4:Y:S04]  /*1c770*/  LDL.LU R140, [R1+0x298] ;  /* 0x00029800018c7983 */ /* 0x000f280000300800 */
[----:B------:R-:W4:Y:S04]  /*1c780*/  LDL.LU R60, [R1+0x294] ;  /* 0x00029400013c7983 */ /* 0x000f280000300800 */
[----:B------:R-:W4:Y:S04]  /*1c790*/  LDL.LU R56, [R1+0x290] ;  /* 0x0002900001387983 */ /* 0x000f280000300800 */
[----:B------:R-:W4:Y:S04]  /*1c7a0*/  LDL.LU.64 R54, [R1+0x288] ;  /* 0x0002880001367983 */ /* 0x000f280000300a00 */
[----:B------:R-:W4:Y:S04]  /*1c7b0*/  LDL.LU R52, [R1+0x280] ;  /* 0x0002800001347983 */ /* 0x000f280000300800 */
[----:B------:R-:W4:Y:S04]  /*1c7c0*/  LDL.LU.64 R50, [R1+0x278] ;  /* 0x0002780001327983 */ /* 0x000f280000300a00 */
[----:B------:R-:W3:Y:S04]  /*1c7d0*/  LDL.LU R33, [R1+0x270] ;  /* 0x0002700001217983 */ /* 0x000ee80000300800 */
[----:B------:R-:W4:Y:S04]  /*1c7e0*/  LDL.LU R53, [R1+0x4] ;  /* 0x0000040001357983 */ /* 0x000f280000300800 */
[----:B--2---:R-:W2:Y:S04]  /*1c7f0*/  LDL.LU R154, [R1+0x8] ;  /* 0x00000800019a7983 */ /* 0x004ea80000300800 */
[----:B------:R-:W2:Y:S04]  /*1c800*/  LDL.LU R153, [R1+0xc] ;  /* 0x00000c0001997983 */ /* 0x000ea80000300800 */
        /* <DEDUP_REMOVED lines=101> */
[----:B------:R-:W2:Y:S01]  /*1ce60*/  LDL.LU R41, [R1+0x1a4] ;  /* 0x0001a40001297983 */ /* 0x000ea20000300800 */
[----:B------:R-:W-:-:S03]  /*1ce70*/  IMAD.MOV.U32 R155, RZ, RZ, R36 ;  /* 0x000000ffff9b7224 */ /* 0x000fc600078e0024 */
        /* <DEDUP_REMOVED lines=22> */
[----:B------:R-:W-:Y:S01]  /*1cfe0*/  STL.64 [R1+0x268], R178 ;  /* 0x000268b201007387 */ /* 0x000fe20000100a00 */
[----:B---3--:R-:W-:-:S03]  /*1cff0*/  PRMT R32, R33, R181, R148 ;  /* 0x000000b521207216 */ /* 0x008fc60000000094 */
[----:B------:R-:W-:Y:S01]  /*1d000*/  STL [R1+0x260], R172 ;  /* 0x000260ac01007387 */ /* 0x000fe20000100800 */
[----:B------:R-:W-:-:S03]  /*1d010*/  PRMT R33, R33, R180, R148 ;  /* 0x000000b421217216 */ /* 0x000fc60000000094 */
[----:B----4-:R2:W-:Y:S01]  /*1d020*/  STL [R1+0x25c], R60 ;  /* 0x00025c3c01007387 */ /* 0x0105e20000100800 */
[----:B------:R-:W-:-:S03]  /*1d030*/  PRMT R34, R7, R181, R140 ;  /* 0x000000b507227216 */ /* 0x000fc6000000008c */
[----:B------:R1:W-:Y:S01]  /*1d040*/  STL [R1+0x258], R56 ;  /* 0x0002583801007387 */ /* 0x0003e20000100800 */
[----:B------:R-:W-:-:S03]  /*1d050*/  PRMT R35, R7, R180, R140 ;  /* 0x000000b407237216 */ /* 0x000fc6000000008c */
[----:B------:R3:W-:Y:S01]  /*1d060*/  STL.64 [R1+0x250], R54 ;  /* 0x0002503601007387 */ /* 0x0007e20000100a00 */
[----:B--2---:R-:W-:-:S03]  /*1d070*/  IMAD.MOV.U32 R60, RZ, RZ, R151 ;  /* 0x000000ffff3c7224 */ /* 0x004fc600078e0097 */
[----:B------:R2:W-:Y:S01]  /*1d080*/  STL [R1+0x248], R52 ;  /* 0x0002483401007387 */ /* 0x0005e20000100800 */
[----:B-1----:R-:W-:Y:S01]  /*1d090*/  IMAD.MOV.U32 R56, RZ, RZ, R152 ;  /* 0x000000ffff387224 */ /* 0x002fe200078e0098 */
[----:B------:R-:W-:Y:S01]  /*1d0a0*/  UIADD3 UR10, UR6, 0x4, URZ ;  /* 0x00000004060a7890 */ /* 0x000fe2000fffe03f */
[----:B---3--:R-:W-:Y:S02]  /*1d0b0*/  IMAD.MOV.U32 R54, RZ, RZ, R154 ;  /* 0x000000ffff367224 */ /* 0x008fe400078e009a */
[----:B--2---:R-:W-:Y:S02]  /*1d0c0*/  IMAD.MOV.U32 R52, RZ, RZ, R155 ;  /* 0x000000ffff347224 */ /* 0x004fe400078e009b */
[----:B------:R-:W-:Y:S01]  /*1d0d0*/  IMAD.MOV.U32 R55, RZ, RZ, R153 ;  /* 0x000000ffff377224 */ /* 0x000fe200078e0099 */
[----:B------:R-:W-:Y:S01]  /*1d0e0*/  UMOV UR11, 0x40000040 ;  /* 0x40000040000b7882 */ /* 0x000fe20000000000 */
[----:B------:R-:W-:Y:S02]  /*1d0f0*/  IMAD.MOV.U32 R140, RZ, RZ, R150 ;  /* 0x000000ffff8c7224 */ /* 0x000fe400078e0096 */
[----:B------:R-:W-:-:S02]  /*1d100*/  IMAD.MOV.U32 R148, RZ, RZ, R149 ;  /* 0x000000ffff947224 */ /* 0x000fc400078e0095 */
[----:B------:R-:W-:Y:S02]  /*1d110*/  IMAD.MOV.U32 R149, RZ, RZ, R49 ;  /* 0x000000ffff957224 */ /* 0x000fe400078e0031 */
[----:B------:R-:W-:Y:S02]  /*1d120*/  IMAD.MOV.U32 R150, RZ, RZ, R48 ;  /* 0x000000ffff967224 */ /* 0x000fe400078e0030 */
[----:B------:R-:W-:Y:S02]  /*1d130*/  IMAD.MOV.U32 R151, RZ, RZ, R47 ;  /* 0x000000ffff977224 */ /* 0x000fe400078e002f */
[----:B------:R-:W-:Y:S02]  /*1d140*/  IMAD.MOV.U32 R152, RZ, RZ, R46 ;  /* 0x000000ffff987224 */ /* 0x000fe400078e002e */
        /* <DEDUP_REMOVED lines=26> */
[----:B------:R-:W-:-:S06]  /*1d2f0*/  IMAD.MOV.U32 R179, RZ, RZ, R0 ;  /* 0x000000ffffb37224 */ /* 0x000fcc00078e0000 */
[----:B------:R-:W-:-:S06]  /*1d300*/  WARPGROUP.ARRIVE ;  /* 0x00000000000079c5 */ /* 0x000fcc0000000000 */
[----:B------:R-:W-:Y:S01]  /*1d310*/  QGMMA.64x256x32.F32.E4M3.E4M3 R52, R32, gdesc[UR8], R52, gsb0 ;  /* 0x03e0000820347df3 */ /* 0x000fe20008000834 */
[CCC-:B------:R-:W-:Y:S01]  /*1d320*/  PRMT R36, R22.reuse, R181.reuse, R23.reuse ;  /* 0x000000b516247216 */ /* 0x1c0fe20000000017 */
[----:B------:R-:W-:Y:S01]  /*1d330*/  UIADD3 UR10, UR6, 0x6, URZ ;  /* 0x00000006060a7890 */ /* 0x000fe2000fffe03f */
[-C--:B------:R-:W-:Y:S02]  /*1d340*/  PRMT R37, R22, R180.reuse, R23 ;  /* 0x000000b416257216 */ /* 0x080fe40000000017 */
[CCC-:B------:R-:W-:Y:S02]  /*1d350*/  PRMT R38, R13.reuse, R181.reuse, R10.reuse ;  /* 0x000000b50d267216 */ /* 0x1c0fe4000000000a */
[-C--:B------:R-:W-:Y:S01]  /*1d360*/  PRMT R39, R13, R180.reuse, R10 ;  /* 0x000000b40d277216 */ /* 0x080fe2000000000a */
[----:B------:R-:W-:Y:S01]  /*1d370*/  UMOV UR11, 0x40000040 ;  /* 0x40000040000b7882 */ /* 0x000fe20000000000 */
[C-C-:B------:R-:W-:Y:S02]  /*1d380*/  PRMT R40, R11.reuse, R181, R8.reuse ;  /* 0x000000b50b287216 */ /* 0x140fe40000000008 */
[----:B------:R-:W-:-:S02]  /*1d390*/  PRMT R41, R11, R180, R8 ;  /* 0x000000b40b297216 */ /* 0x000fc40000000008 */
[C-C-:B------:R-:W-:Y:S02]  /*1d3a0*/  PRMT R42, R9.reuse, R181, R12.reuse ;  /* 0x000000b5092a7216 */ /* 0x140fe4000000000c */
[----:B------:R-:W-:Y:S01]  /*1d3b0*/  PRMT R43, R9, R180, R12 ;  /* 0x000000b4092b7216 */ /* 0x000fe2000000000c */
[----:B------:R-:W-:Y:S02]  /*1d3c0*/  WARPGROUP.DEPBAR.LE gsb0, 0x0 ;  /* 0x00008000000079c5 */ /* 0x000fe40000010000 */
[----:B------:R-:W-:-:S10]  /*1d3d0*/  WARPGROUP.ARRIVE ;  /* 0x00000000000079c5 */ /* 0x000fd40000000000 */
[----:B------:R-:W-:Y:S01]  /*1d3e0*/  QGMMA.64x256x32.F32.E4M3.E4M3 R52, R36, gdesc[UR8], R52, gsb0 ;  /* 0x03e0000824347df3 */ /* 0x000fe20008000834 */
[----:B------:R-:W-:Y:S01]  /*1d3f0*/  UIADD3 UR10, UR6, 0x800, URZ ;  /* 0x00000800060a7890 */ /* 0x000fe2000fffe03f */
[----:B------:R-:W-:Y:S01]  /*1d400*/  UMOV UR11, 0x40000040 ;  /* 0x40000040000b7882 */ /* 0x000fe20000000000 */
[CCC-:B------:R-:W-:Y:S02]  /*1d410*/  PRMT R44, R15.reuse, R181.reuse, R20.reuse ;  /* 0x000000b50f2c7216 */ /* 0x1c0fe40000000014 */
[-C--:B------:R-:W-:Y:S02]  /*1d420*/  PRMT R45, R15, R180.reuse, R20 ;  /* 0x000000b40f2d7216 */ /* 0x080fe40000000014 */
[C-C-:B------:R-:W-:Y:S02]  /*1d430*/  PRMT R46, R17.reuse, R181, R50.reuse ;  /* 0x000000b5112e7216 */ /* 0x140fe40000000032 */
[----:B------:R-:W-:Y:S01]  /*1d440*/  PRMT R47, R17, R180, R50 ;  /* 0x000000b4112f7216 */ /* 0x000fe20000000032 */
[----:B------:R-:W-:-:S02]  /*1d450*/  WARPGROUP.DEPBAR.LE gsb0, 0x0 ;  /* 0x00008000000079c5 */ /* 0x000fc40000010000 */
[----:B------:R-:W-:-:S15]  /*1d460*/  WARPGROUP.ARRIVE ;  /* 0x00000000000079c5 */ /* 0x000fde0000000000 */
[----:B------:R-:W-:-:S01]  /*1d470*/  NOP ;  /* 0x0000000000007918 */ /* 0x000fc20000000000 */
[----:B------:R-:W-:Y:S01]  /*1d480*/  QGMMA.64x256x32.F32.E4M3.E4M3 R52, R40, gdesc[UR8], R52, gsb0 ;  /* 0x03e0000828347df3 */ /* 0x000fe20008000834 */
[----:B------:R-:W-:Y:S01]  /*1d490*/  UIADD3 UR10, UR6, 0x802, URZ ;  /* 0x00000802060a7890 */ /* 0x000fe2000fffe03f */
        /* <DEDUP_REMOVED lines=70> */
[----:B-1----:R-:W2:Y:S04]  /*1d900*/  LDL.LU.64 R178, [R1+0x268] ;  /* 0x0002680001b27983 */ /* 0x002ea80000300a00 */
[----:B------:R-:W3:Y:S04]  /*1d910*/  LDL.LU R172, [R1+0x260] ;  /* 0x0002600001ac7983 */ /* 0x000ee80000300800 */
[----:B------:R-:W4:Y:S04]  /*1d920*/  LDL.LU R60, [R1+0x25c] ;  /* 0x00025c00013c7983 */ /* 0x000f280000300800 */
[----:B------:R-:W4:Y:S04]  /*1d930*/  LDL.LU R56, [R1+0x258] ;  /* 0x0002580001387983 */ /* 0x000f280000300800 */
[----:B------:R-:W4:Y:S04]  /*1d940*/  LDL.LU.64 R54, [R1+0x250] ;  /* 0x0002500001367983 */ /* 0x000f280000300a00 */
[----:B------:R-:W4:Y:S04]  /*1d950*/  LDL.LU R52, [R1+0x248] ;  /* 0x0002480001347983 */ /* 0x000f280000300800 */
[----:B--2---:R-:W-:Y:S04]  /*1d960*/  STL.64 [R1+0x240], R178 ;  /* 0x000240b201007387 */ /* 0x004fe80000100a00 */
[----:B---3--:R-:W-:Y:S04]  /*1d970*/  STL [R1+0x23c], R172 ;  /* 0x00023cac01007387 */ /* 0x008fe80000100800 */
[----:B----4-:R-:W-:Y:S04]  /*1d980*/  STL [R1+0x238], R60 ;  /* 0x0002383c01007387 */ /* 0x010fe80000100800 */
[----:B------:R-:W-:Y:S01]  /*1d990*/  STL [R1+0x234], R56 ;  /* 0x0002343801007387 */ /* 0x000fe20000100800 */
[----:B------:R-:W-:-:S03]  /*1d9a0*/  PRMT R50, R51, R181, R54 ;  /* 0x000000b533327216 */ /* 0x000fc60000000036 */
[----:B------:R1:W-:Y:S01]  /*1d9b0*/  STL [R1+0x230], R55 ;  /* 0x0002303701007387 */ /* 0x0003e20000100800 */
[-C--:B------:R-:W-:Y:S02]  /*1d9c0*/  PRMT R51, R51, R180.reuse, R54 ;  /* 0x000000b433337216 */ /* 0x080fe40000000036 */
[C-C-:B------:R-:W-:Y:S02]  /*1d9d0*/  PRMT R48, R19.reuse, R181, R52.reuse ;  /* 0x000000b513307216 */ /* 0x140fe40000000034 */
[----:B------:R-:W-:Y:S02]  /*1d9e0*/  PRMT R49, R19, R180, R52 ;  /* 0x000000b413317216 */ /* 0x000fe40000000034 */
[----:B------:R-:W2:Y:S04]  /*1d9f0*/  LDL.LU.64 R52, [R1] ;  /* 0x0000000001347983 */ /* 0x000ea80000300a00 */
        /* <DEDUP_REMOVED lines=63> */
[----:B------:R-:W-:Y:S01]  /*1ddf0*/  UIADD3 UR10, UR6, 0x804, URZ ;  /* 0x00000804060a7890 */ /* 0x000fe2000fffe03f */
[----:B------:R-:W-:Y:S01]  /*1de00*/  UMOV UR11, 0x40000040 ;  /* 0x40000040000b7882 */ /* 0x000fe20000000000 */
[----:B--2---:R-:W-:-:S07]  /*1de10*/  WARPGROUP.ARRIVE ;  /* 0x00000000000079c5 */ /* 0x004fce0000000000 */
        /* <DEDUP_REMOVED lines=69> */
[----:B------:R-:W2:Y:S04]  /*1e270*/  LDL.LU R56, [R1+0x234] ;  /* 0x0002340001387983 */ /* 0x000ea80000300800 */
[----:B------:R-:W4:Y:S04]  /*1e280*/  LDL.LU R55, [R1+0x230] ;  /* 0x0002300001377983 */ /* 0x000f280000300800 */
[----:B------:R-:W3:Y:S04]  /*1e290*/  LDL.LU R57, [R1+0x4] ;  /* 0x0000040001397983 */ /* 0x000ee80000300800 */
        /* <DEDUP_REMOVED lines=121> */
[----:B------:R1:W5:Y:S04]  /*1ea30*/  LDL.LU R6, [R1+0x22c] ;  /* 0x00022c0001067983 */ /* 0x0003680000300800 */
        /* <DEDUP_REMOVED lines=8> */
[----:B------:R-:W3:Y:S01]  /*1eac0*/  LDL.LU R7, [R1+0x1fc] ;  /* 0x0001fc0001077983 */ /* 0x000ee20000300800 */
[----:B------:R-:W-:Y:S01]  /*1ead0*/  IMAD.MOV.U32 R141, RZ, RZ, R52 ;  /* 0x000000ffff8d7224 */ /* 0x000fe200078e0034 */
[----:B----4-:R-:W-:-:S02]  /*1eae0*/  PRMT R54, R55, R181, R60 ;  /* 0x000000b537367216 */ /* 0x010fc4000000003c */
[----:B------:R1:W5:Y:S01]  /*1eaf0*/  LDL.LU R0, [R1+0x218] ;  /* 0x0002180001007983 */ /* 0x0003620000300800 */
[C-C-:B--2---:R-:W-:Y:S02]  /*1eb00*/  PRMT R52, R21.reuse, R181, R56.reuse ;  /* 0x000000b515347216 */ /* 0x144fe40000000038 */
[-C--:B------:R-:W-:Y:S01]  /*1eb10*/  PRMT R53, R21, R180.reuse, R56 ;  /* 0x000000b415357216 */ /* 0x080fe20000000038 */
[----:B------:R-:W-:Y:S01]  /*1eb20*/  STL.64 [R1+0x210], R180 ;  /* 0x000210b401007387 */ /* 0x000fe20000100a00 */
[----:B------:R-:W-:Y:S01]  /*1eb30*/  PRMT R55, R55, R180, R60 ;  /* 0x000000b437377216 */ /* 0x000fe2000000003c */
[----:B------:R-:W-:Y:S02]  /*1eb40*/  IMAD.MOV.U32 R56, RZ, RZ, R141 ;  /* 0x000000ffff387224 */ /* 0x000fe400078e008d */
[----:B------:R-:W-:Y:S01]  /*1eb50*/  STL.64 [R1+0x208], R178 ;  /* 0x000208b201007387 */ /* 0x000fe20000100a00 */
[----:B---3--:R-:W-:-:S03]  /*1eb60*/  IMAD.MOV.U32 R60, RZ, RZ, R140 ;  /* 0x000000ffff3c7224 */ /* 0x008fc600078e008c */
[----:B------:R2:W-:Y:S01]  /*1eb70*/  STL [R1+0x200], R172 ;  /* 0x000200ac01007387 */ /* 0x0005e20000100800 */
[----:B------:R-:W-:Y:S01]  /*1eb80*/  UIADD3 UR6, UR6, 0x806, URZ ;  /* 0x0000080606067890 */ /* 0x000fe2000fffe03f */
[----:B------:R-:W-:Y:S01]  /*1eb90*/  UMOV UR7, 0x40000040 ;  /* 0x4000004000077882 */ /* 0x000fe20000000000 */
        /* <DEDUP_REMOVED lines=32> */
[----:B--2---:R-:W-:Y:S02]  /*1eda0*/  IMAD.MOV.U32 R172, RZ, RZ, R18 ;  /* 0x000000ffffac7224 */ /* 0x004fe400078e0012 */
        /* <DEDUP_REMOVED lines=10> */
[----:B------:R-:W-:-:S06]  /*1ee50*/  IMAD.MOV.U32 R183, RZ, RZ, R7 ;  /* 0x000000ffffb77224 */ /* 0x000fcc00078e0007 */
[----:B------:R-:W-:-:S06]  /*1ee60*/  WARPGROUP.ARRIVE ;  /* 0x00000000000079c5 */ /* 0x000fcc0000000000 */
        /* <DEDUP_REMOVED lines=68> */
[----:B------:R1:W5:Y:S01]  /*1f2b0*/  LDL.LU R172, [R1+0x200] ;  /* 0x0002000001ac7983 */ /* 0x0003620000300800 */
[----:B------:R-:W-:Y:S05]  /*1f2c0*/  @!P0 BRA `(.L_x_42) ;  /* 0x0000000000048947 */ /* 0x000fea0003800000 */
[----:B------:R-:W-:Y:S01]  /*1f2d0*/  BPT.TRAP 0x1 ;  /* 0x000000040000795c */ /* 0x000fe20000300000 */
.L_x_42:
[----:B------:R-:W-:-:S04]  /*1f2e0*/  ULEA UR5, UR39, UR38, 0x3 ;  /* 0x0000002627057291 */ /* 0x000fc8000f8e183f */
[----:B------:R-:W-:-:S04]  /*1f2f0*/  UIADD3 UR5, UR5, 0x58028, URZ ;  /* 0x0005802805057890 */ /* 0x000fc8000fffe03f */
[----:B------:R-:W-:-:S09]  /*1f300*/  UPRMT UR5, URZ, 0x654, UR5 ;  /* 0x000006543f057896 */ /* 0x000fd20008000005 */
[----:B------:R-:W-:Y:S01]  /*1f310*/  SYNCS.ARRIVE.TRANS64.RED.A1T0 RZ, [UR5], RZ ;  /* 0x000000ffffff79a7 */ /* 0x000fe20008100405 */
[----:B------:R-:W-:Y:S05]  /*1f320*/  @P2 BRA `(.L_x_43) ;  /* 0x0000000000042947 */ /* 0x000fea0003800000 */
[----:B------:R-:W-:Y:S01]  /*1f330*/  BPT.TRAP 0x1 ;  /* 0x000000040000795c */ /* 0x000fe20000300000 */
.L_x_43:
[----:B------:R-:W-:-:S04]  /*1f340*/  UIADD3 UR39, UR39, 0x1, URZ ;  /* 0x0000000127277890 */ /* 0x000fc8000fffe03f */
[----:B------:R-:W-:-:S04]  /*1f350*/  UISETP.NE.AND UP0, UPT, UR39, 0x5, UPT ;  /* 0x000000052700788c */ /* 0x000fc8000bf05270 */
[----:B------:R-:W-:Y:S01]  /*1f360*/  USEL UR39, UR39, URZ, UP0 ;  /* 0x0000003f27277287 */ /* 0x000fe20008000000 */
[----:B------:R-:W-:Y:S11]  /*1f370*/  @!P0 BRA `(.L_x_44) ;  /* 0x0000000000048947 */ /* 0x000ff60003800000 */
[----:B------:R-:W-:Y:S01]  /*1f380*/  BPT.TRAP 0x1 ;  /* 0x000000040000795c */ /* 0x000fe20000300000 */
.L_x_44:
[----:B------:R-:W-:-:S04]  /*1f390*/  ULEA UR5, UR39, UR38, 0x3 ;  /* 0x0000002627057291 */ /* 0x000fc8000f8e183f */
[----:B------:R-:W-:-:S04]  /*1f3a0*/  UIADD3 UR5, UR5, 0x58028, URZ ;  /* 0x0005802805057890 */ /* 0x000fc8000fffe03f */
[----:B------:R-:W-:-:S09]  /*1f3b0*/  UPRMT UR5, URZ, 0x654, UR5 ;  /* 0x000006543f057896 */ /* 0x000fd20008000005 */
[----:B------:R-:W-:Y:S01]  /*1f3c0*/  SYNCS.ARRIVE.TRANS64.RED.A1T0 RZ, [UR5], RZ ;  /* 0x000000ffffff79a7 */ /* 0x000fe20008100405 */
[----:B------:R-:W-:Y:S05]  /*1f3d0*/  @P2 BRA `(.L_x_45) ;  /* 0x0000000000042947 */ /* 0x000fea0003800000 */
[----:B------:R-:W-:Y:S01]  /*1f3e0*/  BPT.TRAP 0x1 ;  /* 0x000000040000795c */ /* 0x000fe20000300000 */
.L_x_45:
[----:B------:R-:W-:Y:S01]  /*1f3f0*/  UISETP.GT.AND UP2, UPT, UR30, 0x1, UPT ;  /* 0x000000011e00788c */ /* 0x000fe2000bf44270 */
[----:B-----5:R-:W-:Y:S01]  /*1f400*/  VIADD R2, R2, 0x100 ;  /* 0x0000010002027836 */ /* 0x020fe20000000000 */
[----:B------:R-:W-:Y:S01]  /*1f410*/  UIADD3 UR4, UR4, 0x1, URZ ;  /* 0x0000000104047890 */ /* 0x000fe2000fffe03f */
[----:B------:R-:W-:Y:S01]  /*1f420*/  IMAD.MOV.U32 R177, RZ, RZ, R0 ;  /* 0x000000ffffb17224 */ /* 0x000fe200078e0000 */
[----:B------:R-:W-:Y:S01]  /*1f430*/  UIADD3 UR39, UR39, 0x1, URZ ;  /* 0x0000000127277890 */ /* 0x000fe2000fffe03f */
[----:B------:R-:W-:Y:S01]  /*1f440*/  IMAD.MOV.U32 R174, RZ, RZ, R172 ;  /* 0x000000ffffae7224 */ /* 0x000fe200078e00ac */
[----:B------:R-:W-:Y:S01]  /*1f450*/  PLOP3.LUT P3, PT, PT, PT, UP2, 0x80, 0x0 ;  /* 0x000000000000781c */ /* 0x000fe20003f6f028 */
[----:B------:R-:W-:Y:S02]  /*1f460*/  UISETP.NE.AND UP1, UPT, UR4, 0x5, UPT ;  /* 0x000000050400788c */ /* 0x000fe4000bf25270 */
[----:B------:R-:W-:Y:S02]  /*1f470*/  UIADD3 UR6, UR30, -0x1, URZ ;  /* 0xffffffff1e067890 */ /* 0x000fe4000fffe03f */
[----:B------:R-:W-:-:S02]  /*1f480*/  UISETP.NE.AND UP0, UPT, UR39, 0x5, UPT ;  /* 0x000000052700788c */ /* 0x000fc4000bf05270 */
[----:B------:R-:W-:Y:S02]  /*1f490*/  USEL UR5, URZ, 0x1, UP1 ;  /* 0x000000013f057887 */ /* 0x000fe40008800000 */
[----:B------:R-:W-:Y:S02]  /*1f4a0*/  USEL UR39, UR39, URZ, UP0 ;  /* 0x0000003f27277287 */ /* 0x000fe40008000000 */
[----:B------:R-:W-:Y:S02]  /*1f4b0*/  USEL UR45, UR4, URZ, UP1 ;  /* 0x0000003f042d7287 */ /* 0x000fe40008800000 */
[----:B------:R-:W-:Y:S01]  /*1f4c0*/  ULOP3.LUT UR46, UR46, UR5, URZ, 0x3c, !UPT ;  /* 0x000000052e2e7292 */ /* 0x000fe2000f8e3c3f */
[----:B------:R-:W-:Y:S01]  /*1f4d0*/  UMOV UR30, UR6 ;  /* 0x00000006001e7c82 */ /* 0x000fe20008000000 */
[----:B------:R-:W-:Y:S10]  /*1f4e0*/  @P3 BRA `(.L_x_46) ;  /* 0xffffff2000103947 */ /* 0x000ff4000383ffff */
.L_x_35:
[----:B-----5:R-:W2:Y:S01]  /*1f4f0*/  SHFL.BFLY PT, R2, R179, 0x1, 0x1f ;  /* 0x0c201f00b3027f89 */ /* 0x020ea200000e0000 */
[----:B------:R-:W-:Y:S01]  /*1f500*/  BSSY B0, `(.L_x_47) ;  /* 0x0000024000007945 */ /* 0x000fe20003800000 */
[----:B------:R-:W-:Y:S02]  /*1f510*/  IMAD.MOV.U32 R4, RZ, RZ, 0x7f800000 ;  /* 0x7f800000ff047424 */ /* 0x000fe400078e00ff */
[----:B------:R-:W4:Y:S01]  /*1f520*/  SHFL.BFLY PT, R3, R178, 0x1, 0x1f ;  /* 0x0c201f00b2037f89 */ /* 0x000f2200000e0000 */
[----:B-1----:R-:W-:Y:S02]  /*1f530*/  IMAD.MOV.U32 R7, RZ, RZ, 0x3f800000 ;  /* 0x3f800000ff077424 */ /* 0x002fe400078e00ff */
[----:B--2---:R-:W-:Y:S01]  /*1f540*/  FADD R2, R2, R179 ;  /* 0x000000b302027221 */ /* 0x004fe20000000000 */
[----:B----4-:R-:W-:-:S04]  /*1f550*/  FADD R14, R3, R178 ;  /* 0x000000b2030e7221 */ /* 0x010fc80000000000 */
[----:B------:R-:W1:Y:S01]  /*1f560*/  SHFL.BFLY PT, R5, R2, 0x2, 0x1f ;  /* 0x0c401f0002057f89 */ /* 0x000e6200000e0000 */
[----:B------:R-:W-:-:S03]  /*1f570*/  IMAD.MOV.U32 R3, RZ, RZ, 0x3f800000 ;  /* 0x3f800000ff037424 */ /* 0x000fc600078e00ff */
[----:B------:R-:W2:Y:S01]  /*1f580*/  SHFL.BFLY PT, R15, R14, 0x2, 0x1f ;  /* 0x0c401f000e0f7f89 */ /* 0x000ea200000e0000 */
[C---:B-1----:R-:W-:Y:S01]  /*1f590*/  FSETP.NE.AND P0, PT, R2.reuse, -R5, PT ;  /* 0x800000050200720b */ /* 0x042fe20003f05000 */
[----:B------:R-:W-:Y:S01]  /*1f5a0*/  FADD R8, R2, R5 ;  /* 0x0000000502087221 */ /* 0x000fe20000000000 */
[----:B------:R-:W-:Y:S02]  /*1f5b0*/  IMAD.MOV.U32 R5, RZ, RZ, 0x7f800000 ;  /* 0x7f800000ff057424 */ /* 0x000fe400078e00ff */
[----:B--2---:R-:W-:-:S09]  /*1f5c0*/  FADD R6, R14, R15 ;  /* 0x0000000f0e067221 */ /* 0x004fd20000000000 */
[----:B------:R-:W-:Y:S05]  /*1f5d0*/  @!P0 BRA `(.L_x_48) ;  /* 0x0000000000588947 */ /* 0x000fea0003800000 */
[----:B------:R-:W-:Y:S01]  /*1f5e0*/  VIADD R2, R8, 0x1800000 ;  /* 0x0180000008027836 */ /* 0x000fe20000000000 */
[----:B------:R-:W-:Y:S04]  /*1f5f0*/  BSSY B1, `(.L_x_49) ;  /* 0x000000d000017945 */ /* 0x000fe80003800000 */
[----:B------:R-:W-:-:S04]  /*1f600*/  LOP3.LUT R2, R2, 0x7f800000, RZ, 0xc0, !PT ;  /* 0x7f80000002027812 */ /* 0x000fc800078ec0ff */
[----:B------:R-:W-:-:S13]  /*1f610*/  ISETP.GT.U32.AND P0, PT, R2, 0x1ffffff, PT ;  /* 0x01ffffff0200780c */ /* 0x000fda0003f04070 */
[----:B------:R-:W-:Y:S05]  /*1f620*/  @P0 BRA `(.L_x_50) ;  /* 0x0000000000140947 */ /* 0x000fea0003800000 */
[----:B------:R-:W-:Y:S01]  /*1f630*/  IMAD.MOV.U32 R3, RZ, RZ, R8 ;  /* 0x000000ffff037224 */ /* 0x000fe200078e0008 */
[----:B------:R-:W-:-:S07]  /*1f640*/  MOV R13, 0x1f660 ;  /* 0x0001f660000d7802 */ /* 0x000fce0000000f00 */
[----:B---3--:R-:W-:Y:S05]  /*1f650*/  CALL.REL.NOINC `($__internal_0_$__cuda_sm20_rcp_rn_f32_slowpath) ;  /* 0x0000004800387944 */ /* 0x008fea0003c00000 */
[----:B------:R-:W-:Y:S01]  /*1f660*/  IMAD.MOV.U32 R3, RZ, RZ, R9 ;  /* 0x000000ffff037224 */ /* 0x000fe200078e0009 */
[----:B------:R-:W-:Y:S06]  /*1f670*/  BRA `(.L_x_51) ;  /* 0x0000000000107947 */ /* 0x000fec0003800000 */
.L_x_50:
[----:B------:R-:W1:Y:S02]  /*1f680*/  MUFU.RCP R3, R8 ;  /* 0x0000000800037308 */ /* 0x000e640000001000 */
[----:B-1----:R-:W-:-:S04]  /*1f690*/  FFMA R2, R8, R3, -1 ;  /* 0xbf80000008027423 */ /* 0x002fc80000000003 */
[----:B------:R-:W-:-:S04]  /*1f6a0*/  FADD.FTZ R2, -R2, -RZ ;  /* 0x800000ff02027221 */ /* 0x000fc80000010100 */
[----:B------:R-:W-:-:S07]  /*1f6b0*/  FFMA R3, R3, R2, R3 ;  /* 0x0000000203037223 */ /* 0x000fce0000000003 */
.L_x_51:
[----:B------:R-:W-:Y:S05]  /*1f6c0*/  BSYNC B1 ;  /* 0x0000000000017941 */ /* 0x000fea0003800000 */
.L_x_49:
[----:B------:R-:W-:Y:S01]  /*1f6d0*/  FSETP.GEU.AND P0, PT, |R8|, 1.175494350822287508e-38, PT ;  /* 0x008000000800780b */ /* 0x000fe20003f0e200 */
[----:B------:R-:W-:-:S12]  /*1f6e0*/  ULDC UR4, c[0x0][0x600] ;  /* 0x0001800000047ab9 */ /* 0x000fd80000000800 */
[----:B------:R-:W-:-:S04]  /*1f6f0*/  @!P0 FMUL R8, R8, 16777216 ;  /* 0x4b80000008088820 */ /* 0x000fc80000400000 */
[----:B------:R-:W1:Y:S02]  /*1f700*/  MUFU.LG2 R2, R8 ;  /* 0x0000000800027308 */ /* 0x000e640000000c00 */
[----:B-1----:R-:W-:-:S04]  /*1f710*/  @!P0 FADD R2, R2, -24 ;  /* 0xc1c0000002028421 */ /* 0x002fc80000000000 */
[----:B------:R-:W-:-:S04]  /*1f720*/  FMUL R5, R2, 0.69314718246459960938 ;  /* 0x3f31721802057820 */ /* 0x000fc80000400000 */
[----:B------:R-:W-:-:S07]  /*1f730*/  FFMA R5, R172, UR4, R5 ;  /* 0x00000004ac057c23 */ /* 0x000fce0008000005 */
.L_x_48:
[----:B------:R-:W-:Y:S05]  /*1f740*/  BSYNC B0 ;  /* 0x0000000000007941 */ /* 0x000fea0003800000 */
.L_x_47:
[----:B------:R-:W2:Y:S01]  /*1f750*/  LDL.LU R16, [R1] ;  /* 0x0000000001107983 */ /* 0x000ea20000300800 */
[----:B------:R-:W-:-:S03]  /*1f760*/  ULDC UR4, c[0x0][0x608] ;  /* 0x0001820000047ab9 */ /* 0x000fc60000000800 */
[----:B------:R-:W4:Y:S04]  /*1f770*/  LDL.LU R17, [R1+0x4] ;  /* 0x0000040001117983 */ /* 0x000f280000300800 */
[----:B------:R-:W5:Y:S04]  /*1f780*/  LDL.LU R18, [R1+0x10] ;  /* 0x0000100001127983 */ /* 0x000f680000300800 */
        /* <DEDUP_REMOVED lines=60> */
[----:B------:R-:W3:Y:S01]  /*1fb50*/  LDL.LU R2, [R1+0x1f4] ;  /* 0x0001f40001027983 */ /* 0x000ee20000300800 */
[----:B------:R-:W-:Y:S01]  /*1fb60*/  FSETP.NE.AND P0, PT, R14, -R15, PT ;  /* 0x8000000f0e00720b */ /* 0x000fe20003f05000 */
[----:B------:R-:W-:Y:S01]  /*1fb70*/  FMUL R3, R3, UR4 ;  /* 0x0000000403037c20 */ /* 0x000fe20008400000 */
[----:B------:R-:W-:Y:S03]  /*1fb80*/  BSSY B0, `(.L_x_52) ;  /* 0x0000058000007945 */ /* 0x000fe60003800000 */
[-C--:B--2---:R-:W-:Y:S01]  /*1fb90*/  FMUL R16, R16, R3.reuse ;  /* 0x0000000310107220 */ /* 0x084fe20000400000 */
[-C--:B----4-:R-:W-:Y:S01]  /*1fba0*/  FMUL R17, R17, R3.reuse ;  /* 0x0000000311117220 */ /* 0x090fe20000400000 */
[-C--:B-----5:R-:W-:Y:S01]  /*1fbb0*/  FMUL R18, R18, R3.reuse ;  /* 0x0000000312127220 */ /* 0x0a0fe20000400000 */
[-C--:B---3--:R-:W-:Y:S01]  /*1fbc0*/  FMUL R19, R19, R3.reuse ;  /* 0x0000000313137220 */ /* 0x088fe20000400000 */
[-C--:B------:R-:W-:Y:S01]  /*1fbd0*/  FMUL R22, R22, R3.reuse ;  /* 0x0000000316167220 */ /* 0x080fe20000400000 */
        /* <DEDUP_REMOVED lines=58> */
[----:B------:R-:W-:Y:S01]  /*1ff80*/  FMUL R81, R2, R3 ;  /* 0x0000000302517220 */ /* 0x000fe20000400000 */
[----:B------:R-:W-:Y:S06]  /*1ff90*/  @!P0 BRA `(.L_x_53) ;  /* 0x0000000000588947 */ /* 0x000fec0003800000 */
[----:B------:R-:W-:Y:S01]  /*1ffa0*/  VIADD R2, R6, 0x1800000 ;  /* 0x0180000006027836 */ /* 0x000fe20000000000 */
[----:B------:R-:W-:Y:S04]  /*1ffb0*/  BSSY B1, `(.L_x_54) ;  /* 0x000000d000017945 */ /* 0x000fe80003800000 */
[----:B------:R-:W-:-:S04]  /*1ffc0*/  LOP3.LUT R2, R2, 0x7f800000, RZ, 0xc0, !PT ;  /* 0x7f80000002027812 */ /* 0x000fc800078ec0ff */
[----:B------:R-:W-:-:S13]  /*1ffd0*/  ISETP.GT.U32.AND P0, PT, R2, 0x1ffffff, PT ;  /* 0x01ffffff0200780c */ /* 0x000fda0003f04070 */
[----:B------:R-:W-:Y:S05]  /*1ffe0*/  @P0 BRA `(.L_x_55) ;  /* 0x0000000000140947 */ /* 0x000fea0003800000 */
[----:B------:R-:W-:Y:S01]  /*1fff0*/  IMAD.MOV.U32 R3, RZ, RZ, R6 ;  /* 0x000000ffff037224 */ /* 0x000fe200078e0006 */
[----:B------:R-:W-:-:S07]  /*20000*/  MOV R13, 0x20020 ;  /* 0x00020020000d7802 */ /* 0x000fce0000000f00 */
[----:B------:R-:W-:Y:S05]  /*20010*/  CALL.REL.NOINC `($__internal_0_$__cuda_sm20_rcp_rn_f32_slowpath) ;  /* 0x0000003c00c87944 */ /* 0x000fea0003c00000 */
[----:B------:R-:W-:Y:S01]  /*20020*/  IMAD.MOV.U32 R7, RZ, RZ, R9 ;  /* 0x000000ffff077224 */ /* 0x000fe200078e0009 */
[----:B------:R-:W-:Y:S06]  /*20030*/  BRA `(.L_x_56) ;  /* 0x0000000000107947 */ /* 0x000fec0003800000 */
.L_x_55:
[----:B------:R-:W1:Y:S02]  /*20040*/  MUFU.RCP R7, R6 ;  /* 0x0000000600077308 */ /* 0x000e640000001000 */
[----:B-1----:R-:W-:-:S04]  /*20050*/  FFMA R2, R6, R7, -1 ;  /* 0xbf80000006027423 */ /* 0x002fc80000000007 */
[----:B------:R-:W-:-:S04]  /*20060*/  FADD.FTZ R2, -R2, -RZ ;  /* 0x800000ff02027221 */ /* 0x000fc80000010100 */
[----:B------:R-:W-:-:S07]  /*20070*/  FFMA R7, R7, R2, R7 ;  /* 0x0000000207077223 */ /* 0x000fce0000000007 */
.L_x_56:
[----:B------:R-:W-:Y:S05]  /*20080*/  BSYNC B1 ;  /* 0x0000000000017941 */ /* 0x000fea0003800000 */
.L_x_54:
[----:B------:R-:W-:Y:S01]  /*20090*/  FSETP.GEU.AND P0, PT, |R6|, 1.175494350822287508e-38, PT ;  /* 0x008000000600780b */ /* 0x000fe20003f0e200 */
[----:B------:R-:W-:-:S12]  /*200a0*/  ULDC UR4, c[0x0][0x600] ;  /* 0x0001800000047ab9 */ /* 0x000fd80000000800 */
[----:B------:R-:W-:-:S04]  /*200b0*/  @!P0 FMUL R6, R6, 16777216 ;  /* 0x4b80000006068820 */ /* 0x000fc80000400000 */
[----:B------:R-:W1:Y:S02]  /*200c0*/  MUFU.LG2 R2, R6 ;  /* 0x0000000600027308 */ /* 0x000e640000000c00 */
[----:B-1----:R-:W-:-:S04]  /*200d0*/  @!P0 FADD R2, R2, -24 ;  /* 0xc1c0000002028421 */ /* 0x002fc80000000000 */
[----:B------:R-:W-:-:S04]  /*200e0*/  FMUL R3, R2, 0.69314718246459960938 ;  /* 0x3f31721802037820 */ /* 0x000fc80000400000 */
[----:B------:R-:W-:-:S07]  /*200f0*/  FFMA R4, R0, UR4, R3 ;  /* 0x0000000400047c23 */ /* 0x000fce0008000003 */
.L_x_53:
[----:B------:R-:W-:Y:S05]  /*20100*/  BSYNC B0 ;  /* 0x0000000000007941 */ /* 0x000fea0003800000 */
.L_x_52:
[----:B------:R-:W-:Y:S01]  /*20110*/  UISETP.NE.AND UP0, UPT, UR36, 0x1, UPT ;  /* 0x000000012400788c */ /* 0x000fe2000bf05270 */
[----:B------:R-:W1:Y:S01]  /*20120*/  S2R R117, SR_TID.X ;  /* 0x0000000000757919 */ /* 0x000e620000002100 */
[----:B------:R-:W-:Y:S02]  /*20130*/  UIADD3 UR4, UR38, 0x58090, URZ ;  /* 0x0005809026047890 */ /* 0x000fe4000fffe03f */
[----:B------:R-:W-:Y:S02]  /*20140*/  USEL UR5, URZ, 0x1, UP0 ;  /* 0x000000013f057887 */ /* 0x000fe40008000000 */
[----:B------:R-:W-:-:S04]  /*20150*/  ULEA UR4, UR36, UR4, 0x3 ;  /* 0x0000000424047291 */ /* 0x000fc8000f8e183f */
[----:B------:R-:W-:Y:S01]  /*20160*/  IMAD.U32 R0, RZ, RZ, UR5 ;  /* 0x00000005ff007e24 */ /* 0x000fe2000f8e00ff */
[----:B------:R-:W-:Y:S02]  /*20170*/  ULDC UR5, c[0x0][0x608] ;  /* 0x0001820000057ab9 */ /* 0x000fe40000000800 */
[----:B------:R-:W-:Y:S02]  /*20180*/  FMUL R7, R7, UR5 ;  /* 0x0000000507077c20 */ /* 0x000fe40008400000 */
[----:B------:R-:W-:-:S04]  /*20190*/  SHF.L.U32 R0, R0, 0x1f, RZ ;  /* 0x0000001f00007819 */ /* 0x000fc800000006ff */
[----:B------:R-:W2:Y:S01]  /*201a0*/  SYNCS.PHASECHK.TRANS64.TRYWAIT P0, [UR4+0x8], R0 ;  /* 0x00000800ff0075a7 */ /* 0x000ea20008000144 */
[C---:B-1----:R-:W-:Y:S02]  /*201b0*/  LOP3.LUT P1, RZ, R117.reuse, 0x3, RZ, 0xc0, !PT ;  /* 0x0000000375ff7812 */ /* 0x042fe4000782c0ff */
[----:B------:R-:W-:Y:S01]  /*201c0*/  LOP3.LUT R127, R117, 0x7f, RZ, 0xc0, !PT ;  /* 0x0000007f757f7812 */ /* 0x000fe200078ec0ff */
[----:B--2---:R-:W-:Y:S10]  /*201d0*/  @!P0 BRA `(.L_x_57) ;  /* 0x0000003800c88947 */ /* 0x004ff40003800000 */
.L_x_112:
[----:B------:R-:W-:Y:S01]  /*201e0*/  ULDC.64 UR10, c[0x0][0x208] ;  /* 0x00008200000a7ab9 */ /* 0x000fe20000000a00 */
[----:B------:R-:W-:Y:S01]  /*201f0*/  BSSY B0, `(.L_x_58) ;  /* 0x0000019000007945 */ /* 0x000fe20003800000 */
[----:B------:R-:W-:Y:S02]  /*20200*/  SHF.R.U32.HI R117, RZ, 0x2, R117 ;  /* 0x00000002ff757819 */ /* 0x000fe40000011675 */
[----:B------:R-:W-:Y:S01]  /*20210*/  SHF.R.U32.HI R118, RZ, 0x5, R127 ;  /* 0x00000005ff767819 */ /* 0x000fe2000001167f */
[----:B------:R-:W-:Y:S06]  /*20220*/  @P1 BRA `(.L_x_59) ;  /* 0x0000000000541947 */ /* 0x000fec0003800000 */
[----:B------:R-:W2:Y:S01]  /*20230*/  S2UR UR4, SR_CTAID.Y ;  /* 0x00000000000479c3 */ /* 0x000ea20000002600 */
[----:B-1----:R-:W-:Y:S01]  /*20240*/  IMAD.SHL.U32 R3, R118, 0x10, RZ ;  /* 0x0000001076037824 */ /* 0x002fe200078e00ff */
[----:B------:R-:W-:Y:S01]  /*20250*/  LOP3.LUT R0, R117, 0x7, RZ, 0xc0, !PT ;  /* 0x0000000775007812 */ /* 0x000fe200078ec0ff */
[----:B------:R-:W-:Y:S01]  /*20260*/  USHF.L.U32 UR8, UR37, 0x6, URZ ;  /* 0x0000000625087899 */ /* 0x000fe2000800063f */
[----:B------:R-:W-:Y:S02]  /*20270*/  ULDC.64 UR6, c[0x0][0x688] ;  /* 0x0001a20000067ab9 */ /* 0x000fe40000000a00 */
[----:B------:R-:W-:Y:S02]  /*20280*/  LOP3.LUT R0, R3, 0xfffffff0, R0, 0xe2, !PT ;  /* 0xfffffff003007812 */ /* 0x000fe400078ee200 */
[----:B------:R-:W1:Y:S03]  /*20290*/  S2UR UR5, SR_CTAID.Z ;  /* 0x00000000000579c3 */ /* 0x000e660000002700 */
[----:B------:R-:W-:-:S04]  /*202a0*/  VIADD R3, R0, UR8 ;  /* 0x0000000800037c36 */ /* 0x000fc80008000000 */
[----:B------:R-:W-:Y:S01]  /*202b0*/  VIADD R2, R3, 0x8 ;  /* 0x0000000803027836 */ /* 0x000fe20000000000 */
[----:B--2---:R-:W-:-:S04]  /*202c0*/  UIMAD UR4, UR4, UR6, UR8 ;  /* 0x00000006040472a4 */ /* 0x004fc8000f8e0208 */
[----:B-1----:R-:W-:-:S03]  /*202d0*/  UIMAD UR4, UR5, UR7, UR4 ;  /* 0x00000007050472a4 */ /* 0x002fc6000f8e0204 */
[----:B------:R-:W-:Y:S02]  /*202e0*/  ULDC UR5, c[0x0][0x288] ;  /* 0x0000a20000057ab9 */ /* 0x000fe40000000800 */
[----:B------:R-:W-:Y:S02]  /*202f0*/  ISETP.GE.U32.AND P0, PT, R3, UR5, PT ;  /* 0x0000000503007c0c */ /* 0x000fe4000bf06070 */
[----:B------:R-:W-:Y:S02]  /*20300*/  IADD3 R0, P2, R0, UR4, RZ ;  /* 0x0000000400007c10 */ /* 0x000fe4000ff5e0ff */
[----:B------:R-:W-:Y:S01]  /*20310*/  ISETP.GE.U32.AND P1, PT, R2, UR5, PT ;  /* 0x0000000502007c0c */ /* 0x000fe2000bf26070 */
[----:B------:R-:W-:Y:S02]  /*20320*/  ULDC.64 UR4, c[0x0][0x680] ;  /* 0x0001a00000047ab9 */ /* 0x000fe40000000a00 */
[----:B------:R-:W-:Y:S01]  /*20330*/  IMAD.X R3, RZ, RZ, RZ, P2 ;  /* 0x000000ffff037224 */ /* 0x000fe200010e06ff */
[----:B------:R-:W-:-:S04]  /*20340*/  LEA R2, P2, R0, UR4, 0x2 ;  /* 0x0000000400027c11 */ /* 0x000fc8000f8410ff */
[----:B------:R-:W-:-:S05]  /*20350*/  LEA.HI.X R3, R0, UR5, R3, 0x2, P2 ;  /* 0x0000000500037c11 */ /* 0x000fca00090f1403 */
[----:B------:R2:W-:Y:S04]  /*20360*/  @!P0 STG.E desc[UR10][R2.64], R5 ;  /* 0x0000000502008986 */ /* 0x0005e8000c10190a */
[----:B------:R2:W-:Y:S02]  /*20370*/  @!P1 STG.E desc[UR10][R2.64+0x20], R4 ;  /* 0x0000200402009986 */ /* 0x0005e4000c10190a */
.L_x_59:
[----:B------:R-:W-:Y:S05]  /*20380*/  BSYNC B0 ;  /* 0x0000000000007941 */ /* 0x000fea0003800000 */
.L_x_58:
[----:B------:R-:W3:Y:S01]  /*20390*/  LDL.LU R123, [R1+0x8] ;  /* 0x00000800017b7983 */ /* 0x000ee20000300800 */
[----:B------:R-:W-:-:S03]  /*203a0*/  ULDC.64 UR4, c[0x0][0x730] ;  /* 0x0001cc0000047ab9 */ /* 0x000fc60000000a00 */
[----:B------:R-:W4:Y:S04]  /*203b0*/  LDL.LU R124, [R1+0xc] ;  /* 0x00000c00017c7983 */ /* 0x000f280000300800 */
[----:B------:R-:W5:Y:S04]  /*203c0*/  LDL.LU R119, [R1+0x18] ;  /* 0x0000180001777983 */ /* 0x000f680000300800 */
        /* <DEDUP_REMOVED lines=56> */
[----:B--2---:R-:W2:Y:S04]  /*20750*/  LDL.LU R5, [R1+0x1dc] ;  /* 0x0001dc0001057983 */ /* 0x004ea80000300800 */
[----:B------:R-:W2:Y:S04]  /*20760*/  LDL.LU R4, [R1+0x1e8] ;  /* 0x0001e80001047983 */ /* 0x000ea80000300800 */
[----:B-1----:R-:W2:Y:S04]  /*20770*/  LDL.LU R3, [R1+0x1ec] ;  /* 0x0001ec0001037983 */ /* 0x002ea80000300800 */
[----:B------:R-:W2:Y:S04]  /*20780*/  LDL.LU R2, [R1+0x1f8] ;  /* 0x0001f80001027983 */ /* 0x000ea80000300800 */
[----:B------:R-:W2:Y:S01]  /*20790*/  LDL.LU R0, [R1+0x1fc] ;  /* 0x0001fc0001007983 */ /* 0x000ea20000300800 */
[----:B------:R-:W-:-:S04]  /*207a0*/  ISETP.NE.U32.AND P0, PT, RZ, UR4, PT ;  /* 0x00000004ff007c0c */ /* 0x000fc8000bf05070 */
[----:B------:R-:W-:Y:S01]  /*207b0*/  ISETP.NE.AND.EX P0, PT, RZ, UR5, PT, P0 ;  /* 0x00000005ff007c0c */ /* 0x000fe2000bf05300 */
[-C--:B---3--:R-:W-:Y:S01]  /*207c0*/  FMUL R123, R123, R7.reuse ;  /* 0x000000077b7b7220 */ /* 0x088fe20000400000 */
[-C--:B----4-:R-:W-:Y:S01]  /*207d0*/  FMUL R124, R124, R7.reuse ;  /* 0x000000077c7c7220 */ /* 0x090fe20000400000 */
[-C--:B-----5:R-:W-:Y:S01]  /*207e0*/  FMUL R119, R119, R7.reuse ;  /* 0x0000000777777220 */ /* 0x0a0fe20000400000 */
        /* <DEDUP_REMOVED lines=56> */
[-C--:B--2---:R-:W-:Y:S01]  /*20b70*/  FMUL R144, R5, R7.reuse ;  /* 0x0000000705907220 */ /* 0x084fe20000400000 */
[-C--:B------:R-:W-:Y:S01]  /*20b80*/  FMUL R145, R4, R7.reuse ;  /* 0x0000000704917220 */ /* 0x080fe20000400000 */
[-C--:B------:R-:W-:Y:S01]  /*20b90*/  FMUL R146, R3, R7.reuse ;  /* 0x0000000703927220 */ /* 0x080fe20000400000 */
[-C--:B------:R-:W-:Y:S01]  /*20ba0*/  FMUL R147, R2, R7.reuse ;  /* 0x0000000702937220 */ /* 0x080fe20000400000 */
[----:B------:R-:W-:Y:S01]  /*20bb0*/  FMUL R148, R0, R7 ;  /* 0x0000000700947220 */ /* 0x000fe20000400000 */
[----:B------:R-:W-:Y:S06]  /*20bc0*/  @P0 BRA `(.L_x_60) ;  /* 0x0000000000200947 */ /* 0x000fec0003800000 */
[----:B------:R-:W-:Y:S02]  /*20bd0*/  ULDC.64 UR4, c[0x0][0x728] ;  /* 0x0001ca0000047ab9 */ /* 0x000fe40000000a00 */
[----:B------:R-:W-:-:S04]  /*20be0*/  ISETP.NE.U32.AND P0, PT, RZ, UR4, PT ;  /* 0x00000004ff007c0c */ /* 0x000fc8000bf05070 */
[----:B------:R-:W-:-:S13]  /*20bf0*/  ISETP.NE.AND.EX P0, PT, RZ, UR5, PT, P0 ;  /* 0x00000005ff007c0c */ /* 0x000fda000bf05300 */
[----:B------:R-:W-:Y:S05]  /*20c00*/  @!P0 BRA `(.L_x_61) ;  /* 0x00000000000c8947 */ /* 0x000fea0003800000 */
[----:B------:R-:W1:Y:S02]  /*20c10*/  LDC.64 R2, c[0x0][0x728] ;  /* 0x0001ca00ff027b82 */ /* 0x000e640000000a00 */
[----:B-1----:R2:W5:Y:S01]  /*20c20*/  LDG.E R149, desc[UR10][R2.64] ;  /* 0x0000000a02957981 */ /* 0x002562000c1e1900 */
[----:B------:R-:W-:Y:S05]  /*20c30*/  BRA `(.L_x_60) ;  /* 0x0000000000047947 */ /* 0x000fea0003800000 */
.L_x_61:
[----:B------:R-:W1:Y:S02]  /*20c40*/  LDC R149, c[0x0][0x720] ;  /* 0x0001c800ff957b82 */ /* 0x000e640000000800 */
.L_x_60:
[----:B------:R-:W-:-:S04]  /*20c50*/  MOV R0, RZ ;  /* 0x000000ff00007202 */ /* 0x000fc80000000f00 */
[----:B------:R-:W-:-:S13]  /*20c60*/  LOP3.LUT P0, RZ, R0, 0x1bf, RZ, 0xc0, !PT ;  /* 0x000001bf00ff7812 */ /* 0x000fda000780c0ff */
[----:B------:R-:W-:Y:S05]  /*20c70*/  @!P0 BRA `(.L_x_62) ;  /* 0x0000000000408947 */ /* 0x000fea0003800000 */
[----:B--2---:R-:W-:Y:S01]  /*20c80*/  MOV R2, 0x0 ;  /* 0x0000000000027802 */ /* 0x004fe20000000f00 */
[----:B------:R-:W-:Y:S01]  /*20c90*/  ULDC.64 UR4, c[0x4][0x70] ;  /* 0x01001c0000047ab9 */ /* 0x000fe20000000a00 */
[----:B------:R-:W-:Y:S01]  /*20ca0*/  ULDC.64 UR6, c[0x4][0x8] ;  /* 0x0100020000067ab9 */ /* 0x000fe20000000a00 */
[----:B------:R-:W-:Y:S02]  /*20cb0*/  IMAD.U32 R4, RZ, RZ, UR4 ;  /* 0x00000004ff047e24 */ /* 0x000fe4000f8e00ff */
[----:B------:R-:W-:Y:S01]  /*20cc0*/  IMAD.U32 R5, RZ, RZ, UR5 ;  /* 0x00000005ff057e24 */ /* 0x000fe2000f8e00ff */
[----:B------:R-:W2:Y:S01]  /*20cd0*/  LDC.64 R2, c[0x4][R2] ;  /* 0x0100000002027b82 */ /* 0x000ea20000000a00 */
[----:B------:R-:W-:Y:S01]  /*20ce0*/  ULDC.64 UR4, c[0x4][0x78] ;  /* 0x01001e0000047ab9 */ /* 0x000fe20000000a00 */
[----:B------:R-:W-:Y:S02]  /*20cf0*/  IMAD.U32 R10, RZ, RZ, UR6 ;  /* 0x00000006ff0a7e24 */ /* 0x000fe4000f8e00ff */
[----:B------:R-:W-:-:S02]  /*20d00*/  IMAD.U32 R6, RZ, RZ, UR4 ;  /* 0x00000004ff067e24 */ /* 0x000fc4000f8e00ff */
[----:B------:R-:W-:Y:S02]  /*20d10*/  IMAD.U32 R7, RZ, RZ, UR5 ;  /* 0x00000005ff077e24 */ /* 0x000fe4000f8e00ff */
[----:B------:R-:W-:Y:S02]  /*20d20*/  IMAD.U32 R11, RZ, RZ, UR7 ;  /* 0x00000007ff0b7e24 */ /* 0x000fe4000f8e00ff */
[----:B------:R-:W-:Y:S02]  /*20d30*/  IMAD.MOV.U32 R8, RZ, RZ, 0x70 ;  /* 0x00000070ff087424 */ /* 0x000fe400078e00ff */
[----:B------:R-:W-:Y:S02]  /*20d40*/  IMAD.MOV.U32 R12, RZ, RZ, 0x1 ;  /* 0x00000001ff0c7424 */ /* 0x000fe400078e00ff */
[----:B------:R-:W-:-:S07]  /*20d50*/  IMAD.MOV.U32 R13, RZ, RZ, RZ ;  /* 0x000000ffff0d7224 */ /* 0x000fce00078e00ff */
[----:B------:R-:W-:-:S07]  /*20d60*/  LEPC R20, `(.L_x_62) ;  /* 0x000000001014794e */ /* 0x000fce0000000000 */
[----:B-12--5:R-:W-:Y:S05]  /*20d70*/  CALL.ABS.NOINC R2 ;  /* 0x0000000002007343 */ /* 0x026fea0003c00000 */
.L_x_62:
[----:B------:R-:W-:Y:S02]  /*20d80*/  IMAD.U32 R150, RZ, RZ, UR38 ;  /* 0x00000026ff967e24 */ /* 0x000fe4000f8e00ff */
[----:B--2---:R-:W-:-:S04]  /*20d90*/  IMAD.U32 R3, RZ, RZ, UR36 ;  /* 0x00000024ff037e24 */ /* 0x004fc8000f8e00ff */
[----:B------:R-:W-:-:S04]  /*20da0*/  IMAD R150, R3, 0x2200, R150 ;  /* 0x0000220003967824 */ /* 0x000fc800078e0296 */
[----:B------:R-:W-:-:S05]  /*20db0*/  VIADD R0, R150, 0xffffde00 ;  /* 0xffffde0096007836 */ /* 0x000fca0000000000 */
[----:B------:R-:W-:-:S13]  /*20dc0*/  LOP3.LUT P0, RZ, R0, 0x1b0, RZ, 0xc0, !PT ;  /* 0x000001b000ff7812 */ /* 0x000fda000780c0ff */
[----:B------:R-:W-:Y:S05]  /*20dd0*/  @!P0 BRA `(.L_x_63) ;  /* 0x0000000000408947 */ /* 0x000fea0003800000 */
[----:B------:R-:W-:Y:S01]  /*20de0*/  MOV R2, 0x0 ;  /* 0x0000000000027802 */ /* 0x000fe20000000f00 */
        /* <DEDUP_REMOVED lines=15> */
.L_x_63:
[----:B------:R-:W2:Y:S01]  /*20ee0*/  S2R R4, SR_TID.X ;  /* 0x0000000000047919 */ /* 0x000ea20000002100 */
[----:B------:R-:W-:Y:S01]  /*20ef0*/  ULDC.64 UR4, c[0x0][0x730] ;  /* 0x0001cc0000047ab9 */ /* 0x000fe20000000a00 */
[----:B------:R-:W-:Y:S01]  /*20f00*/  VIADD R127, R127, 0x1f ;  /* 0x0000001f7f7f7836 */ /* 0x000fe20000000000 */
[----:B------:R-:W-:Y:S01]  /*20f10*/  ISETP.NE.U32.AND P0, PT, RZ, UR4, PT ;  /* 0x00000004ff007c0c */ /* 0x000fe2000bf05070 */
[----:B------:R-:W-:Y:S01]  /*20f20*/  IMAD.SHL.U32 R117, R117, 0x40, RZ ;  /* 0x0000004075757824 */ /* 0x000fe200078e00ff */
[----:B------:R-:W-:Y:S02]  /*20f30*/  BSSY B0, `(.L_x_64) ;  /* 0x000000e000007945 */ /* 0x000fe40003800000 */
[----:B------:R-:W-:-:S13]  /*20f40*/  ISETP.NE.AND.EX P0, PT, RZ, UR5, PT, P0 ;  /* 0x00000005ff007c0c */ /* 0x000fda000bf05300 */
[----:B-1---5:R-:W1:Y:S01]  /*20f50*/  @P0 LDC R149, c[0x0][0x720] ;  /* 0x0001c800ff950b82 */ /* 0x022e620000000800 */
[----:B------:R-:W-:Y:S01]  /*20f60*/  ISETP.GT.U32.AND P0, PT, R127, 0x3e, PT ;  /* 0x0000003e7f00780c */ /* 0x000fe20003f04070 */
[C---:B--2---:R-:W-:Y:S02]  /*20f70*/  IMAD.SHL.U32 R0, R4.reuse, 0x2, RZ ;  /* 0x0000000204007824 */ /* 0x044fe400078e00ff */
[----:B------:R-:W-:-:S03]  /*20f80*/  IMAD.SHL.U32 R2, R4, 0x10, RZ ;  /* 0x0000001004027824 */ /* 0x000fc600078e00ff */
[----:B------:R-:W-:Y:S02]  /*20f90*/  LOP3.LUT R3, R0, 0x6, RZ, 0xc0, !PT ;  /* 0x0000000600037812 */ /* 0x000fe400078ec0ff */
[----:B------:R-:W-:-:S03]  /*20fa0*/  LOP3.LUT R5, R2, 0x180, RZ, 0xc0, !PT ;  /* 0x0000018002057812 */ /* 0x000fc600078ec0ff */
[----:B------:R-:W-:Y:S01]  /*20fb0*/  IMAD R3, R118, 0x400, R3 ;  /* 0x0000040076037824 */ /* 0x000fe200078e0203 */
[----:B------:R-:W-:Y:S02]  /*20fc0*/  LOP3.LUT R5, R5, 0x30, R0, 0xf8, !PT ;  /* 0x0000003005057812 */ /* 0x000fe400078ef800 */
[----:B------:R-:W-:-:S04]  /*20fd0*/  LOP3.LUT R0, R117, 0x40, RZ, 0xc0, !PT ;  /* 0x0000004075007812 */ /* 0x000fc800078ec0ff */
[----:B------:R-:W-:Y:S01]  /*20fe0*/  IADD3 R3, R5, R3, R0 ;  /* 0x0000000305037210 */ /* 0x000fe20007ffe000 */
[----:B------:R-:W-:Y:S06]  /*20ff0*/  @P0 BRA `(.L_x_65) ;  /* 0x0000000000040947 */ /* 0x000fec0003800000 */
[----:B------:R-:W-:-:S04]  /*21000*/  DEPBAR.LE SB0, 0x1 ;  /* 0x000080400000791a */ /* 0x000fc80000000000 */
.L_x_65:
[----:B------:R-:W-:Y:S05]  /*21010*/  BSYNC B0 ;  /* 0x0000000000007941 */ /* 0x000fea0003800000 */
.L_x_64:
[----:B------:R-:W-:Y:S01]  /*21020*/  R2P PR, R4, 0x18 ;  /* 0x0000001804007804 */ /* 0x000fe20000000000 */
[----:B------:R-:W-:Y:S01]  /*21030*/  IMAD.IADD R0, R150, 0x1, R3 ;  /* 0x0000000196007824 */ /* 0x000fe200078e0203 */
[----:B------:R-:W-:Y:S05]  /*21040*/  WARPSYNC.ALL ;  /* 0x0000000000007948 */ /* 0x000fea0003800000 */
[C---:B------:R-:W-:Y:S01]  /*21050*/  VIADD R3, R0.reuse, 0xffffde00 ;  /* 0xffffde0000037836 */ /* 0x040fe20000000000 */
[----:B------:R-:W-:Y:S01]  /*21060*/  BAR.SYNC.DEFER_BLOCKING 0x1, 0x80 ;  /* 0x0042000000007b1d */ /* 0x000fe20000010000 */
[----:B------:R-:W-:Y:S02]  /*21070*/  VIADD R2, R0, 0xffffde20 ;  /* 0xffffde2000027836 */ /* 0x000fe40000000000 */
[-C--:B-1----:R-:W-:Y:S01]  /*21080*/  FMUL R128, R128, R149.reuse ;  /* 0x0000009580807220 */ /* 0x082fe20000400000 */
[-C--:B------:R-:W-:Y:S01]  /*21090*/  FMUL R16, R16, R149.reuse ;  /* 0x0000009510107220 */ /* 0x080fe20000400000 */
[----:B------:R-:W-:Y:S01]  /*210a0*/  FMUL R17, R17, R149 ;  /* 0x0000009511117220 */ /* 0x000fe20000400000 */
[----:B------:R-:W-:-:S02]  /*210b0*/  @P4 VIADD R2, R3, 0xffffffe0 ;  /* 0xffffffe003024836 */ /* 0x000fc40000000000 */
[-C--:B------:R-:W-:Y:S01]  /*210c0*/  FMUL R3, R126, R149.reuse ;  /* 0x000000957e037220 */ /* 0x080fe20000400000 */
[-C--:B------:R-:W-:Y:S01]  /*210d0*/  FMUL R123, R123, R149.reuse ;  /* 0x000000957b7b7220 */ /* 0x080fe20000400000 */
[-C--:B------:R-:W-:Y:S01]  /*210e0*/  FMUL R124, R124, R149.reuse ;  /* 0x000000957c7c7220 */ /* 0x080fe20000400000 */
[-C--:B------:R-:W-:Y:S01]  /*210f0*/  FMUL R18, R18, R149.reuse ;  /* 0x0000009512127220 */ /* 0x080fe20000400000 */
[----:B------:R-:W-:Y:S01]  /*21100*/  FMUL R19, R19, R149 ;  /* 0x0000009513137220 */ /* 0x000fe20000400000 */
[----:B------:R-:W-:Y:S01]  /*21110*/  F2FP.SATFINITE.E4M3.F32.PACK_AB_MERGE_C R5, R128, R3, RZ ;  /* 0x000000038005723e */ /* 0x000fe200048070ff */
[----:B------:R-:W-:Y:S02]  /*21120*/  IMAD.MOV.U32 R3, RZ, RZ, 0x10 ;  /* 0x00000010ff037424 */ /* 0x000fe400078e00ff */
        /* <DEDUP_REMOVED lines=10> */
[----:B------:R-:W-:Y:S01]  /*211d0*/  SEL R3, R3, 0xfffffff0, !P3 ;  /* 0xfffffff003037807 */ /* 0x000fe20005800000 */
        /* <DEDUP_REMOVED lines=16> */
[----:B------:R-:W-:Y:S01]  /*212e0*/  F2FP.SATFINITE.E4M3.F32.PACK_AB_MERGE_C R17, R17, R16, RZ ;  /* 0x000000101111723e */ /* 0x000fe200048070ff */
[C---:B------:R-:W-:Y:S01]  /*212f0*/  IMAD.IADD R4, R3.reuse, 0x1, R0 ;  /* 0x0000000103047824 */ /* 0x040fe200078e0200 */
[----:B------:R-:W-:Y:S01]  /*21300*/  F2FP.SATFINITE.E4M3.F32.PACK_AB_MERGE_C R123, R124, R123, RZ ;  /* 0x0000007b7c7b723e */ /* 0x000fe200048070ff */
[----:B------:R-:W-:Y:S01]  /*21310*/  IMAD.IADD R3, R3, 0x1, R2 ;  /* 0x0000000103037824 */ /* 0x000fe200078e0202 */
[----:B------:R-:W-:Y:S01]  /*21320*/  F2FP.SATFINITE.E4M3.F32.PACK_AB_MERGE_C R19, R19, R18, RZ ;  /* 0x000000121313723e */ /* 0x000fe200048070ff */
[----:B------:R1:W-:Y:S01]  /*21330*/  STS.U16 [R0+-0x2200], R17 ;  /* 0xffde001100007388 */ /* 0x0003e20000000400 */
[----:B------:R-:W-:Y:S01]  /*21340*/  F2FP.SATFINITE.E4M3.F32.PACK_AB_MERGE_C R119, R120, R119, RZ ;  /* 0x000000777877723e */ /* 0x000fe200048070ff */
[----:B------:R-:W-:Y:S01]  /*21350*/  FMUL R91, R91, R149 ;  /* 0x000000955b5b7220 */ /* 0x000fe20000400000 */
[----:B------:R-:W-:Y:S01]  /*21360*/  F2FP.SATFINITE.E4M3.F32.PACK_AB_MERGE_C R23, R23, R22, RZ ;  /* 0x000000161717723e */ /* 0x000fe200048070ff */
[----:B------:R1:W-:Y:S01]  /*21370*/  STS.U16 [R0+-0x2000], R123 ;  /* 0xffe0007b00007388 */ /* 0x0003e20000000400 */
[----:B------:R-:W-:Y:S01]  /*21380*/  F2FP.SATFINITE.E4M3.F32.PACK_AB_MERGE_C R113, R114, R113, RZ ;  /* 0x000000717271723e */ /* 0x000fe200048070ff */
[----:B------:R-:W-:Y:S01]  /*21390*/  FMUL R90, R90, R149 ;  /* 0x000000955a5a7220 */ /* 0x000fe20000400000 */
[----:B------:R-:W-:Y:S01]  /*213a0*/  F2FP.SATFINITE.E4M3.F32.PACK_AB_MERGE_C R25, R25, R24, RZ ;  /* 0x000000181919723e */ /* 0x000fe200048070ff */
[----:B------:R1:W-:Y:S01]  /*213b0*/  STS.U16 [R0+-0x21f8], R19 ;  /* 0xffde081300007388 */ /* 0x0003e20000000400 */
[----:B------:R-:W-:Y:S01]  /*213c0*/  F2FP.SATFINITE.E4M3.F32.PACK_AB_MERGE_C R111, R110, R111, RZ ;  /* 0x0000006f6e6f723e */ /* 0x000fe200048070ff */
[-C--:B------:R-:W-:Y:S01]  /*213d0*/  FMUL R35, R35, R149.reuse ;  /* 0x0000009523237220 */ /* 0x080fe20000400000 */
        /* <DEDUP_REMOVED lines=16> */
[-C--:B------:R-:W-:Y:S01]  /*214e0*/  FMUL R36, R36, R149.reuse ;  /* 0x0000009524247220 */ /* 0x080fe20000400000 */
[----:B------:R1:W-:Y:S01]  /*214f0*/  STS.U16 [R4+-0x1ff8], R111 ;  /* 0xffe0086f04007388 */ /* 0x0003e20000000400 */
[-C--:B------:R-:W-:Y:S01]  /*21500*/  FMUL R95, R95, R149.reuse ;  /* 0x000000955f5f7220 */ /* 0x080fe20000400000 */
[-C--:B------:R-:W-:Y:S01]  /*21510*/  FMUL R94, R94, R149.reuse ;  /* 0x000000955e5e7220 */ /* 0x080fe20000400000 */
[-C--:B------:R-:W-:Y:S01]  /*21520*/  FMUL R39, R39, R149.reuse ;  /* 0x0000009527277220 */ /* 0x080fe20000400000 */
[----:B------:R1:W-:Y:S01]  /*21530*/  STS.U16 [R2], R27 ;  /* 0x0000001b02007388 */ /* 0x0003e20000000400 */
[-C--:B------:R-:W-:Y:S01]  /*21540*/  FMUL R38, R38, R149.reuse ;  /* 0x0000009526267220 */ /* 0x080fe20000400000 */
[-C--:B------:R-:W-:Y:S01]  /*21550*/  FMUL R97, R97, R149.reuse ;  /* 0x0000009561617220 */ /* 0x080fe20000400000 */
[-C--:B------:R-:W-:Y:S01]  /*21560*/  FMUL R96, R96, R149.reuse ;  /* 0x0000009560607220 */ /* 0x080fe20000400000 */
[----:B------:R1:W-:Y:S01]  /*21570*/  STS.U16 [R2+0x200], R83 ;  /* 0x0002005302007388 */ /* 0x0003e20000000400 */
        /* <DEDUP_REMOVED lines=27> */
[----:B------:R-:W-:Y:S01]  /*21730*/  @!PT LDS RZ, [RZ] ;  /* 0x00000000fffff984 */ /* 0x000fe20000000800 */
[----:B------:R-:W-:Y:S01]  /*21740*/  @!PT LDS RZ, [RZ] ;  /* 0x00000000fffff984 */ /* 0x000fe20000000800 */
[----:B------:R-:W-:Y:S01]  /*21750*/  @!PT LDS RZ, [RZ] ;  /* 0x00000000fffff984 */ /* 0x000fe20000000800 */
[----:B------:R-:W-:Y:S01]  /*21760*/  @!PT LDS RZ, [RZ] ;  /* 0x00000000fffff984 */ /* 0x000fe20000000800 */
[----:B------:R2:W-:Y:S06]  /*21770*/  MEMBAR.ALL.CTA ;  /* 0x0000000000007992 */ /* 0x0005ec0000008000 */
[----:B--2---:R-:W2:Y:S01]  /*21780*/  FENCE.VIEW.ASYNC.S ;  /* 0x00000000000073c6 */ /* 0x004ea20000000000 */
        /* <DEDUP_REMOVED lines=59> */
[----:B------:R-:W-:Y:S01]  /*21b40*/  BSSY B0, `(.L_x_66) ;  /* 0x000003e000007945 */ /* 0x000fe20003800000 */
[----:B------:R-:W-:-:S02]  /*21b50*/  F2FP.SATFINITE.E4M3.F32.PACK_AB_MERGE_C R35, R35, R34, RZ ;  /* 0x000000222323723e */ /* 0x000fc400048070ff */
[----:B------:R-:W-:Y:S02]  /*21b60*/  F2FP.SATFINITE.E4M3.F32.PACK_AB_MERGE_C R91, R91, R90, RZ ;  /* 0x0000005a5b5b723e */ /* 0x000fe400048070ff */
[----:B------:R-:W-:Y:S02]  /*21b70*/  F2FP.SATFINITE.E4M3.F32.PACK_AB_MERGE_C R37, R37, R36, RZ ;  /* 0x000000242525723e */ /* 0x000fe400048070ff */
[----:B------:R-:W-:Y:S02]  /*21b80*/  F2FP.SATFINITE.E4M3.F32.PACK_AB_MERGE_C R93, R93, R92, RZ ;  /* 0x0000005c5d5d723e */ /* 0x000fe400048070ff */
[----:B------:R-:W-:Y:S02]  /*21b90*/  F2FP.SATFINITE.E4M3.F32.PACK_AB_MERGE_C R39, R39, R38, RZ ;  /* 0x000000262727723e */ /* 0x000fe400048070ff */
[----:B------:R-:W-:Y:S02]  /*21ba0*/  F2FP.SATFINITE.E4M3.F32.PACK_AB_MERGE_C R95, R95, R94, RZ ;  /* 0x0000005e5f5f723e */ /* 0x000fe400048070ff */
        /* <DEDUP_REMOVED lines=40> */
[----:B------:R-:W-:Y:S01]  /*21e30*/  F2FP.SATFINITE.E4M3.F32.PACK_AB_MERGE_C R148, R148, R147, RZ ;  /* 0x000000939494723e */ /* 0x000fe200048070ff */
[----:B--2---:R-:W-:Y:S06]  /*21e40*/  BAR.SYNC.DEFER_BLOCKING 0x1, 0x80 ;  /* 0x0042000000007b1d */ /* 0x004fec0000010000 */
[----:B-1----:R-:W-:Y:S05]  /*21e50*/  @P0 BRA `(.L_x_67) ;  /* 0x0000000000300947 */ /* 0x002fea0003800000 */
[----:B------:R-:W-:Y:S01]  /*21e60*/  S2UR UR12, SR_CTAID.Z ;  /* 0x00000000000c79c3 */ /* 0x000fe20000002700 */
[----:B------:R-:W-:Y:S01]  /*21e70*/  R2UR UR8, R150 ;  /* 0x00000000960872ca */ /* 0x000fe200000e0000 */
[----:B------:R-:W-:Y:S01]  /*21e80*/  ULDC.64 UR4, c[0x0][0x198] ;  /* 0x0000660000047ab9 */ /* 0x000fe20000000a00 */
[----:B------:R-:W-:Y:S02]  /*21e90*/  USHF.L.U32 UR10, UR37, 0x6, URZ ;  /* 0x00000006250a7899 */ /* 0x000fe4000800063f */
[----:B------:R-:W-:Y:S01]  /*21ea0*/  UIADD3 UR4, UP0, UR4, 0x670, URZ ;  /* 0x0000067004047890 */ /* 0x000fe2000ff1e03f */
[----:B------:R-:W-:Y:S02]  /*21eb0*/  UMOV UR9, URZ ;  /* 0x0000003f00097c82 */ /* 0x000fe40008000000 */
[----:B------:R-:W1:Y:S01]  /*21ec0*/  S2UR UR11, SR_CTAID.Y ;  /* 0x00000000000b79c3 */ /* 0x000e620000002600 */
[----:B------:R-:W-:-:S05]  /*21ed0*/  UIADD3.X UR5, URZ, UR5, URZ, UP0, !UPT ;  /* 0x000000053f057290 */ /* 0x000fca00087fe43f */
[----:B------:R-:W-:-:S09]  /*21ee0*/  UIADD3 UR8, UR8, -0x2200, URZ ;  /* 0xffffde0008087890 */ /* 0x000fd2000fffe03f */
[----:B-1----:R1:W-:Y:S01]  /*21ef0*/  UTMASTG.4D [UR8], [UR4] ;  /* 0x00000008040073b5 */ /* 0x0023e20008018000 */
[----:B------:R0:W-:Y:S01]  /*21f00*/  UTMACMDFLUSH ;  /* 0x00000000000079b7 */ /* 0x0001e20000000000 */
[----:B-1----:R-:W-:-:S04]  /*21f10*/  DEPBAR.LE SB0, 0x1 ;  /* 0x000080400000791a */ /* 0x002fc80000000000 */
.L_x_67:
[----:B------:R-:W-:Y:S05]  /*21f20*/  BSYNC B0 ;  /* 0x0000000000007941 */ /* 0x000fea0003800000 */
.L_x_66:
[----:B------:R-:W-:Y:S06]  /*21f30*/  BAR.SYNC.DEFER_BLOCKING 0x1, 0x80 ;  /* 0x0042000000007b1d */ /* 0x000fec0000010000 */
[----:B------:R-:W-:Y:S01]  /*21f40*/  BSSY B0, `(.L_x_68) ;  /* 0x0000025000007945 */ /* 0x000fe20003800000 */
[----:B------:R1:W-:Y:S04]  /*21f50*/  STS.U16 [R0+-0x1200], R35 ;  /* 0xffee002300007388 */ /* 0x0003e80000000400 */
[----:B------:R1:W-:Y:S04]  /*21f60*/  STS.U16 [R0+-0x1000], R91 ;  /* 0xfff0005b00007388 */ /* 0x0003e80000000400 */
[----:B------:R1:W-:Y:S04]  /*21f70*/  STS.U16 [R0+-0x11f8], R37 ;  /* 0xffee082500007388 */ /* 0x0003e80000000400 */
[----:B------:R1:W-:Y:S04]  /*21f80*/  STS.U16 [R0+-0xff8], R93 ;  /* 0xfff0085d00007388 */ /* 0x0003e80000000400 */
[----:B------:R1:W-:Y:S04]  /*21f90*/  STS.U16 [R4+-0x1200], R39 ;  /* 0xffee002704007388 */ /* 0x0003e80000000400 */
[----:B------:R1:W-:Y:S04]  /*21fa0*/  STS.U16 [R4+-0x1000], R95 ;  /* 0xfff0005f04007388 */ /* 0x0003e80000000400 */
[----:B------:R1:W-:Y:S04]  /*21fb0*/  STS.U16 [R4+-0x11f8], R41 ;  /* 0xffee082904007388 */ /* 0x0003e80000000400 */
[----:B------:R1:W-:Y:S04]  /*21fc0*/  STS.U16 [R4+-0xff8], R97 ;  /* 0xfff0086104007388 */ /* 0x0003e80000000400 */
[----:B------:R1:W-:Y:S04]  /*21fd0*/  STS.U16 [R2+0x1000], R43 ;  /* 0x0010002b02007388 */ /* 0x0003e80000000400 */
[----:B------:R1:W-:Y:S04]  /*21fe0*/  STS.U16 [R2+0x1200], R99 ;  /* 0x0012006302007388 */ /* 0x0003e80000000400 */
[----:B------:R1:W-:Y:S04]  /*21ff0*/  STS.U16 [R2+0x1008], R45 ;  /* 0x0010082d02007388 */ /* 0x0003e80000000400 */
[----:B------:R1:W-:Y:S04]  /*22000*/  STS.U16 [R2+0x1208], R101 ;  /* 0x0012086502007388 */ /* 0x0003e80000000400 */
[----:B------:R1:W-:Y:S04]  /*22010*/  STS.U16 [R3+0x1000], R46 ;  /* 0x0010002e03007388 */ /* 0x0003e80000000400 */
[----:B------:R1:W-:Y:S04]  /*22020*/  STS.U16 [R3+0x1200], R102 ;  /* 0x0012006603007388 */ /* 0x0003e80000000400 */
[----:B------:R1:W-:Y:S04]  /*22030*/  STS.U16 [R3+0x1008], R48 ;  /* 0x0010083003007388 */ /* 0x0003e80000000400 */
[----:B------:R1:W-:Y:S01]  /*22040*/  STS.U16 [R3+0x1208], R104 ;  /* 0x0012086803007388 */ /* 0x0003e20000000400 */
[----:B------:R-:W-:Y:S01]  /*22050*/  @!PT LDS RZ, [RZ] ;  /* 0x00000000fffff984 */ /* 0x000fe20000000800 */
[----:B------:R-:W-:Y:S01]  /*22060*/  @!PT LDS RZ, [RZ] ;  /* 0x00000000fffff984 */ /* 0x000fe20000000800 */
[----:B------:R-:W-:Y:S01]  /*22070*/  @!PT LDS RZ, [RZ] ;  /* 0x00000000fffff984 */ /* 0x000fe20000000800 */
[----:B------:R-:W-:Y:S01]  /*22080*/  @!PT LDS RZ, [RZ] ;  /* 0x00000000fffff984 */ /* 0x000fe20000000800 */
[----:B------:R2:W-:Y:S06]  /*22090*/  MEMBAR.ALL.CTA ;  /* 0x0000000000007992 */ /* 0x0005ec0000008000 */
[----:B--2---:R-:W2:Y:S02]  /*220a0*/  FENCE.VIEW.ASYNC.S ;  /* 0x00000000000073c6 */ /* 0x004ea40000000000 */
[----:B--2---:R-:W-:Y:S06]  /*220b0*/  BAR.SYNC.DEFER_BLOCKING 0x1, 0x80 ;  /* 0x0042000000007b1d */ /* 0x004fec0000010000 */
[----:B-1----:R-:W-:Y:S05]  /*220c0*/  @P0 BRA `(.L_x_69) ;  /* 0x0000000000300947 */ /* 0x002fea0003800000 */
[----:B------:R-:W-:Y:S01]  /*220d0*/  S2UR UR12, SR_CTAID.Z ;  /* 0x00000000000c79c3 */ /* 0x000fe20000002700 */
[----:B------:R-:W-:Y:S01]  /*220e0*/  R2UR UR8, R150 ;  /* 0x00000000960872ca */ /* 0x000fe200000e0000 */
[----:B------:R-:W-:Y:S01]  /*220f0*/  ULDC.64 UR4, c[0x0][0x198] ;  /* 0x0000660000047ab9 */ /* 0x000fe20000000a00 */
[----:B------:R-:W-:Y:S02]  /*22100*/  USHF.L.U32 UR10, UR37, 0x6, URZ ;  /* 0x00000006250a7899 */ /* 0x000fe4000800063f */
[----:B------:R-:W-:Y:S01]  /*22110*/  UIADD3 UR4, UP0, UR4, 0x670, URZ ;  /* 0x0000067004047890 */ /* 0x000fe2000ff1e03f */
[----:B------:R-:W-:Y:S02]  /*22120*/  UMOV UR9, 0x40 ;  /* 0x0000004000097882 */ /* 0x000fe40000000000 */
[----:B------:R-:W1:Y:S01]  /*22130*/  S2UR UR11, SR_CTAID.Y ;  /* 0x00000000000b79c3 */ /* 0x000e620000002600 */
[----:B------:R-:W-:-:S05]  /*22140*/  UIADD3.X UR5, URZ, UR5, URZ, UP0, !UPT ;  /* 0x000000053f057290 */ /* 0x000fca00087fe43f */
[----:B------:R-:W-:-:S09]  /*22150*/  UIADD3 UR8, UR8, -0x1200, URZ ;  /* 0xffffee0008087890 */ /* 0x000fd2000fffe03f */
[----:B-1----:R1:W-:Y:S01]  /*22160*/  UTMASTG.4D [UR8], [UR4] ;  /* 0x00000008040073b5 */ /* 0x0023e20008018000 */
[----:B------:R0:W-:Y:S01]  /*22170*/  UTMACMDFLUSH ;  /* 0x00000000000079b7 */ /* 0x0001e20000000000 */
[----:B-1----:R-:W-:-:S04]  /*22180*/  DEPBAR.LE SB0, 0x1 ;  /* 0x000080400000791a */ /* 0x002fc80000000000 */
.L_x_69:
[----:B------:R-:W-:Y:S05]  /*22190*/  BSYNC B0 ;  /* 0x0000000000007941 */ /* 0x000fea0003800000 */
.L_x_68:
        /* <DEDUP_REMOVED lines=10> */
[----:B------:R1:W-:Y:S04]  /*22240*/  STS.U16 [R2], R59 ;  /* 0x0000003b02007388 */ /* 0x0003e80000000400 */
[----:B------:R1:W-:Y:S04]  /*22250*/  STS.U16 [R2+0x200], R125 ;  /* 0x0002007d02007388 */ /* 0x0003e80000000400 */
[----:B------:R1:W-:Y:S04]  /*22260*/  STS.U16 [R2+0x8], R61 ;  /* 0x0000083d02007388 */ /* 0x0003e80000000400 */
[----:B------:R1:W-:Y:S04]  /*22270*/  STS.U16 [R2+0x208], R5 ;  /* 0x0002080502007388 */ /* 0x0003e80000000400 */
[----:B------:R1:W-:Y:S04]  /*22280*/  STS.U16 [R3], R62 ;  /* 0x0000003e03007388 */ /* 0x0003e80000000400 */
        /* <DEDUP_REMOVED lines=23> */
.L_x_71:
[----:B------:R-:W-:Y:S05]  /*22400*/  BSYNC B0 ;  /* 0x0000000000007941 */ /* 0x000fea0003800000 */
.L_x_70:
        /* <DEDUP_REMOVED lines=35> */
[----:B-1----:R1:W-:Y:S02]  /*22640*/  UTMASTG.4D [UR8], [UR4] ;  /* 0x00000008040073b5 */ /* 0x0023e40008018000 */
[----:B-1----:R0:W-:Y:S02]  /*22650*/  UTMACMDFLUSH ;  /* 0x00000000000079b7 */ /* 0x0021e40000000000 */
.L_x_73:
[----:B------:R-:W-:Y:S05]  /*22660*/  BSYNC B0 ;  /* 0x0000000000007941 */ /* 0x000fea0003800000 */
.L_x_72:
[----:B------:R-:W-:Y:S01]  /*22670*/  UIADD3 UR36, UR36, -0x1, URZ ;  /* 0xffffffff24247890 */ /* 0x000fe2000fffe03f */
[----:B------:R-:W-:-:S04]  /*22680*/  DEPBAR.LE SB0, 0x0 ;  /* 0x000080000000791a */ /* 0x000fc80000000000 */
[----:B------:R-:W-:-:S04]  /*22690*/  USHF.L.U32 UR4, UR36, 0x3, URZ ;  /* 0x0000000324047899 */ /* 0x000fc8000800063f */
[----:B------:R-:W-:-:S04]  /*226a0*/  ULOP3.LUT UR4, UR4, 0x8, URZ, 0xe2, !UPT ;  /* 0x0000000804047892 */ /* 0x000fc8000f8ee23f */
[----:B------:R-:W-:-:S06]  /*226b0*/  ULOP3.LUT UR4, UR4, 0x18, URZ, 0x3c, !UPT ;  /* 0x0000001804047892 */ /* 0x000fcc000f8e3c3f */
[----:B------:R-:W-:-:S04]  /*226c0*/  IMAD.U32 R0, RZ, RZ, UR4 ;  /* 0x00000004ff007e24 */ /* 0x000fc8000f8e00ff */
[----:B------:R-:W-:Y:S01]  /*226d0*/  SYNCS.ARRIVE.TRANS64.A1T0 RZ, [R0+UR38+0x58090], RZ ;  /* 0x058090ff00ff79a7 */ /* 0x000fe20008100026 */
[----:B------:R-:W-:Y:S05]  /*226e0*/  EXIT ;  /* 0x000000000000794d */ /* 0x000fea0003800000 */
.L_x_6:
[----:B------:R-:W-:-:S08]  /*226f0*/  UISETP.NE.AND UP0, UPT, UR4, 0x1, UPT ;  /* 0x000000010400788c */ /* 0x000fd0000bf05270 */
[----:B------:R-:W1:-:S00]  /*22700*/  USETMAXREG.DEALLOC.CTAPOOL 0x18 ;  /* 0x00000018000079c8 */ /* 0x000e4000080e0500 */
[----:B------:R-:W-:-:S13]  /*22710*/  PLOP3.LUT P0, PT, PT, PT, UP0, 0x80, 0x0 ;  /* 0x000000000000781c */ /* 0x000fda0003f0f008 */
[----:B------:R-:W-:Y:S05]  /*22720*/  @P0 EXIT ;  /* 0x000000000000094d */ /* 0x000fea0003800000 */
[----:B------:R-:W2:Y:S01]  /*22730*/  S2UR UR11, SR_CTAID.X ;  /* 0x00000000000b79c3 */ /* 0x000ea20000002500 */
[----:B------:R-:W-:Y:S01]  /*22740*/  ULDC UR4, c[0x0][0x28c] ;  /* 0x0000a30000047ab9 */ /* 0x000fe20000000800 */
[----:B------:R-:W-:Y:S01]  /*22750*/  ELECT P3, URZ, PT ;  /* 0x00000000003f782f */ /* 0x000fe20003860000 */
[----:B------:R-:W-:Y:S01]  /*22760*/  BSSY B0, `(.L_x_74) ;  /* 0x0000036000007945 */ /* 0x000fe20003800000 */
[----:B------:R-:W-:Y:S01]  /*22770*/  UIADD3 UR6, UR4, 0xff, URZ ;  /* 0x000000ff04067890 */ /* 0x000fe2000fffe03f */
[----:B-1----:R-:W-:Y:S02]  /*22780*/  IMAD.MOV.U32 R0, RZ, RZ, RZ ;  /* 0x000000ffff007224 */ /* 0x002fe400078e00ff */
[----:B------:R-:W-:Y:S01]  /*22790*/  IMAD.MOV.U32 R6, RZ, RZ, RZ ;  /* 0x000000ffff067224 */ /* 0x000fe200078e00ff */
[----:B------:R-:W-:Y:S01]  /*227a0*/  USHF.R.S32.HI UR7, URZ, 0x1f, UR6 ;  /* 0x0000001f3f077899 */ /* 0x000fe20008011406 */
[----:B------:R-:W1:Y:S01]  /*227b0*/  S2UR UR28, SR_CTAID.Y ;  /* 0x00000000001c79c3 */ /* 0x000e620000002600 */
[----:B------:R-:W-:-:S02]  /*227c0*/  IMAD.MOV.U32 R2, RZ, RZ, RZ ;  /* 0x000000ffff027224 */ /* 0x000fc400078e00ff */
[----:B------:R-:W-:-:S04]  /*227d0*/  ULEA.HI UR7, UR7, UR6, URZ, 0x8 ;  /* 0x0000000607077291 */ /* 0x000fc8000f8f403f */
[----:B------:R-:W-:Y:S01]  /*227e0*/  USHF.R.S32.HI UR7, URZ, 0x8, UR7 ;  /* 0x000000083f077899 */ /* 0x000fe20008011407 */
[----:B------:R-:W3:Y:S01]  /*227f0*/  S2UR UR29, SR_CTAID.Z ;  /* 0x00000000001d79c3 */ /* 0x000ee20000002700 */
[----:B--2---:R-:W-:-:S04]  /*22800*/  USHF.L.U32 UR11, UR11, 0x7, URZ ;  /* 0x000000070b0b7899 */ /* 0x004fc8000800063f */
[----:B------:R-:W-:-:S04]  /*22810*/  UIADD3 UR4, UR11, 0x17f, URZ ;  /* 0x0000017f0b047890 */ /* 0x000fc8000fffe03f */
[----:B------:R-:W-:-:S04]  /*22820*/  USHF.R.U32.HI UR4, URZ, 0x8, UR4 ;  /* 0x000000083f047899 */ /* 0x000fc80008011604 */
[----:B------:R-:W-:-:S04]  /*22830*/  UISETP.LT.AND UP0, UPT, UR4, UR7, UPT ;  /* 0x000000070400728c */ /* 0x000fc8000bf01270 */
[----:B------:R-:W-:Y:S01]  /*22840*/  USEL UR4, UR4, UR7, UP0 ;  /* 0x0000000704047287 */ /* 0x000fe20008000000 */
[----:B-1-3--:R-:W-:Y:S11]  /*22850*/  @!P3 BRA `(.L_x_75) ;  /* 0x000000000098b947 */ /* 0x00aff60003800000 */
[----:B------:R-:W1:Y:S01]  /*22860*/  S2R R3, SR_CgaCtaId ;  /* 0x0000000000037919 */ /* 0x000e620000008800 */
[----:B------:R-:W-:Y:S01]  /*22870*/  MOV R2, 0x400 ;  /* 0x0000040000027802 */ /* 0x000fe20000000f00 */
[----:B------:R-:W-:-:S03]  /*22880*/  IMAD.MOV.U32 R4, RZ, RZ, 0x1 ;  /* 0x00000001ff047424 */ /* 0x000fc600078e00ff */
[----:B-1----:R-:W-:Y:S02]  /*22890*/  LEA R3, R3, R2, 0x18 ;  /* 0x0000000203037211 */ /* 0x002fe400078ec0ff */
[----:B------:R-:W-:-:S04]  /*228a0*/  SHF.L.U32 R2, R4, 0x1f, RZ ;  /* 0x0000001f04027819 */ /* 0x000fc800000006ff */
[----:B------:R-:W1:Y:S02]  /*228b0*/  SYNCS.PHASECHK.TRANS64.TRYWAIT P0, [R3+URZ+0x58060], R2 ;  /* 0x05806002030075a7 */ /* 0x000e64000800017f */
[----:B-1----:R-:W-:Y:S05]  /*228c0*/  @!P0 BRA `(.L_x_76) ;  /* 0x0000001400248947 */ /* 0x002fea0003800000 */
.L_x_113:
[----:B------:R-:W-:Y:S01]  /*228d0*/  ULOP3.LUT UR6, UR5, 0x2, URZ, 0xfc, !UPT ;  /* 0x0000000205067892 */ /* 0x000fe2000f8efc3f */
[----:B-1----:R-:W-:-:S03]  /*228e0*/  @P2 IMAD.MOV.U32 R2, RZ, RZ, 0x4000 ;  /* 0x00004000ff022424 */ /* 0x002fc600078e00ff */
[----:B------:R-:W-:Y:S01]  /*228f0*/  UPRMT UR6, UR6, 0x9910, URZ ;  /* 0x0000991006067896 */ /* 0x000fe2000800003f */
[----:B------:R1:W-:Y:S03]  /*22900*/  @P2 SYNCS.ARRIVE.TRANS64 RZ, [R3+URZ+0x58050], R2 ;  /* 0x0580500203ff29a7 */ /* 0x0003e6000800003f */
[----:B------:R-:W-:-:S06]  /*22910*/  UISETP.NE.AND UP0, UPT, UR6, 0x2, UPT ;  /* 0x000000020600788c */ /* 0x000fcc000bf05270 */
[----:B------:R-:W-:-:S13]  /*22920*/  PLOP3.LUT P0, PT, PT, PT, UP0, 0x80, 0x0 ;  /* 0x000000000000781c */ /* 0x000fda0003f0f008 */
[----:B-1----:R-:W-:Y:S05]  /*22930*/  @P0 BRA `(.L_x_77) ;  /* 0x0000000000040947 */ /* 0x002fea0003800000 */
[----:B------:R-:W-:Y:S01]  /*22940*/  BPT.TRAP 0x1 ;  /* 0x000000040000795c */ /* 0x000fe20000300000 */
.L_x_77:
[----:B------:R-:W-:-:S04]  /*22950*/  LOP3.LUT P0, RZ, R5, 0x1f, RZ, 0xc0, !PT ;  /* 0x0000001f05ff7812 */ /* 0x000fc8000780c0ff */
[----:B------:R-:W-:-:S13]  /*22960*/  PLOP3.LUT P0, PT, P0, P2, PT, 0x2a, 0x0 ;  /* 0x000000000000781c */ /* 0x000fda0000704572 */
[----:B------:R-:W-:Y:S05]  /*22970*/  @P0 BRA `(.L_x_78) ;  /* 0x0000000000040947 */ /* 0x000fea0003800000 */
[----:B------:R-:W-:Y:S01]  /*22980*/  BPT.TRAP 0x1 ;  /* 0x000000040000795c */ /* 0x000fe20000300000 */
.L_x_78:
[----:B------:R-:W-:Y:S01]  /*22990*/  R2UR UR8, R3 ;  /* 0x00000000030872ca */ /* 0x000fe200000e0000 */
[----:B------:R-:W-:Y:S01]  /*229a0*/  ULDC.64 UR6, c[0x0][0x198] ;  /* 0x0000660000067ab9 */ /* 0x000fe20000000a00 */
[----:B------:R-:W-:Y:S01]  /*229b0*/  UMOV UR14, 0x0 ;  /* 0x00000000000e7882 */ /* 0x000fe20000000000 */
[----:B------:R-:W-:Y:S01]  /*229c0*/  UIADD3 UR6, UP0, UR6, 0xf0, URZ ;  /* 0x000000f006067890 */ /* 0x000fe2000ff1e03f */
[----:B------:R-:W-:Y:S01]  /*229d0*/  IMAD.MOV.U32 R2, RZ, RZ, 0x1 ;  /* 0x00000001ff027424 */ /* 0x000fe200078e00ff */
[----:B------:R-:W-:Y:S01]  /*229e0*/  UMOV UR15, 0x10000000 ;  /* 0x10000000000f7882 */ /* 0x000fe20000000000 */
[----:B------:R-:W-:Y:S01]  /*229f0*/  UMOV UR10, URZ ;  /* 0x0000003f000a7c82 */ /* 0x000fe20008000000 */
[----:B------:R-:W-:Y:S01]  /*22a00*/  UIADD3.X UR7, URZ, UR7, URZ, UP0, !UPT ;  /* 0x000000073f077290 */ /* 0x000fe200087fe43f */
[----:B------:R-:W-:Y:S01]  /*22a10*/  IMAD.MOV.U32 R6, RZ, RZ, 0x40 ;  /* 0x00000040ff067424 */ /* 0x000fe200078e00ff */
[----:B------:R-:W-:Y:S01]  /*22a20*/  UMOV UR12, UR28 ;  /* 0x0000001c000c7c82 */ /* 0x000fe20008000000 */
[----:B------:R-:W-:Y:S01]  /*22a30*/  UMOV UR13, UR29 ;  /* 0x0000001d000d7c82 */ /* 0x000fe20008000000 */
[----:B------:R-:W-:Y:S01]  /*22a40*/  UMOV UR26, 0x80 ;  /* 0x00000080001a7882 */ /* 0x000fe20000000000 */
[----:B------:R-:W-:Y:S01]  /*22a50*/  UMOV UR27, UR11 ;  /* 0x0000000b001b7c82 */ /* 0x000fe20008000000 */
[----:B------:R-:W-:-:S02]  /*22a60*/  UIADD3 UR9, UR8, 0x58050, URZ ;  /* 0x0005805008097890 */ /* 0x000fc4000fffe03f */
[----:B------:R-:W-:-:S05]  /*22a70*/  UIADD3 UR24, UR8, 0x2000, URZ ;  /* 0x0000200008187890 */ /* 0x000fca000fffe03f */
[----:B------:R-:W-:Y:S02]  /*22a80*/  UMOV UR25, UR9 ;  /* 0x0000000900197c82 */ /* 0x000fe40008000000 */
[----:B------:R1:W-:Y:S02]  /*22a90*/  UTMALDG.4D [UR8], [UR6], desc[UR14] ;  /* 0x00000e08060075b4 */ /* 0x0003e40008019000 */
[----:B------:R1:W-:Y:S02]  /*22aa0*/  UTMALDG.4D [UR24], [UR6], desc[UR14] ;  /* 0x00000e18060075b4 */ /* 0x0003e40008019000 */
[----:B-1----:R-:W-:Y:S01]  /*22ab0*/  NOP ;  /* 0x0000000000007918 */ /* 0x002fe20000000000 */
.L_x_75:
[----:B------:R-:W-:Y:S05]  /*22ac0*/  BSYNC B0 ;  /* 0x0000000000007941 */ /* 0x000fea0003800000 */
.L_x_74:
[----:B------:R-:W-:Y:S01]  /*22ad0*/  ISETP.LT.AND P4, PT, RZ, UR4, P3 ;  /* 0x00000004ff007c0c */ /* 0x000fe20009f81270 */
[----:B------:R-:W-:-:S12]  /*22ae0*/  BSSY B0, `(.L_x_79) ;  /* 0x0000029000007945 */ /* 0x000fd80003800000 */
[----:B------:R-:W-:Y:S05]  /*22af0*/  @!P4 BRA `(.L_x_80) ;  /* 0x00000000009cc947 */ /* 0x000fea0003800000 */
[----:B------:R-:W1:Y:S01]  /*22b00*/  S2R R3, SR_CgaCtaId ;  /* 0x0000000000037919 */ /* 0x000e620000008800 */
[----:B------:R-:W-:-:S04]  /*22b10*/  MOV R0, 0x400 ;  /* 0x0000040000007802 */ /* 0x000fc80000000f00 */
[----:B-1----:R-:W-:Y:S01]  /*22b20*/  LEA R3, R3, R0, 0x18 ;  /* 0x0000000003037211 */ /* 0x002fe200078ec0ff */
[----:B------:R-:W-:-:S05]  /*22b30*/  IMAD.MOV.U32 R0, RZ, RZ, 0x1 ;  /* 0x00000001ff007424 */ /* 0x000fca00078e00ff */
[----:B------:R-:W-:-:S04]  /*22b40*/  SHF.L.U32 R0, R0, 0x1f, RZ ;  /* 0x0000001f00007819 */ /* 0x000fc800000006ff */
[----:B------:R-:W1:Y:S02]  /*22b50*/  SYNCS.PHASECHK.TRANS64.TRYWAIT P0, [R3+URZ+0x58028], R0 ;  /* 0x05802800030075a7 */ /* 0x000e64000800017f */
[----:B-1----:R-:W-:Y:S05]  /*22b60*/  @!P0 BRA `(.L_x_81) ;  /* 0x0000001000908947 */ /* 0x002fea0003800000 */
.L_x_114:
        /* <DEDUP_REMOVED lines=8> */
.L_x_82:
[----:B------:R-:W-:-:S04]  /*22bf0*/  LOP3.LUT P0, RZ, R5, 0x1f, RZ, 0xc0, !PT ;  /* 0x0000001f05ff7812 */ /* 0x000fc8000780c0ff */
[----:B------:R-:W-:-:S13]  /*22c00*/  PLOP3.LUT P0, PT, P0, P2, PT, 0x2a, 0x0 ;  /* 0x000000000000781c */ /* 0x000fda0000704572 */
[----:B------:R-:W-:Y:S05]  /*22c10*/  @P0 BRA `(.L_x_83) ;  /* 0x0000000000040947 */ /* 0x000fea0003800000 */
[----:B------:R-:W-:Y:S01]  /*22c20*/  BPT.TRAP 0x1 ;  /* 0x000000040000795c */ /* 0x000fe20000300000 */
.L_x_83:
[----:B------:R-:W-:Y:S01]  /*22c30*/  R2UR UR16, R3 ;  /* 0x00000000031072ca */ /* 0x000fe200000e0000 */
[----:B------:R-:W-:Y:S01]  /*22c40*/  ULDC.64 UR6, c[0x0][0x198] ;  /* 0x0000660000067ab9 */ /* 0x000fe20000000a00 */
[----:B------:R-:W-:Y:S01]  /*22c50*/  UMOV UR27, URZ ;  /* 0x0000003f001b7c82 */ /* 0x000fe20008000000 */
[----:B------:R-:W-:Y:S01]  /*22c60*/  UIADD3 UR6, UP0, UR6, 0x1f0, URZ ;  /* 0x000001f006067890 */ /* 0x000fe2000ff1e03f */
[----:B------:R-:W-:Y:S01]  /*22c70*/  IMAD.MOV.U32 R0, RZ, RZ, 0x1 ;  /* 0x00000001ff007424 */ /* 0x000fe200078e00ff */
[----:B------:R-:W-:Y:S01]  /*22c80*/  UMOV UR8, 0x0 ;  /* 0x0000000000087882 */ /* 0x000fe20000000000 */
[----:B------:R-:W-:Y:S01]  /*22c90*/  UMOV UR9, 0x10000000 ;  /* 0x1000000000097882 */ /* 0x000fe20000000000 */
[----:B------:R-:W-:Y:S01]  /*22ca0*/  UIADD3.X UR7, URZ, UR7, URZ, UP0, !UPT ;  /* 0x000000073f077290 */ /* 0x000fe200087fe43f */
[----:B------:R-:W-:Y:S01]  /*22cb0*/  UMOV UR26, URZ ;  /* 0x0000003f001a7c82 */ /* 0x000fe20008000000 */
[----:B------:R-:W-:Y:S01]  /*22cc0*/  UMOV UR18, 0x80 ;  /* 0x0000008000127882 */ /* 0x000fe20000000000 */
[----:B------:R-:W-:Y:S01]  /*22cd0*/  UMOV UR20, UR28 ;  /* 0x0000001c00147c82 */ /* 0x000fe20008000000 */
[----:B------:R-:W-:-:S02]  /*22ce0*/  UMOV UR21, UR29 ;  /* 0x0000001d00157c82 */ /* 0x000fc40008000000 */
[----:B------:R-:W-:Y:S02]  /*22cf0*/  UIADD3 UR24, UR16, 0x8000, URZ ;  /* 0x0000800010187890 */ /* 0x000fe4000fffe03f */
[----:B------:R-:W-:Y:S02]  /*22d00*/  UIADD3 UR25, UR16, 0x58000, URZ ;  /* 0x0005800010197890 */ /* 0x000fe4000fffe03f */
[----:B------:R-:W-:Y:S01]  /*22d10*/  UIADD3 UR16, UR16, 0x10000, URZ ;  /* 0x0001000010107890 */ /* 0x000fe2000fffe03f */
[----:B------:R-:W-:-:S04]  /*22d20*/  UMOV UR19, UR27 ;  /* 0x0000001b00137c82 */ /* 0x000fc80008000000 */
[----:B------:R-:W-:Y:S02]  /*22d30*/  UMOV UR17, UR25 ;  /* 0x0000001900117c82 */ /* 0x000fe40008000000 */
[----:B------:R1:W-:Y:S02]  /*22d40*/  UTMALDG.4D [UR24], [UR6], desc[UR8] ;  /* 0x00000818060075b4 */ /* 0x0003e40008019000 */
[----:B------:R1:W-:Y:S02]  /*22d50*/  UTMALDG.4D [UR16], [UR6], desc[UR8] ;  /* 0x00000810060075b4 */ /* 0x0003e40008019000 */
[----:B-1----:R-:W-:Y:S01]  /*22d60*/  NOP ;  /* 0x0000000000007918 */ /* 0x002fe20000000000 */
.L_x_80:
[----:B------:R-:W-:Y:S05]  /*22d70*/  BSYNC B0 ;  /* 0x0000000000007941 */ /* 0x000fea0003800000 */
.L_x_79:
[----:B------:R-:W-:Y:S04]  /*22d80*/  BSSY B0, `(.L_x_84) ;  /* 0x000002c000007945 */ /* 0x000fe80003800000 */
[----:B------:R-:W-:Y:S05]  /*22d90*/  @!P3 BRA `(.L_x_85) ;  /* 0x0000000000a8b947 */ /* 0x000fea0003800000 */
[----:B------:R-:W1:Y:S01]  /*22da0*/  S2R R4, SR_CgaCtaId ;  /* 0x0000000000047919 */ /* 0x000e620000008800 */
[----:B------:R-:W-:-:S04]  /*22db0*/  MOV R3, 0x400 ;  /* 0x0000040000037802 */ /* 0x000fc80000000f00 */
[----:B-1----:R-:W-:Y:S01]  /*22dc0*/  LEA R7, R4, R3, 0x18 ;  /* 0x0000000304077211 */ /* 0x002fe200078ec0ff */
[----:B------:R-:W-:-:S04]  /*22dd0*/  IMAD.MOV.U32 R4, RZ, RZ, 0x1 ;  /* 0x00000001ff047424 */ /* 0x000fc800078e00ff */
[----:B------:R-:W-:Y:S01]  /*22de0*/  IMAD R3, R2, 0x8, R7 ;  /* 0x0000000802037824 */ /* 0x000fe200078e0207 */
[----:B------:R-:W-:-:S04]  /*22df0*/  SHF.L.U32 R4, R4, 0x1f, RZ ;  /* 0x0000001f04047819 */ /* 0x000fc800000006ff */
[----:B------:R-:W1:Y:S02]  /*22e00*/  SYNCS.PHASECHK.TRANS64.TRYWAIT P0, [R3+URZ+0x58060], R4 ;  /* 0x05806004030075a7 */ /* 0x000e64000800017f */
[----:B-1----:R-:W-:Y:S05]  /*22e10*/  @!P0 BRA `(.L_x_86) ;  /* 0x0000000c00f88947 */ /* 0x002fea0003800000 */
.L_x_115:
        /* <DEDUP_REMOVED lines=8> */
.L_x_87:
[----:B------:R-:W-:-:S04]  /*22ea0*/  LOP3.LUT P0, RZ, R5, 0x1f, RZ, 0xc0, !PT ;  /* 0x0000001f05ff7812 */ /* 0x000fc8000780c0ff */
[----:B------:R-:W-:-:S13]  /*22eb0*/  PLOP3.LUT P0, PT, P0, P2, PT, 0x2a, 0x0 ;  /* 0x000000000000781c */ /* 0x000fda0000704572 */
[----:B------:R-:W-:Y:S05]  /*22ec0*/  @P0 BRA `(.L_x_88) ;  /* 0x0000000000040947 */ /* 0x000fea0003800000 */
[----:B------:R-:W-:Y:S01]  /*22ed0*/  BPT.TRAP 0x1 ;  /* 0x000000040000795c */ /* 0x000fe20000300000 */
.L_x_88:
[----:B------:R-:W-:Y:S01]  /*22ee0*/  R2UR UR16, R2 ;  /* 0x00000000021072ca */ /* 0x000fe200000e0000 */
[----:B------:R-:W-:Y:S01]  /*22ef0*/  ULDC.64 UR8, c[0x0][0x198] ;  /* 0x0000660000087ab9 */ /* 0x000fe20000000a00 */
[----:B------:R-:W-:Y:S01]  /*22f00*/  R2UR UR6, R7 ;  /* 0x00000000070672ca */ /* 0x000fe200000e0000 */
[----:B------:R-:W-:Y:S01]  /*22f10*/  UIADD3 UR8, UP0, UR8, 0xf0, URZ ;  /* 0x000000f008087890 */ /* 0x000fe2000ff1e03f */
[----:B------:R-:W-:Y:S01]  /*22f20*/  R2UR UR19, R6 ;  /* 0x00000000061372ca */ /* 0x000fe200000e0000 */
[----:B------:R-:W-:Y:S01]  /*22f30*/  UMOV UR12, 0x0 ;  /* 0x00000000000c7882 */ /* 0x000fe20000000000 */
[----:B------:R-:W-:Y:S01]  /*22f40*/  R2UR UR17, R3 ;  /* 0x00000000031172ca */ /* 0x000fe200000e0000 */
[----:B------:R-:W-:Y:S01]  /*22f50*/  UIADD3.X UR9, URZ, UR9, URZ, UP0, !UPT ;  /* 0x000000093f097290 */ /* 0x000fe200087fe43f */
[----:B------:R-:W-:Y:S01]  /*22f60*/  UMOV UR13, 0x10000000 ;  /* 0x10000000000d7882 */ /* 0x000fe20000000000 */
[----:B------:R-:W-:Y:S01]  /*22f70*/  UMOV UR18, URZ ;  /* 0x0000003f00127c82 */ /* 0x000fe20008000000 */
[----:B------:R-:W-:Y:S01]  /*22f80*/  UMOV UR20, UR28 ;  /* 0x0000001c00147c82 */ /* 0x000fe20008000000 */
[----:B------:R-:W-:Y:S01]  /*22f90*/  UMOV UR21, UR29 ;  /* 0x0000001d00157c82 */ /* 0x000fe20008000000 */
[----:B------:R-:W-:-:S03]  /*22fa0*/  UMOV UR26, 0x80 ;  /* 0x00000080001a7882 */ /* 0x000fc60000000000 */
[----:B------:R-:W-:Y:S02]  /*22fb0*/  ULEA UR16, UR16, UR6, 0xe ;  /* 0x0000000610107291 */ /* 0x000fe4000f8e703f */
[----:B------:R-:W-:Y:S02]  /*22fc0*/  UIADD3 UR19, UR11, UR19, URZ ;  /* 0x000000130b137290 */ /* 0x000fe4000fffe03f */
[----:B------:R-:W-:Y:S02]  /*22fd0*/  UIADD3 UR17, UR17, 0x58050, URZ ;  /* 0x0005805011117890 */ /* 0x000fe4000fffe03f */
[----:B------:R-:W-:-:S03]  /*22fe0*/  UIADD3 UR24, UR16, 0x2000, URZ ;  /* 0x0000200010187890 */ /* 0x000fc6000fffe03f */
[----:B------:R-:W-:Y:S02]  /*22ff0*/  UMOV UR27, UR19 ;  /* 0x00000013001b7c82 */ /* 0x000fe40008000000 */
[----:B------:R-:W-:Y:S02]  /*23000*/  UMOV UR25, UR17 ;  /* 0x0000001100197c82 */ /* 0x000fe40008000000 */
[----:B------:R1:W-:Y:S02]  /*23010*/  UTMALDG.4D [UR16], [UR8], desc[UR12] ;  /* 0x00000c10080075b4 */ /* 0x0003e40008019000 */
[----:B------:R1:W-:Y:S02]  /*23020*/  UTMALDG.4D [UR24], [UR8], desc[UR12] ;  /* 0x00000c18080075b4 */ /* 0x0003e40008019000 */
[----:B-1----:R-:W-:Y:S01]  /*23030*/  NOP ;  /* 0x0000000000007918 */ /* 0x002fe20000000000 */
.L_x_85:
[----:B------:R-:W-:Y:S05]  /*23040*/  BSYNC B0 ;  /* 0x0000000000007941 */ /* 0x000fea0003800000 */
.L_x_84:
[----:B------:R-:W-:Y:S01]  /*23050*/  BSSY B0, `(.L_x_89) ;  /* 0x000002e000007945 */ /* 0x000fe20003800000 */
[----:B------:R-:W-:-:S03]  /*23060*/  IMAD.MOV.U32 R8, RZ, RZ, RZ ;  /* 0x000000ffff087224 */ /* 0x000fc600078e00ff */
[----:B------:R-:W-:Y:S05]  /*23070*/  @!P4 BRA `(.L_x_90) ;  /* 0x0000000000acc947 */ /* 0x000fea0003800000 */
[----:B------:R-:W1:Y:S01]  /*23080*/  S2R R3, SR_CgaCtaId ;  /* 0x0000000000037919 */ /* 0x000e620000008800 */
[----:B------:R-:W-:Y:S01]  /*23090*/  MOV R2, 0x400 ;  /* 0x0000040000027802 */ /* 0x000fe20000000f00 */
[----:B------:R-:W-:-:S05]  /*230a0*/  IMAD.MOV.U32 R7, RZ, RZ, 0x1 ;  /* 0x00000001ff077424 */ /* 0x000fca00078e00ff */
[----:B------:R-:W-:Y:S02]  /*230b0*/  SHF.L.U32 R7, R7, 0x1f, RZ ;  /* 0x0000001f07077819 */ /* 0x000fe400000006ff */
[----:B-1----:R-:W-:-:S05]  /*230c0*/  LEA R3, R3, R2, 0x18 ;  /* 0x0000000203037211 */ /* 0x002fca00078ec0ff */
[----:B------:R-:W-:-:S04]  /*230d0*/  IMAD R2, R0, 0x8, R3 ;  /* 0x0000000800027824 */ /* 0x000fc800078e0203 */
[----:B------:R-:W1:Y:S02]  /*230e0*/  SYNCS.PHASECHK.TRANS64.TRYWAIT P0, [R2+URZ+0x58028], R7 ;  /* 0x05802807020075a7 */ /* 0x000e64000800017f */
[----:B-1----:R-:W-:Y:S05]  /*230f0*/  @!P0 BRA `(.L_x_91) ;  /* 0x0000000c00548947 */ /* 0x002fea0003800000 */
.L_x_116:
        /* <DEDUP_REMOVED lines=8> */
.L_x_92:
[----:B------:R-:W-:-:S04]  /*23180*/  LOP3.LUT P0, RZ, R5, 0x1f, RZ, 0xc0, !PT ;  /* 0x0000001f05ff7812 */ /* 0x000fc8000780c0ff */
[----:B------:R-:W-:-:S13]  /*23190*/  PLOP3.LUT P0, PT, P0, P2, PT, 0x2a, 0x0 ;  /* 0x000000000000781c */ /* 0x000fda0000704572 */
[----:B------:R-:W-:Y:S05]  /*231a0*/  @P0 BRA `(.L_x_93) ;  /* 0x0000000000040947 */ /* 0x000fea0003800000 */
[----:B------:R-:W-:Y:S01]  /*231b0*/  BPT.TRAP 0x1 ;  /* 0x000000040000795c */ /* 0x000fe20000300000 */
.L_x_93:
[----:B------:R-:W-:Y:S01]  /*231c0*/  IMAD R3, R0, 0x10000, R3 ;  /* 0x0001000000037824 */ /* 0x000fe200078e0203 */
[----:B------:R-:W-:Y:S01]  /*231d0*/  R2UR UR17, R2 ;  /* 0x00000000021172ca */ /* 0x000fe200000e0000 */
[----:B------:R-:W-:Y:S01]  /*231e0*/  ULDC.64 UR6, c[0x0][0x198] ;  /* 0x0000660000067ab9 */ /* 0x000fe20000000a00 */
[----:B------:R-:W-:Y:S01]  /*231f0*/  UMOV UR19, URZ ;  /* 0x0000003f00137c82 */ /* 0x000fe20008000000 */
[----:B------:R-:W-:Y:S01]  /*23200*/  UIADD3 UR6, UP0, UR6, 0x2f0, URZ ;  /* 0x000002f006067890 */ /* 0x000fe2000ff1e03f */
[----:B------:R-:W-:Y:S01]  /*23210*/  R2UR UR24, R3 ;  /* 0x00000000031872ca */ /* 0x000fe200000e0000 */
[----:B------:R-:W-:Y:S01]  /*23220*/  UMOV UR8, 0x0 ;  /* 0x0000000000087882 */ /* 0x000fe20000000000 */
[----:B------:R-:W-:Y:S01]  /*23230*/  UMOV UR9, 0x10000000 ;  /* 0x1000000000097882 */ /* 0x000fe20000000000 */
[----:B------:R-:W-:Y:S01]  /*23240*/  UIADD3.X UR7, URZ, UR7, URZ, UP0, !UPT ;  /* 0x000000073f077290 */ /* 0x000fe200087fe43f */
[----:B------:R-:W-:Y:S01]  /*23250*/  IMAD.MOV.U32 R8, RZ, RZ, 0x1 ;  /* 0x00000001ff087424 */ /* 0x000fe200078e00ff */
[----:B------:R-:W-:Y:S01]  /*23260*/  UMOV UR18, URZ ;  /* 0x0000003f00127c82 */ /* 0x000fe20008000000 */
[----:B------:R-:W-:Y:S01]  /*23270*/  UMOV UR20, UR28 ;  /* 0x0000001c00147c82 */ /* 0x000fe20008000000 */
[----:B------:R-:W-:Y:S01]  /*23280*/  UMOV UR21, UR29 ;  /* 0x0000001d00157c82 */ /* 0x000fe20008000000 */
[----:B------:R-:W-:Y:S01]  /*23290*/  UMOV UR26, 0x80 ;  /* 0x00000080001a7882 */ /* 0x000fe20000000000 */
[----:B------:R-:W-:Y:S01]  /*232a0*/  UIADD3 UR17, UR17, 0x58000, URZ ;  /* 0x0005800011117890 */ /* 0x000fe2000fffe03f */
[----:B------:R-:W-:Y:S01]  /*232b0*/  VIADD R0, R0, 0x1 ;  /* 0x0000000100007836 */ /* 0x000fe20000000000 */
[----:B------:R-:W-:-:S02]  /*232c0*/  UMOV UR27, UR19 ;  /* 0x00000013001b7c82 */ /* 0x000fc40008000000 */
[----:B------:R-:W-:Y:S02]  /*232d0*/  UIADD3 UR16, UR24, 0x8000, URZ ;  /* 0x0000800018107890 */ /* 0x000fe4000fffe03f */
[----:B------:R-:W-:Y:S01]  /*232e0*/  UIADD3 UR24, UR24, 0x10000, URZ ;  /* 0x0001000018187890 */ /* 0x000fe2000fffe03f */
[----:B------:R-:W-:-:S06]  /*232f0*/  UMOV UR25, UR17 ;  /* 0x0000001100197c82 */ /* 0x000fcc0008000000 */
[----:B------:R1:W-:Y:S02]  /*23300*/  UTMALDG.4D [UR16], [UR6], desc[UR8] ;  /* 0x00000810060075b4 */ /* 0x0003e40008019000 */
[----:B------:R1:W-:Y:S02]  /*23310*/  UTMALDG.4D [UR24], [UR6], desc[UR8] ;  /* 0x00000818060075b4 */ /* 0x0003e40008019000 */
[----:B-1----:R-:W-:Y:S01]  /*23320*/  NOP ;  /* 0x0000000000007918 */ /* 0x002fe20000000000 */
.L_x_90:
[----:B------:R-:W-:Y:S05]  /*23330*/  BSYNC B0 ;  /* 0x0000000000007941 */ /* 0x000fea0003800000 */
.L_x_89:
[----:B------:R-:W-:-:S05]  /*23340*/  IMAD.U32 R2, RZ, RZ, UR4 ;  /* 0x00000004ff027e24 */ /* 0x000fca000f8e00ff */
[----:B------:R-:W-:-:S13]  /*23350*/  ISETP.GE.AND P0, PT, R2, 0x2, PT ;  /* 0x000000020200780c */ /* 0x000fda0003f06270 */
[----:B------:R-:W-:Y:S05]  /*23360*/  @!P0 EXIT ;  /* 0x000000000000894d */ /* 0x000fea0003800000 */
[----:B------:R-:W-:Y:S01]  /*23370*/  USHF.L.U32 UR6, UR4, 0x1, URZ ;  /* 0x0000000104067899 */ /* 0x000fe2000800063f */
[----:B------:R-:W-:Y:S01]  /*23380*/  IMAD.U32 R3, RZ, RZ, UR5 ;  /* 0x00000005ff037e24 */ /* 0x000fe2000f8e00ff */
[----:B------:R-:W-:Y:S01]  /*23390*/  LOP3.LUT P0, RZ, R5, 0x1f, RZ, 0xc0, !PT ;  /* 0x0000001f05ff7812 */ /* 0x000fe2000780c0ff */
[----:B------:R-:W-:Y:S01]  /*233a0*/  BSSY B0, `(.L_x_94) ;  /* 0x0000064000007945 */ /* 0x000fe20003800000 */
[----:B------:R-:W-:Y:S02]  /*233b0*/  IMAD.MOV.U32 R2, RZ, RZ, 0x1 ;  /* 0x00000001ff027424 */ /* 0x000fe400078e00ff */
[----:B------:R-:W-:Y:S01]  /*233c0*/  PLOP3.LUT P0, PT, P0, P2, PT, 0x2a, 0x0 ;  /* 0x000000000000781c */ /* 0x000fe20000704572 */
[----:B------:R-:W-:Y:S01]  /*233d0*/  IMAD.U32 R9, RZ, RZ, UR6 ;  /* 0x00000006ff097e24 */ /* 0x000fe2000f8e00ff */
[----:B------:R-:W-:-:S11]  /*233e0*/  LOP3.LUT R3, R3, 0x2, RZ, 0xfc, !PT ;  /* 0x0000000203037812 */ /* 0x000fd600078efcff */
.L_x_105:
[----:B------:R-:W-:Y:S04]  /*233f0*/  BSSY B1, `(.L_x_95) ;  /* 0x000002c000017945 */ /* 0x000fe80003800000 */
[----:B------:R-:W-:Y:S05]  /*23400*/  @!P3 BRA `(.L_x_96) ;  /* 0x0000000000a8b947 */ /* 0x000fea0003800000 */
[----:B------:R-:W1:Y:S01]  /*23410*/  S2R R5, SR_CgaCtaId ;  /* 0x0000000000057919 */ /* 0x000e620000008800 */
[----:B------:R-:W-:-:S04]  /*23420*/  MOV R4, 0x400 ;  /* 0x0000040000047802 */ /* 0x000fc80000000f00 */
[----:B-1----:R-:W-:Y:S02]  /*23430*/  LEA R5, R5, R4, 0x18 ;  /* 0x0000000405057211 */ /* 0x002fe400078ec0ff */
[----:B------:R-:W-:-:S03]  /*23440*/  SHF.L.U32 R4, R2, 0x1f, RZ ;  /* 0x0000001f02047819 */ /* 0x000fc600000006ff */
[----:B------:R-:W-:-:S04]  /*23450*/  IMAD R7, R0, 0x8, R5 ;  /* 0x0000000800077824 */ /* 0x000fc800078e0205 */
[----:B------:R-:W1:Y:S02]  /*23460*/  SYNCS.PHASECHK.TRANS64.TRYWAIT P4, [R7+URZ+0x58028], R4 ;  /* 0x05802804070075a7 */ /* 0x000e64000808017f */
[----:B-1----:R-:W-:Y:S05]  /*23470*/  @!P4 BRA `(.L_x_97) ;  /* 0x000000080088c947 */ /* 0x002fea0003800000 */
.L_x_117:
[----:B-1----:R-:W-:-:S04]  /*23480*/  @P2 IMAD.MOV.U32 R4, RZ, RZ, 0x10000 ;  /* 0x00010000ff042424 */ /* 0x002fc800078e00ff */
[----:B------:R1:W-:Y:S02]  /*23490*/  @P2 SYNCS.ARRIVE.TRANS64 RZ, [R7+URZ+0x58000], R4 ;  /* 0x0580000407ff29a7 */ /* 0x0003e4000800003f */
[----:B-1----:R-:W-:-:S04]  /*234a0*/  PRMT R4, R3, 0x9910, RZ ;  /* 0x0000991003047816 */ /* 0x002fc800000000ff */
[----:B------:R-:W-:-:S13]  /*234b0*/  ISETP.NE.AND P4, PT, R4, 0x2, PT ;  /* 0x000000020400780c */ /* 0x000fda0003f85270 */
[----:B------:R-:W-:Y:S05]  /*234c0*/  @P4 BRA `(.L_x_98) ;  /* 0x0000000000044947 */ /* 0x000fea0003800000 */
[----:B------:R-:W-:Y:S01]  /*234d0*/  BPT.TRAP 0x1 ;  /* 0x000000040000795c */ /* 0x000fe20000300000 */
.L_x_98:
[----:B------:R-:W-:Y:S05]  /*234e0*/  @P0 BRA `(.L_x_99) ;  /* 0x0000000000040947 */ /* 0x000fea0003800000 */
[----:B------:R-:W-:Y:S01]  /*234f0*/  BPT.TRAP 0x1 ;  /* 0x000000040000795c */ /* 0x000fe20000300000 */
.L_x_99:
[----:B------:R-:W-:Y:S01]  /*23500*/  IMAD R5, R0, 0x10000, R5 ;  /* 0x0001000000057824 */ /* 0x000fe200078e0205 */
[----:B------:R-:W-:Y:S01]  /*23510*/  R2UR UR25, R7 ;  /* 0x00000000071972ca */ /* 0x000fe200000e0000 */
[----:B------:R-:W-:Y:S01]  /*23520*/  ULDC.64 UR6, c[0x0][0x198] ;  /* 0x0000660000067ab9 */ /* 0x000fe20000000a00 */
[----:B------:R-:W-:Y:S01]  /*23530*/  R2UR UR27, R8 ;  /* 0x00000000081b72ca */ /* 0x000fe200000e0000 */
[----:B------:R-:W-:Y:S01]  /*23540*/  UIADD3 UR6, UP0, UR6, 0x1f0, URZ ;  /* 0x000001f006067890 */ /* 0x000fe2000ff1e03f */
[----:B------:R-:W-:Y:S01]  /*23550*/  R2UR UR16, R5 ;  /* 0x00000000051072ca */ /* 0x000fe200000e0000 */
[----:B------:R-:W-:Y:S01]  /*23560*/  UMOV UR8, 0x0 ;  /* 0x0000000000087882 */ /* 0x000fe20000000000 */
[----:B------:R-:W-:Y:S01]  /*23570*/  UMOV UR9, 0x10000000 ;  /* 0x1000000000097882 */ /* 0x000fe20000000000 */
[----:B------:R-:W-:Y:S01]  /*23580*/  UIADD3.X UR7, URZ, UR7, URZ, UP0, !UPT ;  /* 0x000000073f077290 */ /* 0x000fe200087fe43f */
[----:B------:R-:W-:Y:S01]  /*23590*/  VIADD R0, R0, 0x1 ;  /* 0x0000000100007836 */ /* 0x000fe20000000000 */
[----:B------:R-:W-:Y:S01]  /*235a0*/  UMOV UR26, URZ ;  /* 0x0000003f001a7c82 */ /* 0x000fe20008000000 */
[----:B------:R-:W-:Y:S01]  /*235b0*/  UMOV UR18, 0x80 ;  /* 0x0000008000127882 */ /* 0x000fe20000000000 */
[----:B------:R-:W-:Y:S01]  /*235c0*/  UMOV UR20, UR28 ;  /* 0x0000001c00147c82 */ /* 0x000fe20008000000 */
[----:B------:R-:W-:Y:S01]  /*235d0*/  UMOV UR21, UR29 ;  /* 0x0000001d00157c82 */ /* 0x000fe20008000000 */
[----:B------:R-:W-:Y:S01]  /*235e0*/  UIADD3 UR25, UR25, 0x58000, URZ ;  /* 0x0005800019197890 */ /* 0x000fe2000fffe03f */
[----:B------:R-:W-:Y:S01]  /*235f0*/  ISETP.NE.AND P4, PT, R0, 0x5, PT ;  /* 0x000000050000780c */ /* 0x000fe20003f85270 */
[----:B------:R-:W-:-:S02]  /*23600*/  USHF.L.U32 UR27, UR27, 0x8, URZ ;  /* 0x000000081b1b7899 */ /* 0x000fc4000800063f */
[----:B------:R-:W-:Y:S01]  /*23610*/  UIADD3 UR24, UR16, 0x8000, URZ ;  /* 0x0000800010187890 */ /* 0x000fe2000fffe03f */
[----:B------:R-:W-:Y:S01]  /*23620*/  SEL R5, RZ, 0x1, P4 ;  /* 0x00000001ff057807 */ /* 0x000fe20002000000 */
[----:B------:R-:W-:Y:S01]  /*23630*/  UIADD3 UR16, UR16, 0x10000, URZ ;  /* 0x0001000010107890 */ /* 0x000fe2000fffe03f */
[----:B------:R-:W-:Y:S01]  /*23640*/  SEL R0, R0, RZ, P4 ;  /* 0x000000ff00007207 */ /* 0x000fe20002000000 */
[----:B------:R-:W-:Y:S01]  /*23650*/  UMOV UR17, UR25 ;  /* 0x0000001900117c82 */ /* 0x000fe20008000000 */
[----:B------:R-:W-:Y:S01]  /*23660*/  UMOV UR19, UR27 ;  /* 0x0000001b00137c82 */ /* 0x000fe20008000000 */
[----:B------:R-:W-:-:S03]  /*23670*/  LOP3.LUT R2, R2, R5, RZ, 0x3c, !PT ;  /* 0x0000000502027212 */ /* 0x000fc600078e3cff */
[----:B------:R1:W-:Y:S02]  /*23680*/  UTMALDG.4D [UR24], [UR6], desc[UR8] ;  /* 0x00000818060075b4 */ /* 0x0003e40008019000 */
[----:B------:R1:W-:Y:S02]  /*23690*/  UTMALDG.4D [UR16], [UR6], desc[UR8] ;  /* 0x00000810060075b4 */ /* 0x0003e40008019000 */
[----:B-1----:R-:W-:Y:S01]  /*236a0*/  NOP ;  /* 0x0000000000007918 */ /* 0x002fe20000000000 */
.L_x_96:
[----:B------:R-:W-:Y:S05]  /*236b0*/  BSYNC B1 ;  /* 0x0000000000017941 */ /* 0x000fea0003800000 */
.L_x_95:
[----:B------:R-:W-:Y:S01]  /*236c0*/  ISETP.LT.OR P4, PT, R9, 0x4, !P3 ;  /* 0x000000040900780c */ /* 0x000fe20005f81670 */
[----:B------:R-:W-:-:S12]  /*236d0*/  BSSY B1, `(.L_x_100) ;  /* 0x000002d000017945 */ /* 0x000fd80003800000 */
[----:B------:R-:W-:Y:S05]  /*236e0*/  @P4 BRA `(.L_x_101) ;  /* 0x0000000000ac4947 */ /* 0x000fea0003800000 */
[----:B------:R-:W1:Y:S01]  /*236f0*/  S2R R5, SR_CgaCtaId ;  /* 0x0000000000057919 */ /* 0x000e620000008800 */
[----:B------:R-:W-:Y:S02]  /*23700*/  MOV R4, 0x400 ;  /* 0x0000040000047802 */ /* 0x000fe40000000f00 */
[----:B------:R-:W-:Y:S02]  /*23710*/  SHF.L.U32 R7, R2, 0x1f, RZ ;  /* 0x0000001f02077819 */ /* 0x000fe400000006ff */
[----:B-1----:R-:W-:-:S05]  /*23720*/  LEA R5, R5, R4, 0x18 ;  /* 0x0000000405057211 */ /* 0x002fca00078ec0ff */
[----:B------:R-:W-:-:S04]  /*23730*/  IMAD R4, R0, 0x8, R5 ;  /* 0x0000000800047824 */ /* 0x000fc800078e0205 */
[----:B------:R-:W1:Y:S02]  /*23740*/  SYNCS.PHASECHK.TRANS64.TRYWAIT P4, [R4+URZ+0x58028], R7 ;  /* 0x05802807040075a7 */ /* 0x000e64000808017f */
[----:B-1----:R-:W-:Y:S05]  /*23750*/  @!P4 BRA `(.L_x_102) ;  /* 0x0000000400e4c947 */ /* 0x002fea0003800000 */
.L_x_118:
[----:B------:R-:W-:Y:S01]  /*23760*/  PRMT R6, R3, 0x9910, RZ ;  /* 0x0000991003067816 */ /* 0x000fe200000000ff */
[----:B-1----:R-:W-:-:S03]  /*23770*/  @P1 IMAD.MOV.U32 R7, RZ, RZ, 0x10000 ;  /* 0x00010000ff071424 */ /* 0x002fc600078e00ff */
[----:B------:R-:W-:Y:S01]  /*23780*/  ISETP.NE.AND P4, PT, R6, 0x2, PT ;  /* 0x000000020600780c */ /* 0x000fe20003f85270 */
[----:B------:R1:W-:-:S12]  /*23790*/  @P1 SYNCS.ARRIVE.TRANS64 RZ, [R4+URZ+0x58000], R7 ;  /* 0x0580000704ff19a7 */ /* 0x0003d8000800003f */
[----:B-1----:R-:W-:Y:S05]  /*237a0*/  @P4 BRA `(.L_x_103) ;  /* 0x0000000000044947 */ /* 0x002fea0003800000 */
[----:B------:R-:W-:Y:S01]  /*237b0*/  BPT.TRAP 0x1 ;  /* 0x000000040000795c */ /* 0x000fe20000300000 */
.L_x_103:
[----:B------:R-:W-:Y:S05]  /*237c0*/  @P0 BRA `(.L_x_104) ;  /* 0x0000000000040947 */ /* 0x000fea0003800000 */
[----:B------:R-:W-:Y:S01]  /*237d0*/  BPT.TRAP 0x1 ;  /* 0x000000040000795c */ /* 0x000fe20000300000 */
.L_x_104:
[----:B------:R-:W-:Y:S01]  /*237e0*/  IMAD R5, R0, 0x10000, R5 ;  /* 0x0001000000057824 */ /* 0x000fe200078e0205 */
[----:B------:R-:W-:Y:S01]  /*237f0*/  R2UR UR26, R8 ;  /* 0x00000000081a72ca */ /* 0x000fe200000e0000 */
[----:B------:R-:W-:Y:S01]  /*23800*/  ULDC.64 UR6, c[0x0][0x198] ;  /* 0x0000660000067ab9 */ /* 0x000fe20000000a00 */
[----:B------:R-:W-:Y:S01]  /*23810*/  R2UR UR25, R4 ;  /* 0x00000000041972ca */ /* 0x000fe200000e0000 */
[----:B------:R-:W-:Y:S01]  /*23820*/  UIADD3 UR6, UP0, UR6, 0x2f0, URZ ;  /* 0x000002f006067890 */ /* 0x000fe2000ff1e03f */
[----:B------:R-:W-:Y:S01]  /*23830*/  R2UR UR16, R5 ;  /* 0x00000000051072ca */ /* 0x000fe200000e0000 */
[----:B------:R-:W-:Y:S01]  /*23840*/  UMOV UR27, URZ ;  /* 0x0000003f001b7c82 */ /* 0x000fe20008000000 */
[----:B------:R-:W-:Y:S01]  /*23850*/  UMOV UR8, 0x0 ;  /* 0x0000000000087882 */ /* 0x000fe20000000000 */
[----:B------:R-:W-:Y:S01]  /*23860*/  UIADD3.X UR7, URZ, UR7, URZ, UP0, !UPT ;  /* 0x000000073f077290 */ /* 0x000fe200087fe43f */
[----:B------:R-:W-:Y:S01]  /*23870*/  VIADD R0, R0, 0x1 ;  /* 0x0000000100007836 */ /* 0x000fe20000000000 */
[----:B------:R-:W-:Y:S01]  /*23880*/  UMOV UR9, 0x10000000 ;  /* 0x1000000000097882 */ /* 0x000fe20000000000 */
[----:B------:R-:W-:Y:S01]  /*23890*/  UMOV UR20, UR28 ;  /* 0x0000001c00147c82 */ /* 0x000fe20008000000 */
[----:B------:R-:W-:Y:S01]  /*238a0*/  UMOV UR21, UR29 ;  /* 0x0000001d00157c82 */ /* 0x000fe20008000000 */
[----:B------:R-:W-:Y:S01]  /*238b0*/  UMOV UR19, UR27 ;  /* 0x0000001b00137c82 */ /* 0x000fe20008000000 */
[----:B------:R-:W-:Y:S01]  /*238c0*/  USHF.L.U32 UR26, UR26, 0x8, URZ ;  /* 0x000000081a1a7899 */ /* 0x000fe2000800063f */
[----:B------:R-:W-:Y:S01]  /*238d0*/  ISETP.NE.AND P4, PT, R0, 0x5, PT ;  /* 0x000000050000780c */ /* 0x000fe20003f85270 */
[----:B------:R-:W-:Y:S01]  /*238e0*/  UIADD3 UR25, UR25, 0x58000, URZ ;  /* 0x0005800019197890 */ /* 0x000fe2000fffe03f */
[----:B------:R-:W-:Y:S01]  /*238f0*/  VIADD R8, R8, 0x1 ;  /* 0x0000000108087836 */ /* 0x000fe20000000000 */
[----:B------:R-:W-:Y:S01]  /*23900*/  UIADD3 UR24, UR16, 0x8000, URZ ;  /* 0x0000800010187890 */ /* 0x000fe2000fffe03f */
[----:B------:R-:W-:Y:S01]  /*23910*/  SEL R5, RZ, 0x1, P4 ;  /* 0x00000001ff057807 */ /* 0x000fe20002000000 */
[----:B------:R-:W-:Y:S01]  /*23920*/  UIADD3 UR18, UR26, 0x80, URZ ;  /* 0x000000801a127890 */ /* 0x000fe2000fffe03f */
[----:B------:R-:W-:Y:S01]  /*23930*/  SEL R0, R0, RZ, P4 ;  /* 0x000000ff00007207 */ /* 0x000fe20002000000 */
[----:B------:R-:W-:Y:S01]  /*23940*/  UIADD3 UR16, UR16, 0x10000, URZ ;  /* 0x0001000010107890 */ /* 0x000fe2000fffe03f */
[----:B------:R-:W-:Y:S01]  /*23950*/  LOP3.LUT R2, R2, R5, RZ, 0x3c, !PT ;  /* 0x0000000502027212 */ /* 0x000fe200078e3cff */
[----:B------:R-:W-:-:S03]  /*23960*/  UMOV UR17, UR25 ;  /* 0x0000001900117c82 */ /* 0x000fc60008000000 */
[----:B------:R1:W-:Y:S04]  /*23970*/  UTMALDG.4D [UR24], [UR6], desc[UR8] ;  /* 0x00000818060075b4 */ /* 0x0003e80008019000 */
[----:B------:R1:W-:Y:S02]  /*23980*/  UTMALDG.4D [UR16], [UR6], desc[UR8] ;  /* 0x00000810060075b4 */ /* 0x0003e40008019000 */
[----:B-1----:R-:W-:Y:S01]  /*23990*/  NOP ;  /* 0x0000000000007918 */ /* 0x002fe20000000000 */
.L_x_101:
[----:B------:R-:W-:Y:S05]  /*239a0*/  BSYNC B1 ;  /* 0x0000000000017941 */ /* 0x000fea0003800000 */
.L_x_100:
[C---:B------:R-:W-:Y:S01]  /*239b0*/  ISETP.GT.AND P4, PT, R9.reuse, 0x4, PT ;  /* 0x000000040900780c */ /* 0x040fe20003f84270 */
[----:B------:R-:W-:-:S12]  /*239c0*/  VIADD R9, R9, 0xfffffffe ;  /* 0xfffffffe09097836 */ /* 0x000fd80000000000 */
[----:B------:R-:W-:Y:S05]  /*239d0*/  @P4 BRA `(.L_x_105) ;  /* 0xfffffff800844947 */ /* 0x000fea000383ffff */
[----:B------:R-:W-:Y:S05]  /*239e0*/  BSYNC B0 ;  /* 0x0000000000007941 */ /* 0x000fea0003800000 */
.L_x_94:
[----:B------:R-:W-:Y:S05]  /*239f0*/  EXIT ;  /* 0x000000000000794d */ /* 0x000fea0003800000 */
.L_x_15:
[----:B-1----:R-:W-:-:S04]  /*23a00*/  IMAD.U32 R3, RZ, RZ, UR10 ;  /* 0x0000000aff037e24 */ /* 0x002fc8000f8e00ff */
[----:B------:R1:W2:Y:S03]  /*23a10*/  SYNCS.PHASECHK.TRANS64.TRYWAIT P1, [R3+URZ+0x58050], R8 ;  /* 0x05805008030075a7 */ /* 0x0002a6000802017f */
[----:B--2---:R-:W-:Y:S05]  /*23a20*/  @!P1 NANOSLEEP.SYNCS 0x989680 ;  /* 0x009896800000995d */ /* 0x004fea0003900000 */
[----:B------:R-:W2:Y:S02]  /*23a30*/  @!P1 SYNCS.PHASECHK.TRANS64 P1, [R3+URZ+0x58050], R8 ;  /* 0x05805008030095a7 */ /* 0x000ea4000802007f */
[----:B--2---:R-:W-:Y:S05]  /*23a40*/  @!P1 BRA `(.L_x_15) ;  /* 0xfffffffc00ec9947 */ /* 0x004fea000383ffff */
[----:B------:R-:W-:Y:S05]  /*23a50*/  BRA `(.L_x_106) ;  /* 0xfffffdd400347947 */ /* 0x000fea000383ffff */
.L_x_17:
[----:B--2---:R-:W-:-:S04]  /*23a60*/  IMAD.U32 R0, RZ, RZ, UR38 ;  /* 0x00000026ff007e24 */ /* 0x004fc8000f8e00ff */
[----:B------:R2:W3:Y:S03]  /*23a70*/  SYNCS.PHASECHK.TRANS64.TRYWAIT P1, [R0+URZ+0x58000], R7 ;  /* 0x05800007000075a7 */ /* 0x0004e6000802017f */
[----:B---3--:R-:W-:Y:S05]  /*23a80*/  @!P1 NANOSLEEP.SYNCS 0x989680 ;  /* 0x009896800000995d */ /* 0x008fea0003900000 */
[----:B------:R-:W3:Y:S02]  /*23a90*/  @!P1 SYNCS.PHASECHK.TRANS64 P1, [R0+URZ+0x58000], R7 ;  /* 0x05800007000095a7 */ /* 0x000ee4000802007f */
[----:B---3--:R-:W-:Y:S05]  /*23aa0*/  @!P1 BRA `(.L_x_17) ;  /* 0xfffffffc00ec9947 */ /* 0x008fea000383ffff */
[----:B------:R-:W-:Y:S05]  /*23ab0*/  BRA `(.L_x_107) ;  /* 0xfffffdd400407947 */ /* 0x000fea000383ffff */
.L_x_18:
[----:B-1----:R-:W-:-:S04]  /*23ac0*/  IMAD.U32 R3, RZ, RZ, UR8 ;  /* 0x00000008ff037e24 */ /* 0x002fc8000f8e00ff */
[----:B------:R1:W2:Y:S03]  /*23ad0*/  SYNCS.PHASECHK.TRANS64.TRYWAIT P1, [R3+URZ+-0x8], R0 ;  /* 0xfffff800030075a7 */ /* 0x0002a6000802017f */
[----:B--2---:R-:W-:Y:S05]  /*23ae0*/  @!P1 NANOSLEEP.SYNCS 0x989680 ;  /* 0x009896800000995d */ /* 0x004fea0003900000 */
[----:B------:R-:W2:Y:S02]  /*23af0*/  @!P1 SYNCS.PHASECHK.TRANS64 P1, [R3+URZ+-0x8], R0 ;  /* 0xfffff800030095a7 */ /* 0x000ea4000802007f */
[----:B--2---:R-:W-:Y:S05]  /*23b00*/  @!P1 BRA `(.L_x_18) ;  /* 0xfffffffc00ec9947 */ /* 0x004fea000383ffff */
[----:B------:R-:W-:Y:S05]  /*23b10*/  BRA `(.L_x_108) ;  /* 0xfffffdd4003c7947 */ /* 0x000fea000383ffff */
.L_x_20:
[----:B-1----:R-:W-:-:S04]  /*23b20*/  IMAD.U32 R8, RZ, RZ, UR38 ;  /* 0x00000026ff087e24 */ /* 0x002fc8000f8e00ff */
[----:B------:R1:W2:Y:S03]  /*23b30*/  SYNCS.PHASECHK.TRANS64.TRYWAIT P2, [R8+URZ+0x58008], R7 ;  /* 0x05800807080075a7 */ /* 0x0002a6000804017f */
[----:B--2---:R-:W-:Y:S05]  /*23b40*/  @!P2 NANOSLEEP.SYNCS 0x989680 ;  /* 0x009896800000a95d */ /* 0x004fea0003900000 */
[----:B------:R-:W2:Y:S02]  /*23b50*/  @!P2 SYNCS.PHASECHK.TRANS64 P2, [R8+URZ+0x58008], R7 ;  /* 0x058008070800a5a7 */ /* 0x000ea4000804007f */
[----:B--2---:R-:W-:Y:S05]  /*23b60*/  @!P2 BRA `(.L_x_20) ;  /* 0xfffffffc00eca947 */ /* 0x004fea000383ffff */
[----:B------:R-:W-:Y:S05]  /*23b70*/  BRA `(.L_x_109) ;  /* 0xfffffe4800547947 */ /* 0x000fea000383ffff */
.L_x_25:
[----:B-1----:R-:W-:-:S04]  /*23b80*/  IMAD.U32 R5, RZ, RZ, UR5 ;  /* 0x00000005ff057e24 */ /* 0x002fc8000f8e00ff */
[----:B------:R1:W2:Y:S03]  /*23b90*/  SYNCS.PHASECHK.TRANS64.TRYWAIT P3, [R5+URZ+0x58000], R0 ;  /* 0x05800000050075a7 */ /* 0x0002a6000806017f */
[----:B--2---:R-:W-:Y:S05]  /*23ba0*/  @!P3 NANOSLEEP.SYNCS 0x989680 ;  /* 0x009896800000b95d */ /* 0x004fea0003900000 */
[----:B------:R-:W2:Y:S02]  /*23bb0*/  @!P3 SYNCS.PHASECHK.TRANS64 P3, [R5+URZ+0x58000], R0 ;  /* 0x058000000500b5a7 */ /* 0x000ea4000806007f */
[----:B--2---:R-:W-:Y:S05]  /*23bc0*/  @!P3 BRA `(.L_x_25) ;  /* 0xfffffffc00ecb947 */ /* 0x004fea000383ffff */
[----:B------:R-:W-:Y:S05]  /*23bd0*/  BRA `(.L_x_110) ;  /* 0xfffffe5000b87947 */ /* 0x000fea000383ffff */
.L_x_29:
[----:B-1----:R-:W-:-:S04]  /*23be0*/  IMAD.U32 R8, RZ, RZ, UR6 ;  /* 0x00000006ff087e24 */ /* 0x002fc8000f8e00ff */
[----:B------:R1:W2:Y:S03]  /*23bf0*/  SYNCS.PHASECHK.TRANS64.TRYWAIT P3, [R8+URZ+0x58000], R7 ;  /* 0x05800007080075a7 */ /* 0x0002a6000806017f */
[----:B--2---:R-:W-:Y:S05]  /*23c00*/  @!P3 NANOSLEEP.SYNCS 0x989680 ;  /* 0x009896800000b95d */ /* 0x004fea0003900000 */
[----:B------:R-:W2:Y:S02]  /*23c10*/  @!P3 SYNCS.PHASECHK.TRANS64 P3, [R8+URZ+0x58000], R7 ;  /* 0x058000070800b5a7 */ /* 0x000ea4000806007f */
[----:B--2---:R-:W-:Y:S05]  /*23c20*/  @!P3 BRA `(.L_x_29) ;  /* 0xfffffffc00ecb947 */ /* 0x004fea000383ffff */
[----:B------:R-:W-:Y:S05]  /*23c30*/  BRA `(.L_x_28) ;  /* 0xfffffec800b47947 */ /* 0x000fea000383ffff */
.L_x_37:
[----:B-1----:R-:W-:-:S04]  /*23c40*/  IMAD.U32 R7, RZ, RZ, UR4 ;  /* 0x00000004ff077e24 */ /* 0x002fc8000f8e00ff */
[----:B------:R1:W2:Y:S03]  /*23c50*/  SYNCS.PHASECHK.TRANS64.TRYWAIT P3, [R7+URZ+0x58000], R0 ;  /* 0x05800000070075a7 */ /* 0x0002a6000806017f */
[----:B--2---:R-:W-:Y:S05]  /*23c60*/  @!P3 NANOSLEEP.SYNCS 0x989680 ;  /* 0x009896800000b95d */ /* 0x004fea0003900000 */
[----:B------:R-:W2:Y:S02]  /*23c70*/  @!P3 SYNCS.PHASECHK.TRANS64 P3, [R7+URZ+0x58000], R0 ;  /* 0x058000000700b5a7 */ /* 0x000ea4000806007f */
[----:B--2---:R-:W-:Y:S05]  /*23c80*/  @!P3 BRA `(.L_x_37) ;  /* 0xfffffffc00ecb947 */ /* 0x004fea000383ffff */
[----:B------:R-:W-:Y:S05]  /*23c90*/  BRA `(.L_x_111) ;  /* 0xfffffed800407947 */ /* 0x000fea000383ffff */
.L_x_41:
[----:B-1----:R-:W-:-:S04]  /*23ca0*/  IMAD.U32 R35, RZ, RZ, UR5 ;  /* 0x00000005ff237e24 */ /* 0x002fc8000f8e00ff */
[----:B------:R1:W3:Y:S03]  /*23cb0*/  SYNCS.PHASECHK.TRANS64.TRYWAIT P3, [R35+URZ+0x58000], R18 ;  /* 0x05800012230075a7 */ /* 0x0002e6000806017f */
[----:B---3--:R-:W-:Y:S05]  /*23cc0*/  @!P3 NANOSLEEP.SYNCS 0x989680 ;  /* 0x009896800000b95d */ /* 0x008fea0003900000 */
[----:B------:R-:W3:Y:S02]  /*23cd0*/  @!P3 SYNCS.PHASECHK.TRANS64 P3, [R35+URZ+0x58000], R18 ;  /* 0x058000122300b5a7 */ /* 0x000ee4000806007f */
[----:B---3--:R-:W-:Y:S05]  /*23ce0*/  @!P3 BRA `(.L_x_41) ;  /* 0xfffffffc00ecb947 */ /* 0x008fea000383ffff */
[----:B------:R-:W-:Y:S05]  /*23cf0*/  BRA `(.L_x_40) ;  /* 0xffffff7400c07947 */ /* 0x000fea000383ffff */
.L_x_57:
[----:B-1----:R-:W-:-:S04]  /*23d00*/  IMAD.U32 R3, RZ, RZ, UR4 ;  /* 0x00000004ff037e24 */ /* 0x002fc8000f8e00ff */
[----:B------:R1:W2:Y:S03]  /*23d10*/  SYNCS.PHASECHK.TRANS64.TRYWAIT P0, [R3+URZ+0x8], R0 ;  /* 0x00000800030075a7 */ /* 0x0002a6000800017f */
[----:B--2---:R-:W-:Y:S05]  /*23d20*/  @!P0 NANOSLEEP.SYNCS 0x989680 ;  /* 0x009896800000895d */ /* 0x004fea0003900000 */
[----:B------:R-:W2:Y:S02]  /*23d30*/  @!P0 SYNCS.PHASECHK.TRANS64 P0, [R3+URZ+0x8], R0 ;  /* 0x00000800030085a7 */ /* 0x000ea4000800007f */
[----:B--2---:R-:W-:Y:S05]  /*23d40*/  @!P0 BRA `(.L_x_57) ;  /* 0xfffffffc00ec8947 */ /* 0x004fea000383ffff */
[----:B------:R-:W-:Y:S05]  /*23d50*/  BRA `(.L_x_112) ;  /* 0xffffffc400207947 */ /* 0x000fea000383ffff */
.L_x_76:
[----:B-1----:R1:W2:Y:S02]  /*23d60*/  SYNCS.PHASECHK.TRANS64.TRYWAIT P0, [R3+URZ+0x58060], R2 ;  /* 0x05806002030075a7 */ /* 0x0022a4000800017f */
[----:B--2---:R-:W-:Y:S05]  /*23d70*/  @!P0 NANOSLEEP.SYNCS 0x989680 ;  /* 0x009896800000895d */ /* 0x004fea0003900000 */
[----:B------:R-:W2:Y:S02]  /*23d80*/  @!P0 SYNCS.PHASECHK.TRANS64 P0, [R3+URZ+0x58060], R2 ;  /* 0x05806002030085a7 */ /* 0x000ea4000800007f */
[----:B--2---:R-:W-:Y:S05]  /*23d90*/  @!P0 BRA `(.L_x_76) ;  /* 0xfffffffc00f08947 */ /* 0x004fea000383ffff */
[----:B------:R-:W-:Y:S05]  /*23da0*/  BRA `(.L_x_113) ;  /* 0xffffffe800c87947 */ /* 0x000fea000383ffff */
.L_x_81:
[----:B-1----:R1:W2:Y:S02]  /*23db0*/  SYNCS.PHASECHK.TRANS64.TRYWAIT P0, [R3+URZ+0x58028], R0 ;  /* 0x05802800030075a7 */ /* 0x0022a4000800017f */
[----:B--2---:R-:W-:Y:S05]  /*23dc0*/  @!P0 NANOSLEEP.SYNCS 0x989680 ;  /* 0x009896800000895d */ /* 0x004fea0003900000 */
[----:B------:R-:W2:Y:S02]  /*23dd0*/  @!P0 SYNCS.PHASECHK.TRANS64 P0, [R3+URZ+0x58028], R0 ;  /* 0x05802800030085a7 */ /* 0x000ea4000800007f */
[----:B--2---:R-:W-:Y:S05]  /*23de0*/  @!P0 BRA `(.L_x_81) ;  /* 0xfffffffc00f08947 */ /* 0x004fea000383ffff */
[----:B------:R-:W-:Y:S05]  /*23df0*/  BRA `(.L_x_114) ;  /* 0xffffffec005c7947 */ /* 0x000fea000383ffff */
.L_x_86:
[----:B-1----:R1:W2:Y:S02]  /*23e00*/  SYNCS.PHASECHK.TRANS64.TRYWAIT P0, [R3+URZ+0x58060], R4 ;  /* 0x05806004030075a7 */ /* 0x0022a4000800017f */
[----:B--2---:R-:W-:Y:S05]  /*23e10*/  @!P0 NANOSLEEP.SYNCS 0x989680 ;  /* 0x009896800000895d */ /* 0x004fea0003900000 */
[----:B------:R-:W2:Y:S02]  /*23e20*/  @!P0 SYNCS.PHASECHK.TRANS64 P0, [R3+URZ+0x58060], R4 ;  /* 0x05806004030085a7 */ /* 0x000ea4000800007f */
[----:B--2---:R-:W-:Y:S05]  /*23e30*/  @!P0 BRA `(.L_x_86) ;  /* 0xfffffffc00f08947 */ /* 0x004fea000383ffff */
[----:B------:R-:W-:Y:S05]  /*23e40*/  BRA `(.L_x_115) ;  /* 0xffffffec00f47947 */ /* 0x000fea000383ffff */
.L_x_91:
[----:B-1----:R1:W2:Y:S02]  /*23e50*/  SYNCS.PHASECHK.TRANS64.TRYWAIT P0, [R2+URZ+0x58028], R7 ;  /* 0x05802807020075a7 */ /* 0x0022a4000800017f */
[----:B--2---:R-:W-:Y:S05]  /*23e60*/  @!P0 NANOSLEEP.SYNCS 0x989680 ;  /* 0x009896800000895d */ /* 0x004fea0003900000 */
[----:B------:R-:W2:Y:S02]  /*23e70*/  @!P0 SYNCS.PHASECHK.TRANS64 P0, [R2+URZ+0x58028], R7 ;  /* 0x05802807020085a7 */ /* 0x000ea4000800007f */
[----:B--2---:R-:W-:Y:S05]  /*23e80*/  @!P0 BRA `(.L_x_91) ;  /* 0xfffffffc00f08947 */ /* 0x004fea000383ffff */
[----:B------:R-:W-:Y:S05]  /*23e90*/  BRA `(.L_x_116) ;  /* 0xfffffff000987947 */ /* 0x000fea000383ffff */
.L_x_97:
[----:B-1----:R1:W2:Y:S02]  /*23ea0*/  SYNCS.PHASECHK.TRANS64.TRYWAIT P4, [R7+URZ+0x58028], R4 ;  /* 0x05802804070075a7 */ /* 0x0022a4000808017f */
[----:B--2---:R-:W-:Y:S05]  /*23eb0*/  @!P4 NANOSLEEP.SYNCS 0x989680 ;  /* 0x009896800000c95d */ /* 0x004fea0003900000 */
[----:B------:R-:W2:Y:S02]  /*23ec0*/  @!P4 SYNCS.PHASECHK.TRANS64 P4, [R7+URZ+0x58028], R4 ;  /* 0x058028040700c5a7 */ /* 0x000ea4000808007f */
[----:B--2---:R-:W-:Y:S05]  /*23ed0*/  @!P4 BRA `(.L_x_97) ;  /* 0xfffffffc00f0c947 */ /* 0x004fea000383ffff */
[----:B------:R-:W-:Y:S05]  /*23ee0*/  BRA `(.L_x_117) ;  /* 0xfffffff400647947 */ /* 0x000fea000383ffff */
.L_x_102:
[----:B-1----:R1:W2:Y:S02]  /*23ef0*/  SYNCS.PHASECHK.TRANS64.TRYWAIT P4, [R4+URZ+0x58028], R7 ;  /* 0x05802807040075a7 */ /* 0x0022a4000808017f */
[----:B--2---:R-:W-:Y:S05]  /*23f00*/  @!P4 NANOSLEEP.SYNCS 0x989680 ;  /* 0x009896800000c95d */ /* 0x004fea0003900000 */
[----:B------:R-:W2:Y:S02]  /*23f10*/  @!P4 SYNCS.PHASECHK.TRANS64 P4, [R4+URZ+0x58028], R7 ;  /* 0x058028070400c5a7 */ /* 0x000ea4000808007f */
[----:B--2---:R-:W-:Y:S05]  /*23f20*/  @!P4 BRA `(.L_x_102) ;  /* 0xfffffffc00f0c947 */ /* 0x004fea000383ffff */
[----:B------:R-:W-:Y:S05]  /*23f30*/  BRA `(.L_x_118) ;  /* 0xfffffff800087947 */ /* 0x000fea000383ffff */
        .weak           $__internal_0_$__cuda_sm20_rcp_rn_f32_slowpath
        .type           $__internal_0_$__cuda_sm20_rcp_rn_f32_slowpath,@function
        .size           $__internal_0_$__cuda_sm20_rcp_rn_f32_slowpath,(.L_x_124 - $__internal_0_$__cuda_sm20_rcp_rn_f32_slowpath)
$__internal_0_$__cuda_sm20_rcp_rn_f32_slowpath:
[----:B------:R-:W-:Y:S01]  /*23f40*/  IMAD.SHL.U32 R2, R3, 0x2, RZ ;  /* 0x0000000203027824 */ /* 0x000fe200078e00ff */
[----:B------:R-:W-:Y:S04]  /*23f50*/  BSSY B2, `(.L_x_119) ;  /* 0x0000030000027945 */ /* 0x000fe80003800000 */
[----:B------:R-:W-:-:S04]  /*23f60*/  SHF.R.U32.HI R20, RZ, 0x18, R2 ;  /* 0x00000018ff147819 */ /* 0x000fc80000011602 */
[----:B------:R-:W-:-:S13]  /*23f70*/  ISETP.NE.U32.AND P0, PT, R20, RZ, PT ;  /* 0x000000ff1400720c */ /* 0x000fda0003f05070 */
[----:B------:R-:W-:Y:S05]  /*23f80*/  @P0 BRA `(.L_x_120) ;  /* 0x0000000000280947 */ /* 0x000fea0003800000 */
[----:B------:R-:W-:-:S05]  /*23f90*/  IMAD.SHL.U32 R2, R3, 0x2, RZ ;  /* 0x0000000203027824 */ /* 0x000fca00078e00ff */
[----:B------:R-:W-:-:S13]  /*23fa0*/  ISETP.NE.AND P0, PT, R2, RZ, PT ;  /* 0x000000ff0200720c */ /* 0x000fda0003f05270 */
[----:B------:R-:W-:Y:S01]  /*23fb0*/  @P0 FFMA R10, R3, 1.84467440737095516160e+19, RZ ;  /* 0x5f800000030a0823 */ /* 0x000fe200000000ff */
[----:B------:R-:W-:Y:S08]  /*23fc0*/  @!P0 MUFU.RCP R9, R3 ;  /* 0x0000000300098308 */ /* 0x000ff00000001000 */
[----:B------:R-:W1:Y:S02]  /*23fd0*/  @P0 MUFU.RCP R11, R10 ;  /* 0x0000000a000b0308 */ /* 0x000e640000001000 */
[----:B-1----:R-:W-:-:S04]  /*23fe0*/  @P0 FFMA R2, R10, R11, -1 ;  /* 0xbf8000000a020423 */ /* 0x002fc8000000000b */
[----:B------:R-:W-:-:S04]  /*23ff0*/  @P0 FADD.FTZ R2, -R2, -RZ ;  /* 0x800000ff02020221 */ /* 0x000fc80000010100 */
[----:B------:R-:W-:-:S04]  /*24000*/  @P0 FFMA R2, R11, R2, R11 ;  /* 0x000000020b020223 */ /* 0x000fc8000000000b */
[----:B------:R-:W-:Y:S01]  /*24010*/  @P0 FFMA R9, R2, 1.84467440737095516160e+19, RZ ;  /* 0x5f80000002090823 */ /* 0x000fe200000000ff */
[----:B------:R-:W-:Y:S06]  /*24020*/  BRA `(.L_x_121) ;  /* 0x0000000000887947 */ /* 0x000fec0003800000 */
.L_x_120:
[----:B------:R-:W-:-:S05]  /*24030*/  VIADD R21, R20, 0xffffff03 ;  /* 0xffffff0314157836 */ /* 0x000fca0000000000 */
[----:B------:R-:W-:-:S13]  /*24040*/  ISETP.GT.U32.AND P0, PT, R21, 0x1, PT ;  /* 0x000000011500780c */ /* 0x000fda0003f04070 */
[----:B------:R-:W-:Y:S05]  /*24050*/  @P0 BRA `(.L_x_122) ;  /* 0x0000000000780947 */ /* 0x000fea0003800000 */
[----:B------:R-:W-:Y:S01]  /*24060*/  LOP3.LUT R2, R3, 0x7fffff, RZ, 0xc0, !PT ;  /* 0x007fffff03027812 */ /* 0x000fe200078ec0ff */
[----:B------:R-:W-:-:S03]  /*24070*/  IMAD.MOV.U32 R12, RZ, RZ, 0x3 ;  /* 0x00000003ff0c7424 */ /* 0x000fc600078e00ff */
[----:B------:R-:W-:Y:S02]  /*24080*/  LOP3.LUT R2, R2, 0x3f800000, RZ, 0xfc, !PT ;  /* 0x3f80000002027812 */ /* 0x000fe400078efcff */
[----:B------:R-:W-:Y:S02]  /*24090*/  SHF.L.U32 R12, R12, R21, RZ ;  /* 0x000000150c0c7219 */ /* 0x000fe400000006ff */
[----:B------:R-:W1:Y:S02]  /*240a0*/  MUFU.RCP R9, R2 ;  /* 0x0000000200097308 */ /* 0x000e640000001000 */
[----:B-1----:R-:W-:-:S04]  /*240b0*/  FFMA R10, R2, R9, -1 ;  /* 0xbf800000020a7423 */ /* 0x002fc80000000009 */
[----:B------:R-:W-:-:S04]  /*240c0*/  FADD.FTZ R10, -R10, -RZ ;  /* 0x800000ff0a0a7221 */ /* 0x000fc80000010100 */
[CCC-:B------:R-:W-:Y:S01]  /*240d0*/  FFMA.RM R11, R9.reuse, R10.reuse, R9.reuse ;  /* 0x0000000a090b7223 */ /* 0x1c0fe20000004009 */
[----:B------:R-:W-:-:S04]  /*240e0*/  FFMA.RP R10, R9, R10, R9 ;  /* 0x0000000a090a7223 */ /* 0x000fc80000008009 */
[C---:B------:R-:W-:Y:S02]  /*240f0*/  LOP3.LUT R9, R11.reuse, 0x7fffff, RZ, 0xc0, !PT ;  /* 0x007fffff0b097812 */ /* 0x040fe400078ec0ff */
[----:B------:R-:W-:Y:S02]  /*24100*/  FSETP.NEU.FTZ.AND P0, PT, R11, R10, PT ;  /* 0x0000000a0b00720b */ /* 0x000fe40003f1d000 */
[----:B------:R-:W-:Y:S02]  /*24110*/  LOP3.LUT R9, R9, 0x800000, RZ, 0xfc, !PT ;  /* 0x0080000009097812 */ /* 0x000fe400078efcff */
[----:B------:R-:W-:Y:S02]  /*24120*/  SEL R10, RZ, 0xffffffff, !P0 ;  /* 0xffffffffff0a7807 */ /* 0x000fe40004000000 */
[----:B------:R-:W-:-:S03]  /*24130*/  LOP3.LUT R12, R12, R9, RZ, 0xc0, !PT ;  /* 0x000000090c0c7212 */ /* 0x000fc600078ec0ff */
[----:B------:R-:W-:Y:S01]  /*24140*/  IMAD.MOV R10, RZ, RZ, -R10 ;  /* 0x000000ffff0a7224 */ /* 0x000fe200078e0a0a */
[----:B------:R-:W-:-:S04]  /*24150*/  SHF.R.U32.HI R12, RZ, R21, R12 ;  /* 0x00000015ff0c7219 */ /* 0x000fc8000001160c */
[----:B------:R-:W-:Y:S02]  /*24160*/  LOP3.LUT P1, RZ, R10, R21, R9, 0xf8, !PT ;  /* 0x000000150aff7212 */ /* 0x000fe4000782f809 */
[C---:B------:R-:W-:Y:S02]  /*24170*/  LOP3.LUT P0, RZ, R12.reuse, 0x1, RZ, 0xc0, !PT ;  /* 0x000000010cff7812 */ /* 0x040fe4000780c0ff */
[----:B------:R-:W-:-:S04]  /*24180*/  LOP3.LUT P2, RZ, R12, 0x2, RZ, 0xc0, !PT ;  /* 0x000000020cff7812 */ /* 0x000fc8000784c0ff */
[----:B------:R-:W-:Y:S02]  /*24190*/  PLOP3.LUT P0, PT, P0, P1, P2, 0xe0, 0x0 ;  /* 0x000000000000781c */ /* 0x000fe40000703c20 */
[----:B------:R-:W-:Y:S02]  /*241a0*/  LOP3.LUT P1, RZ, R3, 0x7fffff, RZ, 0xc0, !PT ;  /* 0x007fffff03ff7812 */ /* 0x000fe4000782c0ff */
[----:B------:R-:W-:-:S05]  /*241b0*/  SEL R2, RZ, 0x1, !P0 ;  /* 0x00000001ff027807 */ /* 0x000fca0004000000 */
[----:B------:R-:W-:-:S05]  /*241c0*/  IMAD.MOV R2, RZ, RZ, -R2 ;  /* 0x000000ffff027224 */ /* 0x000fca00078e0a02 */
[----:B------:R-:W-:Y:S01]  /*241d0*/  ISETP.GE.AND P0, PT, R2, RZ, PT ;  /* 0x000000ff0200720c */ /* 0x000fe20003f06270 */
[----:B------:R-:W-:-:S05]  /*241e0*/  VIADD R2, R20, 0xffffff04 ;  /* 0xffffff0414027836 */ /* 0x000fca0000000000 */
[----:B------:R-:W-:-:S07]  /*241f0*/  SHF.R.U32.HI R2, RZ, R2, R9 ;  /* 0x00000002ff027219 */ /* 0x000fce0000011609 */
[----:B------:R-:W-:-:S04]  /*24200*/  @!P0 VIADD R2, R2, 0x1 ;  /* 0x0000000102028836 */ /* 0x000fc80000000000 */
[----:B------:R-:W-:-:S05]  /*24210*/  @!P1 IMAD.SHL.U32 R2, R2, 0x2, RZ ;  /* 0x0000000202029824 */ /* 0x000fca00078e00ff */
[----:B------:R-:W-:Y:S01]  /*24220*/  LOP3.LUT R9, R2, 0x80000000, R3, 0xf8, !PT ;  /* 0x8000000002097812 */ /* 0x000fe200078ef803 */
[----:B------:R-:W-:Y:S06]  /*24230*/  BRA `(.L_x_121) ;  /* 0x0000000000047947 */ /* 0x000fec0003800000 */
.L_x_122:
[----:B------:R1:W2:Y:S02]  /*24240*/  MUFU.RCP R9, R3 ;  /* 0x0000000300097308 */ /* 0x0002a40000001000 */
.L_x_121:
[----:B------:R-:W-:Y:S05]  /*24250*/  BSYNC B2 ;  /* 0x0000000000027941 */ /* 0x000fea0003800000 */
.L_x_119:
[----:B------:R-:W-:Y:S02]  /*24260*/  IMAD.MOV.U32 R2, RZ, RZ, R13 ;  /* 0x000000ffff027224 */ /* 0x000fe400078e000d */
[----:B-1----:R-:W-:-:S04]  /*24270*/  IMAD.MOV.U32 R3, RZ, RZ, 0x0 ;  /* 0x00000000ff037424 */ /* 0x002fc800078e00ff */
[----:B--2---:R-:W-:Y:S05]  /*24280*/  RET.REL.NODEC R2 `(_ZN7cutlass13device_kernelINS_4fmha6kernel28FmhaKernelTmaWarpSpecializedINS1_10collective30FmhaMainloopTmaWarpSpecializedINS_12float_e4m3_tEffN4cute5tupleIJNS7_1CILi128EEENS9_ILi256EEESB_EEENS8_IJiNS9_ILi1EEENS8_IJiiEEEEEESF_NS8_IJSD_iSE_EEENS4_12CausalFusionEJEEENS4_15FmhaFwdEpilogueIS6_fNS8_IJNS9_ILi64EEESB_SB_EEEEENS2_23IndividualTileSchedulerEJEEEEEvNT_6ParamsE) ;  /* 0xfffffdbc025c7950 */ /* 0x004fea0003c3ffff */
.L_x_123:
[----:B------:R-:W-:-:S00]  /*24290*/  BRA `(.L_x_123) ;  /* 0xfffffffc00fc7947 */ /* 0x000fc0000383ffff */
[----:B------:R-:W-:-:S00]  /*242a0*/  NOP ;  /* 0x0000000000007918 */ /* 0x000fc00000000000 */
        /* <DEDUP_REMOVED lines=13> */
.L_x_124:


//--------------------- .nv.global.init           --------------------------
	.section	.nv.global.init,"aw",@progbits
.nv.global.init:
	.type		$str$24,@object
	.size		$str$24,($str$25 - $str$24)
$str$24:
        /*0000*/ 	.byte	0x28, 0x61, 0x64, 0x64, 0x72, 0x65, 0x73, 0x73, 0x20, 0x26, 0x20, 0x6d, 0x61, 0x73, 0x6b, 0x29
        /*0010*/ 	.byte	0x20, 0x3d, 0x3d, 0x20, 0x30, 0x00
	.type		$str$25,@object
	.size		$str$25,(__unnamed_1 - $str$25)
$str$25:
        /*0016*/ 	.byte	0x2f, 0x74, 0x6d, 0x70, 0x2f, 0x63, 0x75, 0x74, 0x6c, 0x61, 0x73, 0x73, 0x5f, 0x73, 0x77, 0x65
        /*0026*/ 	.byte	0x65, 0x70, 0x5f, 0x73, 0x72, 0x63, 0x2f, 0x69, 0x6e, 0x63, 0x6c, 0x75, 0x64, 0x65, 0x2f, 0x63
        /*0036*/ 	.byte	0x75, 0x74, 0x65, 0x2f, 0x70, 0x6f, 0x69, 0x6e, 0x74, 0x65, 0x72, 0x5f, 0x66, 0x6c, 0x61, 0x67
        /*0046*/ 	.byte	0x67, 0x65, 0x64, 0x2e, 0x68, 0x70, 0x70, 0x00
	.type		__unnamed_1,@object
	.size		__unnamed_1,(__unnamed_2 - __unnamed_1)
__unnamed_1:
        /* <DEDUP_REMOVED lines=28> */
        /*020e*/ 	.byte	0x43, 0x3c, 0x34, 0x30, 0x39, 0x36, 0x3e, 0x3e, 0x3e, 0x3e, 0x3e, 0x5d, 0x00
	.type		__unnamed_2,@object
	.size		__unnamed_2,(.L_1 - __unnamed_2)
__unnamed_2:
        /* <DEDUP_REMOVED lines=29> */
.L_1:


//--------------------- .nv.shared._ZN7cutlass13device_kernelINS_4fmha6kernel28FmhaKernelTmaWarpSpecializedINS1_10collective30FmhaMainloopTmaWarpSpecializedINS_12float_e4m3_tEffN4cute5tupleIJNS7_1CILi128EEENS9_ILi256EEESB_EEENS8_IJiNS9_ILi1EEENS8_IJiiEEEEEESF_NS8_IJSD_iSE_EEENS4_12CausalFusionEJEEENS4_15FmhaFwdEpilogueIS6_fNS8_IJNS9_ILi64EEESB_SB_EEEEENS2_23IndividualTileSchedulerEJEEEEEvNT_6ParamsE --------------------------
	.section	.nv.shared._ZN7cutlass13device_kernelINS_4fmha6kernel28FmhaKernelTmaWarpSpecializedINS1_10collective30FmhaMainloopTmaWarpSpecializedINS_12float_e4m3_tEffN4cute5tupleIJNS7_1CILi128EEENS9_ILi256EEESB_EEENS8_IJiNS9_ILi1EEENS8_IJiiEEEEEESF_NS8_IJSD_iSE_EEENS4_12CausalFusionEJEEENS4_15FmhaFwdEpilogueIS6_fNS8_IJNS9_ILi64EEESB_SB_EEEEENS2_23IndividualTileSchedulerEJEEEEEvNT_6ParamsE,"aw",@nobits
	.sectionflags	@""
	.align	16
	.zero		1024


//--------------------- .nv.shared.reserved.0     --------------------------
	.section	.nv.shared.reserved.0,"aw",@nobits
	.weak		__nv_reservedSMEM_offset_0_alias
	.size		__nv_reservedSMEM_offset_0_alias, 0, 0
	.other		__nv_reservedSMEM_offset_0_alias,@"STO_CUDA_RESERVED_SHARED STV_DEFAULT"
__nv_reservedSMEM_offset_0_alias:
	.zero		0


//--------------------- .nv.global                --------------------------
	.section	.nv.global,"aw",@nobits
.nv.global:
	.type		_ZN39_INTERNAL_cab7d26b_4_k_cu_550140d5_32554cute1_E,@object
	.size		_ZN39_INTERNAL_cab7d26b_4_k_cu_550140d5_32554cute1_E,(_ZN39_INTERNAL_cab7d26b_4_k_cu_550140d5_32554cuda3std3__45__cpo6cbeginE - _ZN39_INTERNAL_cab7d26b_4_k_cu_550140d5_32554cute1_E)
_ZN39_INTERNAL_cab7d26b_4_k_cu_550140d5_32554cute1_E:
	.zero		1
	.type		_ZN39_INTERNAL_cab7d26b_4_k_cu_550140d5_32554cuda3std3__45__cpo6cbeginE,@object
	.size		_ZN39_INTERNAL_cab7d26b_4_k_cu_550140d5_32554cuda3std3__45__cpo6cbeginE,(_ZN39_INTERNAL_cab7d26b_4_k_cu_550140d5_32554cuda3std3__48in_placeE - _ZN39_INTERNAL_cab7d26b_4_k_cu_550140d5_32554cuda3std3__45__cpo6cbeginE)
_ZN39_INTERNAL_cab7d26b_4_k_cu_550140d5_32554cuda3std3__45__cpo6cbeginE:
	.zero		1
	.type		_ZN39_INTERNAL_cab7d26b_4_k_cu_550140d5_32554cuda3std3__48in_placeE,@object
	.size		_ZN39_INTERNAL_cab7d26b_4_k_cu_550140d5_32554cuda3std3__48in_placeE,(_ZN39_INTERNAL_cab7d26b_4_k_cu_550140d5_32554cuda3std6ranges3__45__cpo9iter_moveE - _ZN39_INTERNAL_cab7d26b_4_k_cu_550140d5_32554cuda3std3__48in_placeE)
_ZN39_INTERNAL_cab7d26b_4_k_cu_550140d5_32554cuda3std3__48in_placeE:
	.zero		1
	.type		_ZN39_INTERNAL_cab7d26b_4_k_cu_550140d5_32554cuda3std6ranges3__45__cpo9iter_moveE,@object
	.size		_ZN39_INTERNAL_cab7d26b_4_k_cu_550140d5_32554cuda3std6ranges3__45__cpo9iter_moveE,(_ZN39_INTERNAL_cab7d26b_4_k_cu_550140d5_32554cuda3std3__45__cpo5beginE - _ZN39_INTERNAL_cab7d26b_4_k_cu_550140d5_32554cuda3std6ranges3__45__cpo9iter_moveE)
_ZN39_INTERNAL_cab7d26b_4_k_cu_550140d5_32554cuda3std6ranges3__45__cpo9iter_moveE:
	.zero		1
	.type		_ZN39_INTERNAL_cab7d26b_4_k_cu_550140d5_32554cuda3std3__45__cpo5beginE,@object
	.size		_ZN39_INTERNAL_cab7d26b_4_k_cu_550140d5_32554cuda3std3__45__cpo5beginE,(_ZN39_INTERNAL_cab7d26b_4_k_cu_550140d5_32554cuda3std3__441_GLOBAL__N__cab7d26b_4_k_cu_550140d5_32556ignoreE - _ZN39_INTERNAL_cab7d26b_4_k_cu_550140d5_32554cuda3std3__45__cpo5beginE)
_ZN39_INTERNAL_cab7d26b_4_k_cu_550140d5_32554cuda3std3__45__cpo5beginE:
	.zero		1
	.type		_ZN39_INTERNAL_cab7d26b_4_k_cu_550140d5_32554cuda3std3__441_GLOBAL__N__cab7d26b_4_k_cu_550140d5_32556ignoreE,@object
	.size		_ZN39_INTERNAL_cab7d26b_4_k_cu_550140d5_32554cuda3std3__441_GLOBAL__N__cab7d26b_4_k_cu_550140d5_32556ignoreE,(_ZN39_INTERNAL_cab7d26b_4_k_cu_550140d5_32554cute7productE - _ZN39_INTERNAL_cab7d26b_4_k_cu_550140d5_32554cuda3std3__441_GLOBAL__N__cab7d26b_4_k_cu_550140d5_32556ignoreE)
_ZN39_INTERNAL_cab7d26b_4_k_cu_550140d5_32554cuda3std3__441_GLOBAL__N__cab7d26b_4_k_cu_550140d5_32556ignoreE:
	.zero		1
	.type		_ZN39_INTERNAL_cab7d26b_4_k_cu_550140d5_32554cute7productE,@object
	.size		_ZN39_INTERNAL_cab7d26b_4_k_cu_550140d5_32554cute7productE,(_ZN39_INTERNAL_cab7d26b_4_k_cu_550140d5_32554cuda3std3__45__cpo3endE - _ZN39_INTERNAL_cab7d26b_4_k_cu_550140d5_32554cute7productE)
_ZN39_INTERNAL_cab7d26b_4_k_cu_550140d5_32554cute7productE:
	.zero		1
	.type		_ZN39_INTERNAL_cab7d26b_4_k_cu_550140d5_32554cuda3std3__45__cpo3endE,@object
	.size		_ZN39_INTERNAL_cab7d26b_4_k_cu_550140d5_32554cuda3std3__45__cpo3endE,(_ZN39_INTERNAL_cab7d26b_4_k_cu_550140d5_32554cuda3std3__419piecewise_constructE - _ZN39_INTERNAL_cab7d26b_4_k_cu_550140d5_32554cuda3std3__45__cpo3endE)
_ZN39_INTERNAL_cab7d26b_4_k_cu_550140d5_32554cuda3std3__45__cpo3endE:
	.zero		1
	.type		_ZN39_INTERNAL_cab7d26b_4_k_cu_550140d5_32554cuda3std3__419piecewise_constructE,@object
	.size		_ZN39_INTERNAL_cab7d26b_4_k_cu_550140d5_32554cuda3std3__419piecewise_constructE,(_ZN39_INTERNAL_cab7d26b_4_k_cu_550140d5_32554cuda3std3__45__cpo4cendE - _ZN39_INTERNAL_cab7d26b_4_k_cu_550140d5_32554cuda3std3__419piecewise_constructE)
_ZN39_INTERNAL_cab7d26b_4_k_cu_550140d5_32554cuda3std3__419piecewise_constructE:
	.zero		1
	.type		_ZN39_INTERNAL_cab7d26b_4_k_cu_550140d5_32554cuda3std3__45__cpo4cendE,@object
	.size		_ZN39_INTERNAL_cab7d26b_4_k_cu_550140d5_32554cuda3std3__45__cpo4cendE,(_ZN39_INTERNAL_cab7d26b_4_k_cu_550140d5_32554cuda3std6ranges3__45__cpo4swapE - _ZN39_INTERNAL_cab7d26b_4_k_cu_550140d5_32554cuda3std3__45__cpo4cendE)
_ZN39_INTERNAL_cab7d26b_4_k_cu_550140d5_32554cuda3std3__45__cpo4cendE:
	.zero		1
	.type		_ZN39_INTERNAL_cab7d26b_4_k_cu_550140d5_32554cuda3std6ranges3__45__cpo4swapE,@object
	.size		_ZN39_INTERNAL_cab7d26b_4_k_cu_550140d5_32554cuda3std6ranges3__45__cpo4swapE,(.L_9 - _ZN39_INTERNAL_cab7d26b_4_k_cu_550140d5_32554cuda3std6ranges3__45__cpo4swapE)
_ZN39_INTERNAL_cab7d26b_4_k_cu_550140d5_32554cuda3std6ranges3__45__cpo4swapE:
	.zero		1
.L_9:


//--------------------- .nv.constant0._ZN7cutlass13device_kernelINS_4fmha6kernel28FmhaKernelTmaWarpSpecializedINS1_10collective30FmhaMainloopTmaWarpSpecializedINS_12float_e4m3_tEffN4cute5tupleIJNS7_1CILi128EEENS9_ILi256EEESB_EEENS8_IJiNS9_ILi1EEENS8_IJiiEEEEEESF_NS8_IJSD_iSE_EEENS4_12CausalFusionEJEEENS4_15FmhaFwdEpilogueIS6_fNS8_IJNS9_ILi64EEESB_SB_EEEEENS2_23IndividualTileSchedulerEJEEEEEvNT_6ParamsE --------------------------
	.section	.nv.constant0._ZN7cutlass13device_kernelINS_4fmha6kernel28FmhaKernelTmaWarpSpecializedINS1_10collective30FmhaMainloopTmaWarpSpecializedINS_12float_e4m3_tEffN4cute5tupleIJNS7_1CILi128EEENS9_ILi256EEESB_EEENS8_IJiNS9_ILi1EEENS8_IJiiEEEEEESF_NS8_IJSD_iSE_EEENS4_12CausalFusionEJEEENS4_15FmhaFwdEpilogueIS6_fNS8_IJNS9_ILi64EEESB_SB_EEEEENS2_23IndividualTileSchedulerEJEEEEEvNT_6ParamsE,"a",@progbits
	.sectionflags	@""
	.align	4
.nv.constant0._ZN7cutlass13device_kernelINS_4fmha6kernel28FmhaKernelTmaWarpSpecializedINS1_10collective30FmhaMainloopTmaWarpSpecializedINS_12float_e4m3_tEffN4cute5tupleIJNS7_1CILi128EEENS9_ILi256EEESB_EEENS8_IJiNS9_ILi1EEENS8_IJiiEEEEEESF_NS8_IJSD_iSE_EEENS4_12CausalFusionEJEEENS4_15FmhaFwdEpilogueIS6_fNS8_IJNS9_ILi64EEESB_SB_EEEEENS2_23IndividualTileSchedulerEJEEEEEvNT_6ParamsE:
	.zero		2688


//--------------------- SYMBOLS --------------------------

	.type		.nv.reservedSmem.offset0,@object
	.size		.nv.reservedSmem.offset0,0x4
	.type		__assertfail,@function
